def attn_fwd(
    Q,
    K,
    V,
    Out,
    Lse,
    sm_scale,
    stride_qz,
    stride_qh,
    stride_qm,
    stride_qk,
    stride_kz,
    stride_kh,
    stride_kn,
    stride_kk,
    stride_vz,
    stride_vh,
    stride_vn,
    stride_vk,
    stride_oz,
    stride_oh,
    stride_om,
    stride_ok,
    seqlen_q,
    seqlen_k,
    BLOCK_M: tl.constexpr,
    BLOCK_N: tl.constexpr,
    HEAD_DIM: tl.constexpr,
    CAUSAL: tl.constexpr,
):
    start_m = tl.program_id(0)
    off_hz = tl.program_id(1)
    q_off = off_hz * stride_qh
    k_off = off_hz * stride_kh
    v_off = off_hz * stride_vh
    offs_m = start_m * BLOCK_M + tl.arange(0, BLOCK_M)
    offs_d = tl.arange(0, HEAD_DIM)
    offs_n = tl.arange(0, BLOCK_N)
    q_ptrs = Q + q_off + offs_m[:, None] * stride_qm + offs_d[None, :] * stride_qk
    k_ptrs = K + k_off + offs_d[:, None] * stride_kk + offs_n[None, :] * stride_kn
    v_ptrs = V + v_off + offs_n[:, None] * stride_vn + offs_d[None, :] * stride_vk
    m_i = tl.full([BLOCK_M], float("-inf"), dtype=tl.float32)
    l_i = tl.zeros([BLOCK_M], dtype=tl.float32) + 1.0
    acc = tl.zeros([BLOCK_M, HEAD_DIM], dtype=tl.float32)
    q = tl.load(q_ptrs)
    acc, l_i, m_i = _attn_fwd_inner(
        acc,
        l_i,
        m_i,
        q,
        k_ptrs,
        v_ptrs,
        sm_scale,
        stride_kn,
        stride_vn,
        start_m,
        seqlen_k,
        BLOCK_M,
        BLOCK_N,
        HEAD_DIM,
        CAUSAL,
    )
    acc = acc / l_i[:, None]
    lse = m_i + tl.math.log2(l_i) / 1.4426950408889634
    o_ptrs = (
        Out
        + off_hz * stride_oh
        + offs_m[:, None] * stride_om
        + offs_d[None, :] * stride_ok
    )
    tl.store(o_ptrs, acc.to(Out.dtype.element_ty))
    tl.store(Lse + off_hz * seqlen_q + offs_m, lse)

# config = {"BLOCK_M": 64, "BLOCK_N": 64, "HEAD_DIM": 512, "arch": "sm_100", "causal": true, "dtype": "fp8e4m3", "num_stages": 2, "num_warps": 4}
# arch = sm_100


// ===== COMPILED SASS (sm_100a) =====

	.target	sm_100a

	.elftype	@"ET_EXEC"


//--------------------- .note.nv.tkinfo           --------------------------
	.section	.note.nv.tkinfo,"",@"SHT_NOTE"
	.sectionflags	@"SHF_NOTE_NV_TKINFO"
	.tkinfo
        /*0018*/ 	.word	0x00000081
        /*0030*/ 	.string	""
        /*0030*/ 	.string	"ptxas-blackwell"
        /*0030*/ 	.string	"Cuda compilation tools, release 12.9, V12.9.86"
        /*0030*/ 	.string	"Build cuda_12.9.r12.9/compiler.36037853_0"
        /*0030*/ 	.string	"-v  -suppress-debug-info  -lineinfo  -arch sm_100a "



//--------------------- .note.nv.cuver            --------------------------
	.section	.note.nv.cuver,"",@"SHT_NOTE"
	.sectionflags	@"SHF_NOTE_NV_CUVER"
        /*0018*/ 	.short	0x0001
        /*001a*/ 	.short	0x0064
        /*001c*/ 	.short	0x0001
        /*001e*/ 	.short	0x0000
        /*0020*/ 	.short	0x0001
        /*0022*/ 	.short	0x0000


//--------------------- .nv.info                  --------------------------
	.section	.nv.info,"",@"SHT_CUDA_INFO"
	.align	4


	//----- nvinfo : EIATTR_REGCOUNT
	.align		4
        /*0000*/ 	.byte	0x04, 0x2f
        /*0002*/ 	.short	(.L_5 - .L_4)
	.align		4
.L_4:
        /*0004*/ 	.word	index@(attn_fwd)
        /*0008*/ 	.word	0x000000a8


	//----- nvinfo : EIATTR_FRAME_SIZE
	.align		4
.L_5:
        /*000c*/ 	.byte	0x04, 0x11
        /*000e*/ 	.short	(.L_7 - .L_6)
	.align		4
.L_6:
        /*0010*/ 	.word	index@($__internal_2_$__cuda_sm10x_tcgen05_guardrail_trap_unallocated_columns_being_dealloced)
        /*0014*/ 	.word	0x00001670


	//----- nvinfo : EIATTR_FRAME_SIZE
	.align		4
.L_7:
        /*0018*/ 	.byte	0x04, 0x11
        /*001a*/ 	.short	(.L_9 - .L_8)
	.align		4
.L_8:
        /*001c*/ 	.word	index@($__internal_1_$__cuda_sm10x_tcgen05_guardrail_trap_phase_invalid_during_alloc)
        /*0020*/ 	.word	0x00001670


	//----- nvinfo : EIATTR_FRAME_SIZE
	.align		4
.L_9:
        /*0024*/ 	.byte	0x04, 0x11
        /*0026*/ 	.short	(.L_11 - .L_10)
	.align		4
.L_10:
        /*0028*/ 	.word	index@($__internal_0_$__cuda_sm10x_tcgen05_guardrail_trap_col_being_dealloced_not_returned_by_alloc)
        /*002c*/ 	.word	0x00001670


	//----- nvinfo : EIATTR_FRAME_SIZE
	.align		4
.L_11:
        /*0030*/ 	.byte	0x04, 0x11
        /*0032*/ 	.short	(.L_13 - .L_12)
	.align		4
.L_12:
        /*0034*/ 	.word	index@(attn_fwd)
        /*0038*/ 	.word	0x00001670


	//----- nvinfo : EIATTR_MIN_STACK_SIZE
	.align		4
.L_13:
        /*003c*/ 	.byte	0x04, 0x12
        /*003e*/ 	.short	(.L_15 - .L_14)
	.align		4
.L_14:
        /*0040*/ 	.word	index@(attn_fwd)
        /*0044*/ 	.word	0x00001670
.L_15:


//--------------------- .nv.info.attn_fwd         --------------------------
	.section	.nv.info.attn_fwd,"",@"SHT_CUDA_INFO"
	.sectionflags	@""
	.align	4


	//----- nvinfo : EIATTR_CUDA_API_VERSION
	.align		4
        /*0000*/ 	.byte	0x04, 0x37
        /*0002*/ 	.short	(.L_17 - .L_16)
.L_16:
        /*0004*/ 	.word	0x00000081


	//----- nvinfo : EIATTR_KPARAM_INFO
	.align		4
.L_17:
        /*0008*/ 	.byte	0x04, 0x17
        /*000a*/ 	.short	(.L_19 - .L_18)
.L_18:
        /*000c*/ 	.word	0x00000000
        /*0010*/ 	.short	0x0019
        /*0012*/ 	.short	0x0080
        /*0014*/ 	.byte	0x00, 0xf4, 0x21, 0x00


	//----- nvinfo : EIATTR_KPARAM_INFO
	.align		4
.L_19:
        /*0018*/ 	.byte	0x04, 0x17
        /*001a*/ 	.short	(.L_21 - .L_20)
.L_20:
        /*001c*/ 	.word	0x00000000
        /*0020*/ 	.short	0x0018
        /*0022*/ 	.short	0x0078
        /*0024*/ 	.byte	0x00, 0xf4, 0x21, 0x00


	//----- nvinfo : EIATTR_KPARAM_INFO
	.align		4
.L_21:
        /*0028*/ 	.byte	0x04, 0x17
        /*002a*/ 	.short	(.L_23 - .L_22)
.L_22:
        /*002c*/ 	.word	0x00000000
        /*0030*/ 	.short	0x0017
        /*0032*/ 	.short	0x0070
        /*0034*/ 	.byte	0x00, 0xf0, 0x11, 0x00


	//----- nvinfo : EIATTR_KPARAM_INFO
	.align		4
.L_23:
        /*0038*/ 	.byte	0x04, 0x17
        /*003a*/ 	.short	(.L_25 - .L_24)
.L_24:
        /*003c*/ 	.word	0x00000000
        /*0040*/ 	.short	0x0016
        /*0042*/ 	.short	0x006c
        /*0044*/ 	.byte	0x00, 0xf0, 0x11, 0x00


	//----- nvinfo : EIATTR_KPARAM_INFO
	.align		4
.L_25:
        /*0048*/ 	.byte	0x04, 0x17
        /*004a*/ 	.short	(.L_27 - .L_26)
.L_26:
        /*004c*/ 	.word	0x00000000
        /*0050*/ 	.short	0x0015
        /*0052*/ 	.short	0x0068
        /*0054*/ 	.byte	0x00, 0xf0, 0x11, 0x00


	//----- nvinfo : EIATTR_KPARAM_INFO
	.align		4
.L_27:
        /*0058*/ 	.byte	0x04, 0x17
        /*005a*/ 	.short	(.L_29 - .L_28)
.L_28:
        /*005c*/ 	.word	0x00000000
        /*0060*/ 	.short	0x0014
        /*0062*/ 	.short	0x0064
        /*0064*/ 	.byte	0x00, 0xf0, 0x11, 0x00


	//----- nvinfo : EIATTR_KPARAM_INFO
	.align		4
.L_29:
        /*0068*/ 	.byte	0x04, 0x17
        /*006a*/ 	.short	(.L_31 - .L_30)
.L_30:
        /*006c*/ 	.word	0x00000000
        /*0070*/ 	.short	0x0013
        /*0072*/ 	.short	0x0060
        /*0074*/ 	.byte	0x00, 0xf0, 0x11, 0x00


	//----- nvinfo : EIATTR_KPARAM_INFO
	.align		4
.L_31:
        /*0078*/ 	.byte	0x04, 0x17
        /*007a*/ 	.short	(.L_33 - .L_32)
.L_32:
        /*007c*/ 	.word	0x00000000
        /*0080*/ 	.short	0x0012
        /*0082*/ 	.short	0x005c
        /*0084*/ 	.byte	0x00, 0xf0, 0x11, 0x00


	//----- nvinfo : EIATTR_KPARAM_INFO
	.align		4
.L_33:
        /*0088*/ 	.byte	0x04, 0x17
        /*008a*/ 	.short	(.L_35 - .L_34)
.L_34:
        /*008c*/ 	.word	0x00000000
        /*0090*/ 	.short	0x0011
        /*0092*/ 	.short	0x0058
        /*0094*/ 	.byte	0x00, 0xf0, 0x11, 0x00


	//----- nvinfo : EIATTR_KPARAM_INFO
	.align		4
.L_35:
        /*0098*/ 	.byte	0x04, 0x17
        /*009a*/ 	.short	(.L_37 - .L_36)
.L_36:
        /*009c*/ 	.word	0x00000000
        /*00a0*/ 	.short	0x0010
        /*00a2*/ 	.short	0x0054
        /*00a4*/ 	.byte	0x00, 0xf0, 0x11, 0x00


	//----- nvinfo : EIATTR_KPARAM_INFO
	.align		4
.L_37:
        /*00a8*/ 	.byte	0x04, 0x17
        /*00aa*/ 	.short	(.L_39 - .L_38)
.L_38:
        /*00ac*/ 	.word	0x00000000
        /*00b0*/ 	.short	0x000f
        /*00b2*/ 	.short	0x0050
        /*00b4*/ 	.byte	0x00, 0xf0, 0x11, 0x00


	//----- nvinfo : EIATTR_KPARAM_INFO
	.align		4
.L_39:
        /*00b8*/ 	.byte	0x04, 0x17
        /*00ba*/ 	.short	(.L_41 - .L_40)
.L_40:
        /*00bc*/ 	.word	0x00000000
        /*00c0*/ 	.short	0x000e
        /*00c2*/ 	.short	0x004c
        /*00c4*/ 	.byte	0x00, 0xf0, 0x11, 0x00


	//----- nvinfo : EIATTR_KPARAM_INFO
	.align		4
.L_41:
        /*00c8*/ 	.byte	0x04, 0x17
        /*00ca*/ 	.short	(.L_43 - .L_42)
.L_42:
        /*00cc*/ 	.word	0x00000000
        /*00d0*/ 	.short	0x000d
        /*00d2*/ 	.short	0x0048
        /*00d4*/ 	.byte	0x00, 0xf0, 0x11, 0x00


	//----- nvinfo : EIATTR_KPARAM_INFO
	.align		4
.L_43:
        /*00d8*/ 	.byte	0x04, 0x17
        /*00da*/ 	.short	(.L_45 - .L_44)
.L_44:
        /*00dc*/ 	.word	0x00000000
        /*00e0*/ 	.short	0x000c
        /*00e2*/ 	.short	0x0044
        /*00e4*/ 	.byte	0x00, 0xf0, 0x11, 0x00


	//----- nvinfo : EIATTR_KPARAM_INFO
	.align		4
.L_45:
        /*00e8*/ 	.byte	0x04, 0x17
        /*00ea*/ 	.short	(.L_47 - .L_46)
.L_46:
        /*00ec*/ 	.word	0x00000000
        /*00f0*/ 	.short	0x000b
        /*00f2*/ 	.short	0x0040
        /*00f4*/ 	.byte	0x00, 0xf0, 0x11, 0x00


	//----- nvinfo : EIATTR_KPARAM_INFO
	.align		4
.L_47:
        /*00f8*/ 	.byte	0x04, 0x17
        /*00fa*/ 	.short	(.L_49 - .L_48)
.L_48:
        /*00fc*/ 	.word	0x00000000
        /*0100*/ 	.short	0x000a
        /*0102*/ 	.short	0x003c
        /*0104*/ 	.byte	0x00, 0xf0, 0x11, 0x00


	//----- nvinfo : EIATTR_KPARAM_INFO
	.align		4
.L_49:
        /*0108*/ 	.byte	0x04, 0x17
        /*010a*/ 	.short	(.L_51 - .L_50)
.L_50:
        /*010c*/ 	.word	0x00000000
        /*0110*/ 	.short	0x0009
        /*0112*/ 	.short	0x0038
        /*0114*/ 	.byte	0x00, 0xf0, 0x11, 0x00


	//----- nvinfo : EIATTR_KPARAM_INFO
	.align		4
.L_51:
        /*0118*/ 	.byte	0x04, 0x17
        /*011a*/ 	.short	(.L_53 - .L_52)
.L_52:
        /*011c*/ 	.word	0x00000000
        /*0120*/ 	.short	0x0008
        /*0122*/ 	.short	0x0034
        /*0124*/ 	.byte	0x00, 0xf0, 0x11, 0x00


	//----- nvinfo : EIATTR_KPARAM_INFO
	.align		4
.L_53:
        /*0128*/ 	.byte	0x04, 0x17
        /*012a*/ 	.short	(.L_55 - .L_54)
.L_54:
        /*012c*/ 	.word	0x00000000
        /*0130*/ 	.short	0x0007
        /*0132*/ 	.short	0x0030
        /*0134*/ 	.byte	0x00, 0xf0, 0x11, 0x00


	//----- nvinfo : EIATTR_KPARAM_INFO
	.align		4
.L_55:
        /*0138*/ 	.byte	0x04, 0x17
        /*013a*/ 	.short	(.L_57 - .L_56)
.L_56:
        /*013c*/ 	.word	0x00000000
        /*0140*/ 	.short	0x0006
        /*0142*/ 	.short	0x002c
        /*0144*/ 	.byte	0x00, 0xf0, 0x11, 0x00


	//----- nvinfo : EIATTR_KPARAM_INFO
	.align		4
.L_57:
        /*0148*/ 	.byte	0x04, 0x17
        /*014a*/ 	.short	(.L_59 - .L_58)
.L_58:
        /*014c*/ 	.word	0x00000000
        /*0150*/ 	.short	0x0005
        /*0152*/ 	.short	0x0028
        /*0154*/ 	.byte	0x00, 0xf0, 0x11, 0x00


	//----- nvinfo : EIATTR_KPARAM_INFO
	.align		4
.L_59:
        /*0158*/ 	.byte	0x04, 0x17
        /*015a*/ 	.short	(.L_61 - .L_60)
.L_60:
        /*015c*/ 	.word	0x00000000
        /*0160*/ 	.short	0x0004
        /*0162*/ 	.short	0x0020
        /*0164*/ 	.byte	0x00, 0xf4, 0x21, 0x00


	//----- nvinfo : EIATTR_KPARAM_INFO
	.align		4
.L_61:
        /*0168*/ 	.byte	0x04, 0x17
        /*016a*/ 	.short	(.L_63 - .L_62)
.L_62:
        /*016c*/ 	.word	0x00000000
        /*0170*/ 	.short	0x0003
        /*0172*/ 	.short	0x0018
        /*0174*/ 	.byte	0x00, 0xf4, 0x21, 0x00


	//----- nvinfo : EIATTR_KPARAM_INFO
	.align		4
.L_63:
        /*0178*/ 	.byte	0x04, 0x17
        /*017a*/ 	.short	(.L_65 - .L_64)
.L_64:
        /*017c*/ 	.word	0x00000000
        /*0180*/ 	.short	0x0002
        /*0182*/ 	.short	0x0010
        /*0184*/ 	.byte	0x00, 0xf4, 0x21, 0x00


	//----- nvinfo : EIATTR_KPARAM_INFO
	.align		4
.L_65:
        /*0188*/ 	.byte	0x04, 0x17
        /*018a*/ 	.short	(.L_67 - .L_66)
.L_66:
        /*018c*/ 	.word	0x00000000
        /*0190*/ 	.short	0x0001
        /*0192*/ 	.short	0x0008
        /*0194*/ 	.byte	0x00, 0xf4, 0x21, 0x00


	//----- nvinfo : EIATTR_KPARAM_INFO
	.align		4
.L_67:
        /*0198*/ 	.byte	0x04, 0x17
        /*019a*/ 	.short	(.L_69 - .L_68)
.L_68:
        /*019c*/ 	.word	0x00000000
        /*01a0*/ 	.short	0x0000
        /*01a2*/ 	.short	0x0000
        /*01a4*/ 	.byte	0x00, 0xf4, 0x21, 0x00


	//----- nvinfo : EIATTR_AT_ENTRY_FRAGMENTS
	.align		4
.L_69:
        /*01a8*/ 	.byte	0x04, 0x4f
        /*01aa*/ 	.short	(.L_71 - .L_70)


	//   ....[0]....
.L_70:
        /*01ac*/ 	.word	0x00000004


	//----- nvinfo : EIATTR_RESERVED_SMEM_USED
	.align		4
.L_71:
        /*01b0*/ 	.byte	0x01, 0x41
	.zero		2


	//----- nvinfo : EIATTR_SPARSE_MMA_MASK
	.align		4
        /*01b4*/ 	.byte	0x03, 0x50
        /*01b6*/ 	.short	0x0000


	//----- nvinfo : EIATTR_TCGEN05_1CTA_USED
	.align		4
        /*01b8*/ 	.byte	0x01, 0x51
	.zero		2


	//----- nvinfo : EIATTR_MAXREG_COUNT
	.align		4
        /*01bc*/ 	.byte	0x03, 0x1b
        /*01be*/ 	.short	0x00ff


	//----- nvinfo : EIATTR_NUM_BARRIERS
	.align		4
        /*01c0*/ 	.byte	0x02, 0x4c
        /*01c2*/ 	.byte	0x01
	.zero		1


	//----- nvinfo : EIATTR_ANNOTATIONS
	.align		4
        /*01c4*/ 	.byte	0x04, 0x55
        /*01c6*/ 	.short	(.L_73 - .L_72)


	//   ....[0]....
.L_72:
        /*01c8*/ 	.word	0x00000001
        /*01cc*/ 	.byte	0x20, 0x05, 0x00, 0x00, 0x01, 0x00, 0x00, 0x00, 0x40, 0x0a, 0x00, 0x00, 0x01, 0x00, 0x00, 0x00
        /* <DEDUP_REMOVED lines=1423> */
        /*5acc*/ 	.byte	0x00, 0x95, 0x03, 0x00, 0x01, 0x00, 0x00, 0x00, 0x30, 0x95, 0x03, 0x00


	//----- nvinfo : EIATTR_INT_WARP_WIDE_INSTR_OFFSETS
	.align		4
.L_73:
        /*5ad8*/ 	.byte	0x04, 0x31
        /*5ada*/ 	.short	(.L_75 - .L_74)


	//   ....[0]....
.L_74:
        /*5adc*/ 	.word	0x000066c0


	//   ....[1]....
        /*5ae0*/ 	.word	0x00006790


	//   ....[2]....
        /*5ae4*/ 	.word	0x00006b90


	//   ....[3]....
        /*5ae8*/ 	.word	0x0000f460


	//   ....[4]....
        /*5aec*/ 	.word	0x00023180


	//   ....[5]....
        /*5af0*/ 	.word	0x00039ac0


	//   ....[6]....
        /*5af4*/ 	.word	0x00039b00


	//----- nvinfo : EIATTR_COOP_GROUP_MASK_REGIDS
	.align		4
.L_75:
        /*5af8*/ 	.byte	0x04, 0x29
        /*5afa*/ 	.short	(.L_77 - .L_76)


	//   ....[0]....
.L_76:
        /*5afc*/ 	.word	0xffffffff


	//   ....[1]....
        /*5b00*/ 	.word	0xffffffff


	//   ....[2]....
        /*5b04*/ 	.word	0xffffffff


	//   ....[3]....
        /*5b08*/ 	.word	0xffffffff


	//   ....[4]....
        /*5b0c*/ 	.word	0xffffffff


	//   ....[5]....
        /*5b10*/ 	.word	0xffffffff


	//   ....[6]....
        /*5b14*/ 	.word	0xffffffff


	//   ....[7]....
        /*5b18*/ 	.word	0xffffffff


	//----- nvinfo : EIATTR_COOP_GROUP_INSTR_OFFSETS
	.align		4
.L_77:
        /*5b1c*/ 	.byte	0x04, 0x28
        /*5b1e*/ 	.short	(.L_79 - .L_78)


	//   ....[0]....
.L_78:
        /*5b20*/ 	.word	0x00000060


	//   ....[1]....
        /*5b24*/ 	.word	0x00000320


	//   ....[2]....
        /*5b28*/ 	.word	0x00019d50


	//   ....[3]....
        /*5b2c*/ 	.word	0x0001b5f0


	//   ....[4]....
        /*5b30*/ 	.word	0x00024630


	//   ....[5]....
        /*5b34*/ 	.word	0x00024e60


	//   ....[6]....
        /*5b38*/ 	.word	0x00039940


	//   ....[7]....
        /*5b3c*/ 	.word	0x00039bb0


	//----- nvinfo : EIATTR_VRC_CTA_INIT_COUNT
	.align		4
.L_79:
        /*5b40*/ 	.byte	0x02, 0x4a
        /*5b42*/ 	.byte	0x80
	.zero		1


	//----- nvinfo : EIATTR_MBARRIER_INSTR_OFFSETS
	.align		4
        /*5b44*/ 	.byte	0x04, 0x39
        /*5b46*/ 	.short	(.L_81 - .L_80)


	//   ....[0]....
.L_80:
        /*5b48*/ 	.word	0x00006870
        /*5b4c*/ 	.word	0x000000ff
        /*5b50*/ 	.word	0x00000000
        /*5b54*/ 	.short	0x0100
        /*5b56*/ 	.byte	0x07
	.zero		1


	//   ....[1]....
        /*5b58*/ 	.word	0x00006bd0
        /*5b5c*/ 	.word	0x000000ff
        /*5b60*/ 	.word	0x00021008
        /*5b64*/ 	.short	0x0100
        /*5b66*/ 	.byte	0x04
	.zero		1


	//   ....[2]....
        /*5b68*/ 	.word	0x0000f4d0
        /*5b6c*/ 	.word	0x000000ff
        /*5b70*/ 	.word	0x00010000
        /*5b74*/ 	.short	0x0100
        /*5b76*/ 	.byte	0x04
	.zero		1


	//   ....[3]....
        /*5b78*/ 	.word	0x0000fc60
        /*5b7c*/ 	.word	0x000000ff
        /*5b80*/ 	.word	0x00010000
        /*5b84*/ 	.short	0x010a
        /*5b86*/ 	.byte	0x04
	.zero		1


	//   ....[4]....
        /*5b88*/ 	.word	0x0000fda0
        /*5b8c*/ 	.word	0x000000ff
        /*5b90*/ 	.word	0x00010000
        /*5b94*/ 	.short	0x0108
        /*5b96*/ 	.byte	0x04
	.zero		1


	//   ....[5]....
        /*5b98*/ 	.word	0x00023420
        /*5b9c*/ 	.word	0x000000ff
        /*5ba0*/ 	.word	0x00021010
        /*5ba4*/ 	.short	0x0100
        /*5ba6*/ 	.byte	0x04
	.zero		1


	//   ....[6]....
        /*5ba8*/ 	.word	0x000237c0
        /*5bac*/ 	.word	0x000000ff
        /*5bb0*/ 	.word	0x00021010
        /*5bb4*/ 	.short	0x010a
        /*5bb6*/ 	.byte	0x04
	.zero		1


	//   ....[7]....
        /*5bb8*/ 	.word	0x00023b10
        /*5bbc*/ 	.word	0x000000ff
        /*5bc0*/ 	.word	0x00021010
        /*5bc4*/ 	.short	0x0108
        /*5bc6*/ 	.byte	0x04
	.zero		1


	//   ....[8]....
        /*5bc8*/ 	.word	0x00024e40
        /*5bcc*/ 	.word	0x000000ff
        /*5bd0*/ 	.word	0x00000000
        /*5bd4*/ 	.short	0x010a
        /*5bd6*/ 	.byte	0x07
	.zero		1


	//   ....[9]....
        /*5bd8*/ 	.word	0x0002d570
        /*5bdc*/ 	.word	0x000000ff
        /*5be0*/ 	.word	0x00000000
        /*5be4*/ 	.short	0x010a
        /*5be6*/ 	.byte	0x07
	.zero		1


	//   ....[10]....
        /*5be8*/ 	.word	0x0002d630
        /*5bec*/ 	.word	0x000000ff
        /*5bf0*/ 	.word	0x00021000
        /*5bf4*/ 	.short	0x0108
        /*5bf6*/ 	.byte	0x04
	.zero		1


	//   ....[11]....
        /*5bf8*/ 	.word	0x0002d6d0
        /*5bfc*/ 	.word	0x000000ff
        /*5c00*/ 	.word	0x00021008
        /*5c04*/ 	.short	0x0108
        /*5c06*/ 	.byte	0x04
	.zero		1


	//   ....[12]....
        /*5c08*/ 	.word	0x00039bd0
        /*5c0c*/ 	.word	0x000000ff
        /*5c10*/ 	.word	0x00010000
        /*5c14*/ 	.short	0x010a
        /*5c16*/ 	.byte	0x04
	.zero		1


	//   ....[13]....
        /*5c18*/ 	.word	0x00039c00
        /*5c1c*/ 	.word	0x000000ff
        /*5c20*/ 	.word	0x00021010
        /*5c24*/ 	.short	0x010a
        /*5c26*/ 	.byte	0x04
	.zero		1


	//   ....[14]....
        /*5c28*/ 	.word	0x00039c30
        /*5c2c*/ 	.word	0x000000ff
        /*5c30*/ 	.word	0x00000000
        /*5c34*/ 	.short	0x010a
        /*5c36*/ 	.byte	0x07
	.zero		1


	//   ....[15]....
        /*5c38*/ 	.word	0x00039c60
        /*5c3c*/ 	.word	0x000000ff
        /*5c40*/ 	.word	0x00000000
        /*5c44*/ 	.short	0x010a
        /*5c46*/ 	.byte	0x07
	.zero		1


	//----- nvinfo : EIATTR_NUM_MBARRIERS
	.align		4
.L_81:
        /*5c48*/ 	.byte	0x03, 0x38
        /*5c4a*/ 	.short	0xffff


	//----- nvinfo : EIATTR_EXIT_INSTR_OFFSETS
	.align		4
        /*5c4c*/ 	.byte	0x04, 0x1c
        /*5c4e*/ 	.short	(.L_83 - .L_82)


	//   ....[0]....
.L_82:
        /*5c50*/ 	.word	0x00039bc0


	//----- nvinfo : EIATTR_REQNTID
	.align		4
.L_83:
        /*5c54*/ 	.byte	0x04, 0x10
        /*5c56*/ 	.short	(.L_85 - .L_84)
.L_84:
        /*5c58*/ 	.word	0x00000080
        /*5c5c*/ 	.word	0x00000001
        /*5c60*/ 	.word	0x00000001


	//----- nvinfo : EIATTR_CRS_STACK_SIZE
	.align		4
.L_85:
        /*5c64*/ 	.byte	0x04, 0x1e
        /*5c66*/ 	.short	(.L_87 - .L_86)
.L_86:
        /*5c68*/ 	.word	0x00000000


	//----- nvinfo : EIATTR_CBANK_PARAM_SIZE
	.align		4
.L_87:
        /*5c6c*/ 	.byte	0x03, 0x19
        /*5c6e*/ 	.short	0x0088


	//----- nvinfo : EIATTR_PARAM_CBANK
	.align		4
        /*5c70*/ 	.byte	0x04, 0x0a
        /*5c72*/ 	.short	(.L_89 - .L_88)
	.align		4
.L_88:
        /*5c74*/ 	.word	index@(.nv.constant0.attn_fwd)
        /*5c78*/ 	.short	0x0380
        /*5c7a*/ 	.short	0x0088


	//----- nvinfo : EIATTR_SW_WAR
	.align		4
.L_89:
        /*5c7c*/ 	.byte	0x04, 0x36
        /*5c7e*/ 	.short	(.L_91 - .L_90)
.L_90:
        /*5c80*/ 	.word	0x00000008
.L_91:


//--------------------- .nv.compat                --------------------------
	.section	.nv.compat,"",@"SHT_CUDA_COMPAT_INFO"
	.align	4
        /*0000*/ 	.byte	0x02, 0x02, 0x02, 0x00, 0x02, 0x05, 0x05, 0x00, 0x02, 0x03, 0x00, 0x00, 0x02, 0x06, 0x01, 0x00


//--------------------- .nv.callgraph             --------------------------
	.section	.nv.callgraph,"",@"SHT_CUDA_CALLGRAPH"
	.align	4
	.sectionentsize	8
	.align		4
        /*0000*/ 	.word	0x00000000
	.align		4
        /*0004*/ 	.word	0xffffffff
	.align		4
        /*0008*/ 	.word	0x00000000
	.align		4
        /*000c*/ 	.word	0xfffffffe
	.align		4
        /*0010*/ 	.word	0x00000000
	.align		4
        /*0014*/ 	.word	0xfffffffd
	.align		4
        /*0018*/ 	.word	0x00000000
	.align		4
        /*001c*/ 	.word	0xfffffffc


//--------------------- .nv.constant4             --------------------------
	.section	.nv.constant4,"a",@progbits
	.align	8
	.align		8
.nv.constant4:
        /*0000*/ 	.dword	_$_str


//--------------------- .text.attn_fwd            --------------------------
	.section	.text.attn_fwd,"ax",@progbits
	.align	128
        .global         attn_fwd
        .type           attn_fwd,@function
        .size           attn_fwd,(.L_x_28 - attn_fwd)
        .other          attn_fwd,@"STO_CUDA_ENTRY STV_DEFAULT"
attn_fwd:
.text.attn_fwd:
[----:B------:R-:W0:Y:S01]  /*0000*/  LDC R1, c[0x0][0x37c] ;  /* 0x0000df00ff017b82 */ /* 0x000e220000000800 */
[----:B------:R-:W1:Y:S01]  /*0010*/  S2R R0, SR_TID.X ;  /* 0x0000000000007919 */ /* 0x000e620000002100 */
[----:B0-----:R-:W-:Y:S01]  /*0020*/  VIADD R1, R1, 0xffffe990 ;  /* 0xffffe99001017836 */ /* 0x001fe20000000000 */
[----:B-1----:R-:W-:-:S13]  /*0030*/  ISETP.GE.U32.AND P4, PT, R0, 0x20, PT ;  /* 0x000000200000780c */ /* 0x002fda0003f86070 */
[----:B------:R-:W-:Y:S05]  /*0040*/  @P4 BRA `(.L_x_0) ;  /* 0x0000000000b84947 */ /* 0x000fea0003800000 */
[----:B------:R-:W0:Y:S01]  /*0050*/  S2R R7, SR_CgaCtaId ;  /* 0x0000000000077919 */ /* 0x000e220000008800 */
[----:B------:R-:W-:Y:S01]  /*0060*/  NOP ;  /* 0x0000000000007918 */ /* 0x000fe20000000000 */
[----:B------:R-:W-:-:S04]  /*0070*/  MOV R0, 0x40 ;  /* 0x0000004000007802 */ /* 0x000fc80000000f00 */
[----:B0-----:R-:W-:Y:S02]  /*0080*/  LEA R2, R7, R0, 0x18 ;  /* 0x0000000007027211 */ /* 0x001fe400078ec0ff */
[----:B------:R-:W-:-:S04]  /*0090*/  MOV R0, 0x400 ;  /* 0x0000040000007802 */ /* 0x000fc80000000f00 */
[----:B------:R-:W0:Y:S01]  /*00a0*/  LDS.U8 R2, [R2] ;  /* 0x0000000002027984 */ /* 0x000e220000000000 */
[----:B------:R-:W-:Y:S02]  /*00b0*/  LEA R0, R7, R0, 0x18 ;  /* 0x0000000007007211 */ /* 0x000fe400078ec0ff */
[----:B0-----:R-:W-:-:S13]  /*00c0*/  ISETP.NE.AND P0, PT, R2, RZ, PT ;  /* 0x000000ff0200720c */ /* 0x001fda0003f05270 */
[----:B------:R-:W-:Y:S05]  /*00d0*/  @P0 BRA `(.L_x_1) ;  /* 0x00000000007c0947 */ /* 0x000fea0003800000 */
[----:B------:R-:W-:-:S13]  /*00e0*/  ELECT P0, URZ, PT ;  /* 0x0000000000ff782f */ /* 0x000fda0003800000 */
[----:B------:R-:W-:Y:S05]  /*00f0*/  @!P0 BRA `(.L_x_2) ;  /* 0x0000000000848947 */ /* 0x000fea0003800000 */
[----:B------:R-:W-:Y:S01]  /*0100*/  UMOV UR4, 0x10 ;  /* 0x0000001000047882 */ /* 0x000fe20000000000 */
[----:B------:R-:W-:Y:S02]  /*0110*/  IMAD.MOV.U32 R9, RZ, RZ, 0x1 ;  /* 0x00000001ff097424 */ /* 0x000fe400078e00ff */
[----:B------:R-:W-:Y:S02]  /*0120*/  IMAD.MOV.U32 R3, RZ, RZ, 0xffff ;  /* 0x0000ffffff037424 */ /* 0x000fe400078e00ff */
[----:B------:R-:W-:Y:S04]  /*0130*/  DEPBAR.LE SB0, 0x36 ;  /* 0x00008d800000791a */ /* 0x000fe80000000000 */
[----:B------:R-:W0:Y:S02]  /*0140*/  UTCATOMSWS.FIND_AND_SET.ALIGN UP0, UR4, UR4 ;  /* 0x00000004000475e3 */ /* 0x000e240008000800 */
[----:B0-----:R-:W-:-:S04]  /*0150*/  PLOP3.LUT P0, PT, PT, PT, UP0, 0x80, 0x8 ;  /* 0x000000000008781c */ /* 0x001fc80003f0f008 */
[----:B------:R-:W-:-:S04]  /*0160*/  SEL R2, RZ, 0xffffffff, !P0 ;  /* 0xffffffffff027807 */ /* 0x000fc80004000000 */
[----:B------:R-:W-:Y:S01]  /*0170*/  ISETP.NE.AND P0, PT, R2, RZ, PT ;  /* 0x000000ff0200720c */ /* 0x000fe20003f05270 */
[----:B------:R-:W-:-:S12]  /*0180*/  IMAD.U32 R2, RZ, RZ, UR4 ;  /* 0x00000004ff027e24 */ /* 0x000fd8000f8e00ff */
[----:B------:R-:W-:Y:S05]  /*0190*/  @P0 BRA `(.L_x_3) ;  /* 0x0000000000240947 */ /* 0x000fea0003800000 */
.L_x_4:
[----:B------:R-:W-:Y:S05]  /*01a0*/  NANOSLEEP 0x64 ;  /* 0x000000640000795d */ /* 0x000fea0003800000 */
[----:B------:R-:W-:-:S05]  /*01b0*/  UMOV UR4, 0x10 ;  /* 0x0000001000047882 */ /* 0x000fca0000000000 */
[----:B------:R-:W-:Y:S04]  /*01c0*/  DEPBAR.LE SB0, 0x36 ;  /* 0x00008d800000791a */ /* 0x000fe80000000000 */
[----:B------:R-:W0:Y:S02]  /*01d0*/  UTCATOMSWS.FIND_AND_SET.ALIGN UP0, UR4, UR4 ;  /* 0x00000004000475e3 */ /* 0x000e240008000800 */
[----:B0-----:R-:W-:-:S04]  /*01e0*/  PLOP3.LUT P0, PT, PT, PT, UP0, 0x80, 0x8 ;  /* 0x000000000008781c */ /* 0x001fc80003f0f008 */
[----:B------:R-:W-:-:S04]  /*01f0*/  SEL R2, RZ, 0xffffffff, !P0 ;  /* 0xffffffffff027807 */ /* 0x000fc80004000000 */
[----:B------:R-:W-:Y:S01]  /*0200*/  ISETP.NE.AND P0, PT, R2, RZ, PT ;  /* 0x000000ff0200720c */ /* 0x000fe20003f05270 */
[----:B------:R-:W-:-:S12]  /*0210*/  IMAD.U32 R2, RZ, RZ, UR4 ;  /* 0x00000004ff027e24 */ /* 0x000fd8000f8e00ff */
[----:B------:R-:W-:Y:S05]  /*0220*/  @!P0 BRA `(.L_x_4) ;  /* 0xfffffffc00dc8947 */ /* 0x000fea000383ffff */
.L_x_3:
[C---:B------:R-:W-:Y:S01]  /*0230*/  VIADD R4, R2.reuse, 0x10 ;  /* 0x0000001002047836 */ /* 0x040fe20000000000 */
[----:B------:R-:W-:Y:S02]  /*0240*/  SHF.L.U32 R3, R3, R2, RZ ;  /* 0x0000000203037219 */ /* 0x000fe400000006ff */
[----:B------:R-:W-:Y:S02]  /*0250*/  MOV R5, 0x50 ;  /* 0x0000005000057802 */ /* 0x000fe40000000f00 */
[----:B------:R-:W-:Y:S02]  /*0260*/  SHF.L.U32 R4, R9, R4, RZ ;  /* 0x0000000409047219 */ /* 0x000fe400000006ff */
[----:B------:R-:W-:Y:S01]  /*0270*/  LEA R6, R7, R5, 0x18 ;  /* 0x0000000507067211 */ /* 0x000fe200078ec0ff */
[----:B------:R-:W-:Y:S01]  /*0280*/  IMAD.SHL.U32 R5, R2, 0x20, RZ ;  /* 0x0000002002057824 */ /* 0x000fe200078e00ff */
[----:B------:R-:W-:-:S05]  /*0290*/  LOP3.LUT R3, R4, R3, RZ, 0xfc, !PT ;  /* 0x0000000304037212 */ /* 0x000fca00078efcff */
[----:B------:R0:W-:Y:S04]  /*02a0*/  ATOMS.OR RZ, [R6], R3 ;  /* 0x0000000306ff738c */ /* 0x0001e80003000000 */
[----:B------:R0:W-:Y:S01]  /*02b0*/  STS [R0], R5 ;  /* 0x0000000500007388 */ /* 0x0001e20000000800 */
[----:B------:R-:W-:Y:S05]  /*02c0*/  BRA `(.L_x_2) ;  /* 0x0000000000107947 */ /* 0x000fea0003800000 */
.L_x_1:
[----:B------:R-:W-:Y:S01]  /*02d0*/  IMAD.MOV.U32 R3, RZ, RZ, -0x1 ;  /* 0xffffffffff037424 */ /* 0x000fe200078e00ff */
[----:B------:R-:W-:-:S04]  /*02e0*/  MOV R2, 0x310 ;  /* 0x0000031000027802 */ /* 0x000fc80000000f00 */
[----:B------:R0:W-:Y:S03]  /*02f0*/  STS [R0], R3 ;  /* 0x0000000300007388 */ /* 0x0001e60000000800 */
[----:B0-----:R-:W-:Y:S05]  /*0300*/  CALL.REL.NOINC `($__internal_1_$__cuda_sm10x_tcgen05_guardrail_trap_phase_invalid_during_alloc) ;  /* 0x00000398006c7944 */ /* 0x001fea0003c00000 */
.L_x_2:
[----:B------:R-:W-:Y:S05]  /*0310*/  WARPSYNC.ALL ;  /* 0x0000000000007948 */ /* 0x000fea0003800000 */
[----:B------:R-:W-:Y:S01]  /*0320*/  NOP ;  /* 0x0000000000007918 */ /* 0x000fe20000000000 */
.L_x_0:
[----:B0-----:R-:W0:Y:S01]  /*0330*/  S2R R0, SR_CTAID.X ;  /* 0x0000000000007919 */ /* 0x001e220000002500 */
[----:B------:R-:W1:Y:S01]  /*0340*/  S2UR UR5, SR_CgaCtaId ;  /* 0x00000000000579c3 */ /* 0x000e620000008800 */
[----:B------:R-:W-:Y:S01]  /*0350*/  MOV R2, 0x400 ;  /* 0x0000040000027802 */ /* 0x000fe20000000f00 */
[----:B------:R-:W2:Y:S01]  /*0360*/  LDCU.64 UR8, c[0x0][0x358] ;  /* 0x00006b00ff0877ac */ /* 0x000ea20008000a00 */
[----:B------:R-:W3:Y:S02]  /*0370*/  S2R R8, SR_TID.X ;  /* 0x0000000000087919 */ /* 0x000ee40000002100 */
[----:B------:R-:W-:Y:S01]  /*0380*/  R2UR UR4, R2 ;  /* 0x00000000020472ca */ /* 0x000fe200000e0000 */
[----:B------:R-:W4:Y:S02]  /*0390*/  S2R R3, SR_CTAID.Y ;  /* 0x0000000000037919 */ /* 0x000f240000002600 */
[----:B------:R-:W4:Y:S01]  /*03a0*/  LDC.64 R4, c[0x0][0x3b0] ;  /* 0x0000ec00ff047b82 */ /* 0x000f220000000a00 */
[----:B------:R-:W2:Y:S07]  /*03b0*/  S2R R7, SR_CgaCtaId ;  /* 0x0000000000077919 */ /* 0x000eae0000008800 */
[----:B------:R-:W5:Y:S02]  /*03c0*/  LDC.64 R10, c[0x0][0x380] ;  /* 0x0000e000ff0a7b82 */ /* 0x000f640000000a00 */
[----:B-1----:R-:W-:-:S06]  /*03d0*/  ULEA UR4, UR5, UR4, 0x18 ;  /* 0x0000000405047291 */ /* 0x002fcc000f8ec0ff */
[----:B------:R-:W1:Y:S01]  /*03e0*/  LDC R17, c[0x0][0x3b8] ;  /* 0x0000ee00ff117b82 */ /* 0x000e620000000800 */
[----:B0-----:R-:W-:Y:S01]  /*03f0*/  IMAD.SHL.U32 R6, R0, 0x40, RZ ;  /* 0x0000004000067824 */ /* 0x001fe200078e00ff */
[----:B---3--:R-:W-:-:S04]  /*0400*/  SHF.R.U32.HI R0, RZ, 0x6, R8 ;  /* 0x00000006ff007819 */ /* 0x008fc80000011608 */
[----:B------:R-:W-:Y:S02]  /*0410*/  LOP3.LUT R6, R6, 0x3f, R8, 0xf8, !PT ;  /* 0x0000003f06067812 */ /* 0x000fe400078ef808 */
[----:B------:R-:W-:Y:S01]  /*0420*/  SGXT.U32 R2, R0, 0x1 ;  /* 0x000000010002781a */ /* 0x000fe20000000000 */
[----:B----4-:R-:W-:Y:S01]  /*0430*/  IMAD R3, R3, R4, RZ ;  /* 0x0000000403037224 */ /* 0x010fe200078e02ff */
[----:B------:R-:W-:Y:S01]  /*0440*/  LEA.HI R12, R8, 0xe, RZ, 0x1a ;  /* 0x0000000e080c7811 */ /* 0x000fe200078fd0ff */
[----:B------:R-:W-:-:S03]  /*0450*/  IMAD R0, R6, R5, RZ ;  /* 0x0000000506007224 */ /* 0x000fc600078e02ff */
[--C-:B------:R-:W-:Y:S01]  /*0460*/  SHF.R.S32.HI R16, RZ, 0x1f, R3.reuse ;  /* 0x0000001fff107819 */ /* 0x100fe20000011403 */
[----:B------:R-:W-:Y:S01]  /*0470*/  BAR.SYNC.DEFER_BLOCKING 0x0 ;  /* 0x0000000000007b1d */ /* 0x000fe20000010000 */
[----:B-----5:R-:W-:Y:S01]  /*0480*/  IADD3 R9, P0, P1, R0, R10, R3 ;  /* 0x0000000a00097210 */ /* 0x020fe2000791e003 */
[----:B-1----:R-:W-:Y:S01]  /*0490*/  IMAD R6, R2, R17, RZ ;  /* 0x0000001102067224 */ /* 0x002fe200078e02ff */
[----:B------:R-:W-:-:S03]  /*04a0*/  SHF.R.S32.HI R2, RZ, 0x1f, R0 ;  /* 0x0000001fff027819 */ /* 0x000fc60000011400 */
[C---:B------:R-:W-:Y:S01]  /*04b0*/  IMAD R0, R17.reuse, 0x2, R6 ;  /* 0x0000000211007824 */ /* 0x040fe200078e0206 */
[----:B------:R-:W-:Y:S02]  /*04c0*/  IADD3.X R16, PT, PT, R2, R11, R16, P0, P1 ;  /* 0x0000000b02107210 */ /* 0x000fe400007e2410 */
[-C--:B------:R-:W-:Y:S01]  /*04d0*/  IADD3 R2, P0, PT, R6, R9.reuse, RZ ;  /* 0x0000000906027210 */ /* 0x080fe20007f1e0ff */
[----:B------:R-:W-:Y:S01]  /*04e0*/  IMAD R8, R17, 0x2, R0 ;  /* 0x0000000211087824 */ /* 0x000fe200078e0200 */
[----:B------:R-:W-:Y:S02]  /*04f0*/  IADD3 R4, P1, PT, R0, R9, RZ ;  /* 0x0000000900047210 */ /* 0x000fe40007f3e0ff */
[----:B------:R-:W-:Y:S01]  /*0500*/  LEA.HI.X.SX32 R3, R6, R16, 0x1, P0 ;  /* 0x0000001006037211 */ /* 0x000fe200000f0eff */
[----:B------:R-:W0:Y:S04]  /*0510*/  LDS R10, [UR4] ;  /* 0x00000004ff0a7984 */ /* 0x000e280008000800 */
[----:B0-----:R0:W-:Y:S01]  /*0520*/  STL [R1+0x10c], R10 ;  /* 0x00010c0a01007387 */ /* 0x0011e20000100800 */
[----:B------:R-:W-:Y:S06]  /*0530*/  BAR.SYNC.DEFER_BLOCKING 0x0 ;  /* 0x0000000000007b1d */ /* 0x000fec0000010000 */
[----:B--2---:R-:W-:Y:S05]  /*0540*/  @P4 BRA `(.L_x_5) ;  /* 0x0000000000184947 */ /* 0x004fea0003800000 */
[----:B------:R-:W-:Y:S01]  /*0550*/  ELECT P0, URZ, PT ;  /* 0x0000000000ff782f */ /* 0x000fe20003800000 */
[----:B------:R-:W-:Y:S01]  /*0560*/  IMAD.MOV.U32 R6, RZ, RZ, 0x1 ;  /* 0x00000001ff067424 */ /* 0x000fe200078e00ff */
[----:B------:R-:W-:Y:S11]  /*0570*/  UVIRTCOUNT.DEALLOC.SMPOOL 0x80 ;  /* 0x000000800000784c */ /* 0x000ff60000000000 */
[----:B0-----:R-:W-:-:S04]  /*0580*/  @P0 MOV R10, 0x40 ;  /* 0x00000040000a0802 */ /* 0x001fc80000000f00 */
[----:B------:R-:W-:-:S05]  /*0590*/  @P0 LEA R7, R7, R10, 0x18 ;  /* 0x0000000a07070211 */ /* 0x000fca00078ec0ff */
[----:B------:R1:W-:Y:S02]  /*05a0*/  @P0 STS.U8 [R7], R6 ;  /* 0x0000000607000388 */ /* 0x0003e40000000000 */
.L_x_5:
[-C--:B------:R-:W-:Y:S01]  /*05b0*/  LEA.HI.X.SX32 R5, R0, R16.reuse, 0x1, P1 ;  /* 0x0000001000057211 */ /* 0x080fe200008f0eff */
[----:B0-----:R-:W-:Y:S01]  /*05c0*/  IMAD R10, R12, R17, RZ ;  /* 0x000000110c0a7224 */ /* 0x001fe200078e02ff */
[-C--:B-1----:R-:W-:Y:S01]  /*05d0*/  IADD3 R6, P0, PT, R8, R9.reuse, RZ ;  /* 0x0000000908067210 */ /* 0x082fe20007f1e0ff */
[----:B------:R0:W2:Y:S01]  /*05e0*/  LDG.E.U8 R139, desc[UR8][R2.64] ;  /* 0x00000008028b7981 */ /* 0x0000a2000c1e1100 */
[----:B------:R-:W-:Y:S01]  /*05f0*/  IMAD R0, R17, 0x2, R8 ;  /* 0x0000000211007824 */ /* 0x000fe200078e0208 */
[----:B------:R-:W1:Y:S01]  /*0600*/  LDC R111, c[0x0][0x3b8] ;  /* 0x0000ee00ff6f7b82 */ /* 0x000e620000000800 */
[----:B------:R-:W-:Y:S01]  /*0610*/  IADD3 R14, P1, PT, R10, R9, RZ ;  /* 0x000000090a0e7210 */ /* 0x000fe20007f3e0ff */
[----:B------:R3:W4:Y:S01]  /*0620*/  LDG.E.U8 R19, desc[UR8][R4.64] ;  /* 0x0000000804137981 */ /* 0x000722000c1e1100 */
[-C--:B------:R-:W-:Y:S02]  /*0630*/  LEA.HI.X.SX32 R7, R8, R16.reuse, 0x1, P0 ;  /* 0x0000001008077211 */ /* 0x080fe400000f0eff */
[----:B------:R-:W-:-:S02]  /*0640*/  LEA.HI.X.SX32 R15, R10, R16, 0x1, P1 ;  /* 0x000000100a0f7211 */ /* 0x000fc400008f0eff */
[CC--:B------:R-:W-:Y:S01]  /*0650*/  IADD3 R10, P0, PT, R0.reuse, R9.reuse, RZ ;  /* 0x00000009000a7210 */ /* 0x0c0fe20007f1e0ff */
[C---:B------:R-:W-:Y:S01]  /*0660*/  IMAD R8, R17.reuse, 0x2, R0 ;  /* 0x0000000211087824 */ /* 0x040fe200078e0200 */
[----:B------:R0:W2:Y:S01]  /*0670*/  LDG.E.U8 R18, desc[UR8][R6.64] ;  /* 0x0000000806127981 */ /* 0x0000a2000c1e1100 */
[----:B------:R-:W1:Y:S01]  /*0680*/  LDC R86, c[0x0][0x3b8] ;  /* 0x0000ee00ff567b82 */ /* 0x000e620000000800 */
[----:B------:R-:W-:Y:S01]  /*0690*/  LEA.HI.X.SX32 R11, R0, R16, 0x1, P0 ;  /* 0x00000010000b7211 */ /* 0x000fe200000f0eff */
[----:B------:R-:W-:Y:S01]  /*06a0*/  IMAD R0, R17, 0x2, R8 ;  /* 0x0000000211007824 */ /* 0x000fe200078e0208 */
[----:B------:R3:W2:Y:S01]  /*06b0*/  LDG.E.U8 R15, desc[UR8][R14.64] ;  /* 0x000000080e0f7981 */ /* 0x0006a2000c1e1100 */
[----:B------:R-:W-:-:S03]  /*06c0*/  IADD3 R12, P0, PT, R8, R9, RZ ;  /* 0x00000009080c7210 */ /* 0x000fc60007f1e0ff */
[----:B------:R3:W2:Y:S01]  /*06d0*/  LDG.E.U8 R20, desc[UR8][R10.64] ;  /* 0x000000080a147981 */ /* 0x0006a2000c1e1100 */
[-C--:B------:R-:W-:Y:S01]  /*06e0*/  LEA.HI.X.SX32 R13, R8, R16.reuse, 0x1, P0 ;  /* 0x00000010080d7211 */ /* 0x080fe200000f0eff */
[C---:B------:R-:W-:Y:S01]  /*06f0*/  IMAD R8, R17.reuse, 0x2, R0 ;  /* 0x0000000211087824 */ /* 0x040fe200078e0200 */
[CC--:B0-----:R-:W-:Y:S01]  /*0700*/  IADD3 R2, P0, PT, R0.reuse, R9.reuse, RZ ;  /* 0x0000000900027210 */ /* 0x0c1fe20007f1e0ff */
[----:B------:R-:W0:Y:S02]  /*0710*/  LDC R112, c[0x0][0x3b8] ;  /* 0x0000ee00ff707b82 */ /* 0x000e240000000800 */
[----:B------:R3:W2:Y:S01]  /*0720*/  LDG.E.U8 R138, desc[UR8][R12.64] ;  /* 0x000000080c8a7981 */ /* 0x0006a2000c1e1100 */
[----:B------:R-:W-:Y:S01]  /*0730*/  LEA.HI.X.SX32 R3, R0, R16, 0x1, P0 ;  /* 0x0000001000037211 */ /* 0x000fe200000f0eff */
[----:B------:R-:W-:Y:S01]  /*0740*/  IMAD R0, R17, 0x4, R8 ;  /* 0x0000000411007824 */ /* 0x000fe200078e0208 */
[----:B---3--:R-:W-:-:S03]  /*0750*/  IADD3 R4, P0, PT, R8, R9, RZ ;  /* 0x0000000908047210 */ /* 0x008fc60007f1e0ff */
[----:B------:R3:W2:Y:S01]  /*0760*/  LDG.E.U8 R24, desc[UR8][R2.64] ;  /* 0x0000000802187981 */ /* 0x0006a2000c1e1100 */
[-C--:B------:R-:W-:Y:S01]  /*0770*/  LEA.HI.X.SX32 R5, R8, R16.reuse, 0x1, P0 ;  /* 0x0000001008057211 */ /* 0x080fe200000f0eff */
[C---:B------:R-:W-:Y:S01]  /*0780*/  IMAD R8, R17.reuse, 0x2, R0 ;  /* 0x0000000211087824 */ /* 0x040fe200078e0200 */
[CC--:B------:R-:W-:Y:S01]  /*0790*/  IADD3 R136, P0, PT, R0.reuse, R9.reuse, RZ ;  /* 0x0000000900887210 */ /* 0x0c0fe20007f1e0ff */
[----:B------:R-:W0:Y:S02]  /*07a0*/  LDC R81, c[0x0][0x3b8] ;  /* 0x0000ee00ff517b82 */ /* 0x000e240000000800 */
[----:B------:R0:W2:Y:S01]  /*07b0*/  LDG.E.U8 R23, desc[UR8][R4.64] ;  /* 0x0000000804177981 */ /* 0x0000a2000c1e1100 */
[----:B------:R-:W-:Y:S01]  /*07c0*/  LEA.HI.X.SX32 R137, R0, R16, 0x1, P0 ;  /* 0x0000001000897211 */ /* 0x000fe200000f0eff */
[----:B------:R-:W-:Y:S01]  /*07d0*/  IMAD R0, R17, 0x2, R8 ;  /* 0x0000000211007824 */ /* 0x000fe200078e0208 */
[----:B------:R-:W-:-:S03]  /*07e0*/  IADD3 R6, P0, PT, R8, R9, RZ ;  /* 0x0000000908067210 */ /* 0x000fc60007f1e0ff */
[----:B------:R-:W-:Y:S01]  /*07f0*/  IMAD R14, R17, 0x2, R0 ;  /* 0x00000002110e7824 */ /* 0x000fe200078e0200 */
[-C--:B------:R-:W-:Y:S01]  /*0800*/  IADD3 R10, P1, PT, R0, R9.reuse, RZ ;  /* 0x00000009000a7210 */ /* 0x080fe20007f3e0ff */
[----:B------:R-:W0:Y:S01]  /*0810*/  LDC R87, c[0x0][0x3b8] ;  /* 0x0000ee00ff577b82 */ /* 0x000e220000000800 */
[-C--:B------:R-:W-:Y:S01]  /*0820*/  LEA.HI.X.SX32 R7, R8, R16.reuse, 0x1, P0 ;  /* 0x0000001008077211 */ /* 0x080fe200000f0eff */
[----:B------:R-:W2:Y:S01]  /*0830*/  LDG.E.U8 R136, desc[UR8][R136.64] ;  /* 0x0000000888887981 */ /* 0x000ea2000c1e1100 */
[-C--:B------:R-:W-:Y:S02]  /*0840*/  LEA.HI.X.SX32 R11, R0, R16.reuse, 0x1, P1 ;  /* 0x00000010000b7211 */ /* 0x080fe400008f0eff */
[C---:B------:R-:W-:Y:S01]  /*0850*/  IADD3 R12, P0, PT, R14.reuse, R9, RZ ;  /* 0x000000090e0c7210 */ /* 0x040fe20007f1e0ff */
[----:B------:R0:W2:Y:S02]  /*0860*/  LDG.E.U8 R22, desc[UR8][R6.64] ;  /* 0x0000000806167981 */ /* 0x0000a4000c1e1100 */
[----:B------:R-:W0:Y:S01]  /*0870*/  LDC R109, c[0x0][0x3b8] ;  /* 0x0000ee00ff6d7b82 */ /* 0x000e220000000800 */
[----:B------:R-:W-:-:S05]  /*0880*/  LEA.HI.X.SX32 R13, R14, R16, 0x1, P0 ;  /* 0x000000100e0d7211 */ /* 0x000fca00000f0eff */
[----:B------:R-:W2:Y:S02]  /*0890*/  LDG.E.U8 R21, desc[UR8][R12.64] ;  /* 0x000000080c157981 */ /* 0x000ea4000c1e1100 */
[----:B------:R-:W0:Y:S08]  /*08a0*/  LDC R103, c[0x0][0x3b8] ;  /* 0x0000ee00ff677b82 */ /* 0x000e300000000800 */
        /* <DEDUP_REMOVED lines=24> */
[----:B------:R-:W0:Y:S01]  /*0a30*/  LDC R134, c[0x0][0x3b8] ;  /* 0x0000ee00ff867b82 */ /* 0x000e220000000800 */
[----:B----4-:R4:W-:Y:S04]  /*0a40*/  STL [R1+0x8c], R19 ;  /* 0x00008c1301007387 */ /* 0x0109e80000100800 */
[----:B----4-:R4:W2:Y:S01]  /*0a50*/  LDG.E.U8 R19, desc[UR8][R10.64] ;  /* 0x000000080a137981 */ /* 0x0108a2000c1e1100 */
[----:B------:R-:W-:-:S04]  /*0a60*/  IMAD R0, R17, 0x2, R14 ;  /* 0x0000000211007824 */ /* 0x000fc800078e020e */
[----:B------:R-:W-:Y:S01]  /*0a70*/  IMAD R8, R17, 0x2, R0 ;  /* 0x0000000211087824 */ /* 0x000fe200078e0200 */
[----:B---3--:R-:W-:-:S04]  /*0a80*/  IADD3 R2, P0, PT, R0, R9, RZ ;  /* 0x0000000900027210 */ /* 0x008fc80007f1e0ff */
[-C--:B------:R-:W-:Y:S02]  /*0a90*/  LEA.HI.X.SX32 R3, R0, R16.reuse, 0x1, P0 ;  /* 0x0000001000037211 */ /* 0x080fe400000f0eff */
[CC--:B0-----:R-:W-:Y:S01]  /*0aa0*/  IADD3 R4, P0, PT, R8.reuse, R9.reuse, RZ ;  /* 0x0000000908047210 */ /* 0x0c1fe20007f1e0ff */
[----:B------:R-:W-:Y:S01]  /*0ab0*/  IMAD R0, R17, 0x2, R8 ;  /* 0x0000000211007824 */ /* 0x000fe200078e0208 */
[----:B--2---:R0:W-:Y:S02]  /*0ac0*/  STL [R1+0x108], R18 ;  /* 0x0001081201007387 */ /* 0x0041e40000100800 */
[----:B------:R-:W-:Y:S02]  /*0ad0*/  LEA.HI.X.SX32 R5, R8, R16, 0x1, P0 ;  /* 0x0000001008057211 */ /* 0x000fe400000f0eff */
[----:B------:R2:W-:Y:S01]  /*0ae0*/  STL [R1+0x118], R15 ;  /* 0x0001180f01007387 */ /* 0x0005e20000100800 */
[----:B------:R-:W-:-:S03]  /*0af0*/  IADD3 R14, P1, PT, R0, R9, RZ ;  /* 0x00000009000e7210 */ /* 0x000fc60007f3e0ff */
[----:B------:R3:W-:Y:S01]  /*0b00*/  STL [R1+0x11c], R20 ;  /* 0x00011c1401007387 */ /* 0x0007e20000100800 */
[----:B0-----:R-:W-:-:S03]  /*0b10*/  IMAD R18, R17, 0x4, R0 ;  /* 0x0000000411127824 */ /* 0x001fc600078e0200 */
[----:B------:R0:W2:Y:S02]  /*0b20*/  LDG.E.U8 R133, desc[UR8][R2.64] ;  /* 0x0000000802857981 */ /* 0x0000a4000c1e1100 */
[----:B--2---:R-:W-:Y:S02]  /*0b30*/  LEA.HI.X.SX32 R15, R0, R16, 0x1, P1 ;  /* 0x00000010000f7211 */ /* 0x004fe400008f0eff */
[----:B---3--:R2:W3:Y:S01]  /*0b40*/  LDG.E.U8 R20, desc[UR8][R4.64] ;  /* 0x0000000804147981 */ /* 0x0084e2000c1e1100 */
[----:B------:R-:W-:Y:S01]  /*0b50*/  IADD3 R6, P0, PT, R18, R9, RZ ;  /* 0x0000000912067210 */ /* 0x000fe20007f1e0ff */
[----:B------:R-:W-:-:S03]  /*0b60*/  IMAD R0, R17, 0x2, R18 ;  /* 0x0000000211007824 */ /* 0x000fc600078e0212 */
[-C--:B------:R-:W-:Y:S01]  /*0b70*/  LEA.HI.X.SX32 R7, R18, R16.reuse, 0x1, P0 ;  /* 0x0000001012077211 */ /* 0x080fe200000f0eff */
[C---:B------:R-:W-:Y:S01]  /*0b80*/  IMAD R8, R17.reuse, 0x2, R0 ;  /* 0x0000000211087824 */ /* 0x040fe200078e0200 */
[CC--:B----4-:R-:W-:Y:S01]  /*0b90*/  IADD3 R10, P0, PT, R0.reuse, R9.reuse, RZ ;  /* 0x00000009000a7210 */ /* 0x0d0fe20007f1e0ff */
[----:B------:R4:W-:Y:S03]  /*0ba0*/  STL [R1+0x88], R24 ;  /* 0x0000881801007387 */ /* 0x0009e60000100800 */
[-C--:B------:R-:W-:Y:S01]  /*0bb0*/  LEA.HI.X.SX32 R11, R0, R16.reuse, 0x1, P0 ;  /* 0x00000010000b7211 */ /* 0x080fe200000f0eff */
[C---:B------:R-:W-:Y:S01]  /*0bc0*/  IMAD R0, R17.reuse, 0x2, R8 ;  /* 0x0000000211007824 */ /* 0x040fe200078e0208 */
[-C--:B0-----:R-:W-:Y:S01]  /*0bd0*/  IADD3 R2, P0, PT, R8, R9.reuse, RZ ;  /* 0x0000000908027210 */ /* 0x081fe20007f1e0ff */
[----:B------:R0:W3:Y:S02]  /*0be0*/  LDG.E.U8 R132, desc[UR8][R6.64] ;  /* 0x0000000806847981 */ /* 0x0000e4000c1e1100 */
[----:B------:R-:W-:Y:S01]  /*0bf0*/  IMAD R18, R17, 0x2, R0 ;  /* 0x0000000211127824 */ /* 0x000fe200078e0200 */
[----:B------:R-:W-:Y:S01]  /*0c00*/  IADD3 R12, P1, PT, R0, R9, RZ ;  /* 0x00000009000c7210 */ /* 0x000fe20007f3e0ff */
[----:B----4-:R-:W4:Y:S01]  /*0c10*/  LDG.E.U8 R24, desc[UR8][R14.64] ;  /* 0x000000080e187981 */ /* 0x010f22000c1e1100 */
[----:B------:R-:W-:-:S02]  /*0c20*/  LEA.HI.X.SX32 R3, R8, R16, 0x1, P0 ;  /* 0x0000001008037211 */ /* 0x000fc400000f0eff */
[-C--:B------:R-:W-:Y:S01]  /*0c30*/  LEA.HI.X.SX32 R13, R0, R16.reuse, 0x1, P1 ;  /* 0x00000010000d7211 */ /* 0x080fe200008f0eff */
[C---:B------:R-:W-:Y:S01]  /*0c40*/  IMAD R0, R17.reuse, 0x2, R18 ;  /* 0x0000000211007824 */ /* 0x040fe200078e0212 */
[CC--:B--2---:R-:W-:Y:S01]  /*0c50*/  IADD3 R4, P0, PT, R18.reuse, R9.reuse, RZ ;  /* 0x0000000912047210 */ /* 0x0c4fe20007f1e0ff */
[----:B------:R2:W-:Y:S03]  /*0c60*/  STL [R1+0x104], R23 ;  /* 0x0001041701007387 */ /* 0x0005e60000100800 */
[-C--:B------:R-:W-:Y:S02]  /*0c70*/  LEA.HI.X.SX32 R5, R18, R16.reuse, 0x1, P0 ;  /* 0x0000001012057211 */ /* 0x080fe400000f0eff */
[C---:B0-----:R-:W-:Y:S01]  /*0c80*/  IADD3 R6, P0, PT, R0.reuse, R9, RZ ;  /* 0x0000000900067210 */ /* 0x041fe20007f1e0ff */
[----:B------:R0:W-:Y:S03]  /*0c90*/  STL [R1+0x80], R22 ;  /* 0x0000801601007387 */ /* 0x0001e60000100800 */
[----:B------:R-:W-:Y:S01]  /*0ca0*/  LEA.HI.X.SX32 R7, R0, R16, 0x1, P0 ;  /* 0x0000001000077211 */ /* 0x000fe200000f0eff */
[----:B--2---:R2:W4:Y:S01]  /*0cb0*/  LDG.E.U8 R23, desc[UR8][R10.64] ;  /* 0x000000080a177981 */ /* 0x004522000c1e1100 */
[----:B------:R-:W-:-:S03]  /*0cc0*/  IMAD R8, R17, 0x2, R0 ;  /* 0x0000000211087824 */ /* 0x000fc600078e0200 */
[----:B------:R-:W4:Y:S04]  /*0cd0*/  LDG.E.U8 R131, desc[UR8][R4.64] ;  /* 0x0000000804837981 */ /* 0x000f28000c1e1100 */
[----:B0-----:R0:W4:Y:S04]  /*0ce0*/  LDG.E.U8 R22, desc[UR8][R2.64] ;  /* 0x0000000802167981 */ /* 0x001128000c1e1100 */
[----:B------:R0:W-:Y:S04]  /*0cf0*/  STL [R1+0x100], R19 ;  /* 0x0001001301007387 */ /* 0x0001e80000100800 */
[----:B------:R1:W-:Y:S04]  /*0d00*/  STL [R1+0x114], R21 ;  /* 0x0001141501007387 */ /* 0x0003e80000100800 */
[----:B0-----:R-:W4:Y:S04]  /*0d10*/  LDG.E.U8 R19, desc[UR8][R12.64] ;  /* 0x000000080c137981 */ /* 0x001f28000c1e1100 */
[----:B-1----:R0:W4:Y:S01]  /*0d20*/  LDG.E.U8 R21, desc[UR8][R6.64] ;  /* 0x0000000806157981 */ /* 0x002122000c1e1100 */
[----:B------:R-:W-:Y:S01]  /*0d30*/  IMAD R0, R17, 0x4, R8 ;  /* 0x0000000411007824 */ /* 0x000fe200078e0208 */
[----:B--2---:R-:W-:-:S03]  /*0d40*/  IADD3 R10, P0, PT, R8, R9, RZ ;  /* 0x00000009080a7210 */ /* 0x004fc60007f1e0ff */
[----:B------:R-:W-:Y:S01]  /*0d50*/  IMAD R18, R17, 0x2, R0 ;  /* 0x0000000211127824 */ /* 0x000fe200078e0200 */
[----:B------:R-:W-:-:S03]  /*0d60*/  LEA.HI.X.SX32 R11, R8, R16, 0x1, P0 ;  /* 0x00000010080b7211 */ /* 0x000fc600000f0eff */
[C---:B------:R-:W-:Y:S01]  /*0d70*/  IMAD R8, R17.reuse, 0x2, R18 ;  /* 0x0000000211087824 */ /* 0x040fe200078e0212 */
[-C--:B------:R-:W-:Y:S02]  /*0d80*/  IADD3 R14, P1, PT, R0, R9.reuse, RZ ;  /* 0x00000009000e7210 */ /* 0x080fe40007f3e0ff */
[-C--:B------:R-:W-:Y:S01]  /*0d90*/  IADD3 R2, P0, PT, R18, R9.reuse, RZ ;  /* 0x0000000912027210 */ /* 0x080fe20007f1e0ff */
[C---:B------:R-:W-:Y:S01]  /*0da0*/  IMAD R91, R17.reuse, 0x2, R8 ;  /* 0x00000002115b7824 */ /* 0x040fe200078e0208 */
[-C--:B------:R-:W-:Y:S02]  /*0db0*/  LEA.HI.X.SX32 R15, R0, R16.reuse, 0x1, P1 ;  /* 0x00000010000f7211 */ /* 0x080fe400008f0eff */
[-C--:B------:R-:W-:Y:S01]  /*0dc0*/  LEA.HI.X.SX32 R3, R18, R16.reuse, 0x1, P0 ;  /* 0x0000001012037211 */ /* 0x080fe200000f0eff */
[C---:B------:R-:W-:Y:S01]  /*0dd0*/  IMAD R0, R17.reuse, 0x2, R91 ;  /* 0x0000000211007824 */ /* 0x040fe200078e025b */
[CC--:B------:R-:W-:Y:S01]  /*0de0*/  IADD3 R4, P0, PT, R8.reuse, R9.reuse, RZ ;  /* 0x0000000908047210 */ /* 0x0c0fe20007f1e0ff */
[----:B---3--:R1:W-:Y:S02]  /*0df0*/  STL [R1+0x7c], R20 ;  /* 0x00007c1401007387 */ /* 0x0083e40000100800 */
[----:B0-----:R-:W-:Y:S01]  /*0e00*/  IMAD R6, R17, 0x2, R0 ;  /* 0x0000000211067824 */ /* 0x001fe200078e0200 */
[----:B------:R-:W-:Y:S01]  /*0e10*/  LEA.HI.X.SX32 R5, R8, R16, 0x1, P0 ;  /* 0x0000001008057211 */ /* 0x000fe200000f0eff */
[----:B------:R-:W2:Y:S01]  /*0e20*/  LDG.E.U8 R18, desc[UR8][R2.64] ;  /* 0x0000000802127981 */ /* 0x000ea2000c1e1100 */
[----:B------:R-:W-:-:S03]  /*0e30*/  IADD3 R118, P0, PT, R0, R9, RZ ;  /* 0x0000000900767210 */ /* 0x000fc60007f1e0ff */
[----:B------:R-:W3:Y:S01]  /*0e40*/  LDG.E.U8 R130, desc[UR8][R14.64] ;  /* 0x000000080e827981 */ /* 0x000ee2000c1e1100 */
[----:B------:R-:W-:-:S03]  /*0e50*/  LEA.HI.X.SX32 R119, R0, R16, 0x1, P0 ;  /* 0x0000001000777211 */ /* 0x000fc600000f0eff */
[----:B-1----:R0:W2:Y:S04]  /*0e60*/  LDG.E.U8 R20, desc[UR8][R10.64] ;  /* 0x000000080a147981 */ /* 0x0020a8000c1e1100 */
[----:B------:R-:W3:Y:S01]  /*0e70*/  LDG.E.U8 R15, desc[UR8][R4.64] ;  /* 0x00000008040f7981 */ /* 0x000ee2000c1e1100 */
[C---:B0-----:R-:W-:Y:S01]  /*0e80*/  IADD3 R10, P0, PT, R6.reuse, R9, RZ ;  /* 0x00000009060a7210 */ /* 0x041fe20007f1e0ff */
[----:B------:R-:W-:Y:S02]  /*0e90*/  IMAD R0, R17, 0x2, R6 ;  /* 0x0000000211007824 */ /* 0x000fe400078e0206 */
[----:B----4-:R-:W-:Y:S01]  /*0ea0*/  STL [R1+0xfc], R24 ;  /* 0x0000fc1801007387 */ /* 0x010fe20000100800 */
[----:B------:R-:W-:-:S03]  /*0eb0*/  LEA.HI.X.SX32 R11, R6, R16, 0x1, P0 ;  /* 0x00000010060b7211 */ /* 0x000fc600000f0eff */
[----:B------:R0:W4:Y:S04]  /*0ec0*/  LDG.E.U8 R118, desc[UR8][R118.64] ;  /* 0x0000000876767981 */ /* 0x000128000c1e1100 */
[----:B------:R-:W4:Y:S01]  /*0ed0*/  LDG.E.U8 R7, desc[UR8][R10.64] ;  /* 0x000000080a077981 */ /* 0x000f22000c1e1100 */
[----:B------:R-:W-:Y:S01]  /*0ee0*/  IADD3 R12, P1, PT, R0, R9, RZ ;  /* 0x00000009000c7210 */ /* 0x000fe20007f3e0ff */
[----:B------:R-:W-:-:S03]  /*0ef0*/  IMAD R8, R17, 0x4, R0 ;  /* 0x0000000411087824 */ /* 0x000fc600078e0200 */
[-C--:B------:R-:W-:Y:S01]  /*0f00*/  LEA.HI.X.SX32 R13, R0, R16.reuse, 0x1, P1 ;  /* 0x00000010000d7211 */ /* 0x080fe200008f0eff */
[C---:B------:R-:W-:Y:S01]  /*0f10*/  IMAD R0, R17.reuse, 0x2, R8 ;  /* 0x0000000211007824 */ /* 0x040fe200078e0208 */
[CC--:B------:R-:W-:Y:S01]  /*0f20*/  IADD3 R116, P0, PT, R8.reuse, R9.reuse, RZ ;  /* 0x0000000908747210 */ /* 0x0c0fe20007f1e0ff */
[----:B------:R-:W-:Y:S01]  /*0f30*/  STL [R1+0x78], R23 ;  /* 0x0000781701007387 */ /* 0x000fe20000100800 */
[----:B0-----:R-:W0:Y:S01]  /*0f40*/  LDC R119, c[0x0][0x3b8] ;  /* 0x0000ee00ff777b82 */ /* 0x001e220000000800 */
[C---:B------:R-:W-:Y:S01]  /*0f50*/  IMAD R14, R17.reuse, 0x2, R0 ;  /* 0x00000002110e7824 */ /* 0x040fe200078e0200 */
[-C--:B------:R-:W-:Y:S02]  /*0f60*/  LEA.HI.X.SX32 R117, R8, R16.reuse, 0x1, P0 ;  /* 0x0000001008757211 */ /* 0x080fe400000f0eff */
[-C--:B------:R-:W-:Y:S02]  /*0f70*/  IADD3 R2, P0, PT, R0, R9.reuse, RZ ;  /* 0x0000000900027210 */ /* 0x080fe40007f1e0ff */
[----:B------:R-:W-:Y:S01]  /*0f80*/  IADD3 R4, P1, PT, R14, R9, RZ ;  /* 0x000000090e047210 */ /* 0x000fe20007f3e0ff */
[----:B------:R-:W-:Y:S01]  /*0f90*/  STL [R1+0xf8], R22 ;  /* 0x0000f81601007387 */ /* 0x000fe20000100800 */
[----:B------:R-:W-:Y:S01]  /*0fa0*/  IMAD R6, R17, 0x2, R14 ;  /* 0x0000000211067824 */ /* 0x000fe200078e020e */
[----:B------:R-:W-:-:S02]  /*0fb0*/  LEA.HI.X.SX32 R3, R0, R16, 0x1, P0 ;  /* 0x0000001000037211 */ /* 0x000fc400000f0eff */
[-C--:B------:R-:W-:Y:S01]  /*0fc0*/  LEA.HI.X.SX32 R5, R14, R16.reuse, 0x1, P1 ;  /* 0x000000100e057211 */ /* 0x080fe200008f0eff */
[C---:B------:R-:W-:Y:S01]  /*0fd0*/  IMAD R8, R17.reuse, 0x2, R6 ;  /* 0x0000000211087824 */ /* 0x040fe200078e0206 */
[----:B------:R1:W4:Y:S04]  /*0fe0*/  LDG.E.U8 R116, desc[UR8][R116.64] ;  /* 0x0000000874747981 */ /* 0x000328000c1e1100 */
[----:B------:R-:W4:Y:S04]  /*0ff0*/  LDG.E.U8 R11, desc[UR8][R2.64] ;  /* 0x00000008020b7981 */ /* 0x000f28000c1e1100 */
[----:B------:R0:W-:Y:S01]  /*1000*/  STL [R1+0x110], R19 ;  /* 0x0001101301007387 */ /* 0x0001e20000100800 */
[CC--:B------:R-:W-:Y:S01]  /*1010*/  IADD3 R114, P0, PT, R8.reuse, R9.reuse, RZ ;  /* 0x0000000908727210 */ /* 0x0c0fe20007f1e0ff */
[C---:B------:R-:W-:Y:S01]  /*1020*/  IMAD R0, R17.reuse, 0x2, R8 ;  /* 0x0000000211007824 */ /* 0x040fe200078e0208 */
[----:B-1----:R-:W1:Y:S01]  /*1030*/  LDC R117, c[0x0][0x3b8] ;  /* 0x0000ee00ff757b82 */ /* 0x002e620000000800 */
[----:B------:R-:W-:Y:S04]  /*1040*/  STL [R1+0x70], R21 ;  /* 0x0000701501007387 */ /* 0x000fe80000100800 */
[----:B0-----:R0:W4:Y:S04]  /*1050*/  LDG.E.U8 R19, desc[UR8][R12.64] ;  /* 0x000000080c137981 */ /* 0x001128000c1e1100 */
[----:B------:R0:W-:Y:S04]  /*1060*/  STL [R1+0x13a8], R6 ;  /* 0x0013a80601007387 */ /* 0x0001e80000100800 */
[----:B0-----:R-:W4:Y:S01]  /*1070*/  LDG.E.U8 R6, desc[UR8][R4.64] ;  /* 0x0000000804067981 */ /* 0x001f22000c1e1100 */
[----:B------:R-:W-:Y:S01]  /*1080*/  LEA.HI.X.SX32 R115, R8, R16, 0x1, P0 ;  /* 0x0000001008737211 */ /* 0x000fe200000f0eff */
[----:B------:R-:W-:Y:S01]  /*1090*/  IMAD R8, R17, 0x2, R0 ;  /* 0x0000000211087824 */ /* 0x000fe200078e0200 */
[----:B------:R-:W-:-:S03]  /*10a0*/  IADD3 R12, P0, PT, R0, R9, RZ ;  /* 0x00000009000c7210 */ /* 0x000fc60007f1e0ff */
[----:B------:R0:W4:Y:S01]  /*10b0*/  LDG.E.U8 R114, desc[UR8][R114.64] ;  /* 0x0000000872727981 */ /* 0x000122000c1e1100 */
[-C--:B------:R-:W-:Y:S01]  /*10c0*/  LEA.HI.X.SX32 R13, R0, R16.reuse, 0x1, P0 ;  /* 0x00000010000d7211 */ /* 0x080fe200000f0eff */
[C---:B------:R-:W-:Y:S01]  /*10d0*/  IMAD R0, R17.reuse, 0x4, R8 ;  /* 0x0000000411007824 */ /* 0x040fe200078e0208 */
[C---:B------:R-:W-:Y:S01]  /*10e0*/  IADD3 R14, P0, PT, R8.reuse, R9, RZ ;  /* 0x00000009080e7210 */ /* 0x040fe20007f1e0ff */
[----:B--2---:R-:W-:Y:S04]  /*10f0*/  STL [R1+0xf4], R20 ;  /* 0x0000f41401007387 */ /* 0x004fe80000100800 */
[----:B------:R2:W-:Y:S01]  /*1100*/  STL [R1+0x6c], R18 ;  /* 0x00006c1201007387 */ /* 0x0005e20000100800 */
[----:B0-----:R-:W0:Y:S03]  /*1110*/  LDC R115, c[0x0][0x3b8] ;  /* 0x0000ee00ff737b82 */ /* 0x001e260000000800 */
[----:B---3--:R3:W-:Y:S04]  /*1120*/  STL [R1+0xf0], R15 ;  /* 0x0000f00f01007387 */ /* 0x0087e80000100800 */
[----:B------:R1:W4:Y:S01]  /*1130*/  LDG.E.U8 R21, desc[UR8][R12.64] ;  /* 0x000000080c157981 */ /* 0x000322000c1e1100 */
[----:B--2---:R-:W-:Y:S01]  /*1140*/  IMAD R18, R17, 0x2, R0 ;  /* 0x0000000211127824 */ /* 0x004fe200078e0200 */
[----:B---3--:R-:W-:-:S03]  /*1150*/  LEA.HI.X.SX32 R15, R8, R16, 0x1, P0 ;  /* 0x00000010080f7211 */ /* 0x008fc600000f0eff */
[C---:B------:R-:W-:Y:S01]  /*1160*/  IMAD R8, R17.reuse, 0x2, R18 ;  /* 0x0000000211087824 */ /* 0x040fe200078e0212 */
[----:B----4-:R2:W-:Y:S01]  /*1170*/  STL [R1+0x68], R7 ;  /* 0x0000680701007387 */ /* 0x0105e20000100800 */
[-C--:B------:R-:W-:Y:S02]  /*1180*/  IADD3 R32, P1, PT, R0, R9.reuse, RZ ;  /* 0x0000000900207210 */ /* 0x080fe40007f3e0ff */
[-C--:B------:R-:W-:Y:S01]  /*1190*/  IADD3 R2, P0, PT, R18, R9.reuse, RZ ;  /* 0x0000000912027210 */ /* 0x080fe20007f1e0ff */
[C---:B------:R-:W-:Y:S01]  /*11a0*/  IMAD R10, R17.reuse, 0x2, R8 ;  /* 0x00000002110a7824 */ /* 0x040fe200078e0208 */
[-C--:B------:R-:W-:Y:S01]  /*11b0*/  LEA.HI.X.SX32 R33, R0, R16.reuse, 0x1, P1 ;  /* 0x0000001000217211 */ /* 0x080fe200008f0eff */
[----:B--2---:R2:W3:Y:S01]  /*11c0*/  LDG.E.U8 R7, desc[UR8][R14.64] ;  /* 0x000000080e077981 */ /* 0x0044e2000c1e1100 */
[-C--:B------:R-:W-:Y:S01]  /*11d0*/  LEA.HI.X.SX32 R3, R18, R16.reuse, 0x1, P0 ;  /* 0x0000001012037211 */ /* 0x080fe200000f0eff */
[C---:B------:R-:W-:Y:S01]  /*11e0*/  IMAD R0, R17.reuse, 0x2, R10 ;  /* 0x0000000211007824 */ /* 0x040fe200078e020a */
[CC--:B------:R-:W-:Y:S01]  /*11f0*/  IADD3 R4, P0, PT, R8.reuse, R9.reuse, RZ ;  /* 0x0000000908047210 */ /* 0x0c0fe20007f1e0ff */
[----:B------:R-:W4:Y:S03]  /*1200*/  LDG.E.U8 R32, desc[UR8][R32.64] ;  /* 0x0000000820207981 */ /* 0x000f26000c1e1100 */
[-C--:B------:R-:W-:Y:S01]  /*1210*/  LEA.HI.X.SX32 R5, R8, R16.reuse, 0x1, P0 ;  /* 0x0000001008057211 */ /* 0x080fe200000f0eff */
[C---:B------:R-:W-:Y:S01]  /*1220*/  IMAD R8, R17.reuse, 0x2, R0 ;  /* 0x0000000211087824 */ /* 0x040fe200078e0200 */
[CC--:B-1----:R-:W-:Y:S01]  /*1230*/  IADD3 R12, P0, PT, R0.reuse, R9.reuse, RZ ;  /* 0x00000009000c7210 */ /* 0x0c2fe20007f1e0ff */
[----:B------:R1:W4:Y:S03]  /*1240*/  LDG.E.U8 R23, desc[UR8][R2.64] ;  /* 0x0000000802177981 */ /* 0x000326000c1e1100 */
[-C--:B------:R-:W-:Y:S01]  /*1250*/  LEA.HI.X.SX32 R13, R0, R16.reuse, 0x1, P0 ;  /* 0x00000010000d7211 */ /* 0x080fe200000f0eff */
[----:B------:R-:W-:Y:S01]  /*1260*/  IMAD R0, R17, 0x2, R8 ;  /* 0x0000000211007824 */ /* 0x000fe200078e0208 */
[-C--:B--2---:R-:W-:Y:S01]  /*1270*/  IADD3 R14, P0, PT, R8, R9.reuse, RZ ;  /* 0x00000009080e7210 */ /* 0x084fe20007f1e0ff */
[----:B------:R2:W4:Y:S03]  /*1280*/  LDG.E.U8 R22, desc[UR8][R4.64] ;  /* 0x0000000804167981 */ /* 0x000526000c1e1100 */
[----:B------:R-:W-:Y:S01]  /*1290*/  IADD3 R18, P1, PT, R0, R9, RZ ;  /* 0x0000000900127210 */ /* 0x000fe20007f3e0ff */
[----:B------:R0:W4:Y:S01]  /*12a0*/  LDG.E.U8 R77, desc[UR8][R12.64] ;  /* 0x000000080c4d7981 */ /* 0x000122000c1e1100 */
[----:B------:R-:W-:-:S03]  /*12b0*/  LEA.HI.X.SX32 R15, R8, R16, 0x1, P0 ;  /* 0x00000010080f7211 */ /* 0x000fc600000f0eff */
[----:B------:R0:W-:Y:S04]  /*12c0*/  STL [R1+0xec], R19 ;  /* 0x0000ec1301007387 */ /* 0x0001e80000100800 */
[----:B------:R-:W-:Y:S01]  /*12d0*/  STL [R1+0x13ac], R10 ;  /* 0x0013ac0a01007387 */ /* 0x000fe20000100800 */
[----:B0-----:R-:W-:-:S03]  /*12e0*/  LEA.HI.X.SX32 R19, R0, R16, 0x1, P1 ;  /* 0x0000001000137211 */ /* 0x001fc600008f0eff */
[----:B------:R0:W-:Y:S04]  /*12f0*/  STL [R1+0x60], R11 ;  /* 0x0000600b01007387 */ /* 0x0001e80000100800 */
[----:B------:R1:W-:Y:S04]  /*1300*/  STL [R1+0xe8], R6 ;  /* 0x0000e80601007387 */ /* 0x0003e80000100800 */
[----:B0-----:R0:W4:Y:S04]  /*1310*/  LDG.E.U8 R11, desc[UR8][R14.64] ;  /* 0x000000080e0b7981 */ /* 0x001128000c1e1100 */
[----:B-1----:R1:W4:Y:S01]  /*1320*/  LDG.E.U8 R6, desc[UR8][R18.64] ;  /* 0x0000000812067981 */ /* 0x002322000c1e1100 */
[----:B------:R-:W-:-:S04]  /*1330*/  IMAD R20, R17, 0x4, R0 ;  /* 0x0000000411147824 */ /* 0x000fc800078e0200 */
[----:B------:R-:W-:Y:S01]  /*1340*/  IMAD R0, R17, 0x2, R20 ;  /* 0x0000000211007824 */ /* 0x000fe200078e0214 */
[----:B------:R-:W-:-:S03]  /*1350*/  IADD3 R2, P0, PT, R20, R9, RZ ;  /* 0x0000000914027210 */ /* 0x000fc60007f1e0ff */
[----:B------:R-:W-:Y:S01]  /*1360*/  IMAD R8, R17, 0x2, R0 ;  /* 0x0000000211087824 */ /* 0x000fe200078e0200 */
[----:B------:R-:W-:-:S03]  /*1370*/  LEA.HI.X.SX32 R3, R20, R16, 0x1, P0 ;  /* 0x0000001014037211 */ /* 0x000fc600000f0eff */
[C---:B------:R-:W-:Y:S01]  /*1380*/  IMAD R24, R17.reuse, 0x2, R8 ;  /* 0x0000000211187824 */ /* 0x040fe200078e0208 */
[-C--:B--2---:R-:W-:Y:S01]  /*1390*/  IADD3 R4, P0, PT, R0, R9.reuse, RZ ;  /* 0x0000000900047210 */ /* 0x084fe20007f1e0ff */
[----:B------:R2:W-:Y:S01]  /*13a0*/  STL [R1+0x5c], R21 ;  /* 0x00005c1501007387 */ /* 0x0005e20000100800 */
[-C--:B------:R-:W-:Y:S01]  /*13b0*/  IADD3 R20, P1, PT, R8, R9.reuse, RZ ;  /* 0x0000000908147210 */ /* 0x080fe20007f3e0ff */
[C---:B------:R-:W-:Y:S01]  /*13c0*/  IMAD R12, R17.reuse, 0x2, R24 ;  /* 0x00000002110c7824 */ /* 0x040fe200078e0218 */
[-C--:B------:R-:W-:Y:S01]  /*13d0*/  LEA.HI.X.SX32 R5, R0, R16.reuse, 0x1, P0 ;  /* 0x0000001000057211 */ /* 0x080fe200000f0eff */
[----:B------:R-:W-:Y:S02]  /*13e0*/  STL [R1+0x13b0], R24 ;  /* 0x0013b01801007387 */ /* 0x000fe40000100800 */
[----:B------:R-:W-:Y:S01]  /*13f0*/  IMAD R0, R17, 0x2, R12 ;  /* 0x0000000211007824 */ /* 0x000fe200078e020c */
[----:B0-----:R-:W-:Y:S01]  /*1400*/  IADD3 R14, P0, PT, R12, R9, RZ ;  /* 0x000000090c0e7210 */ /* 0x001fe20007f1e0ff */
[----:B------:R-:W4:Y:S01]  /*1410*/  LDG.E.U8 R10, desc[UR8][R4.64] ;  /* 0x00000008040a7981 */ /* 0x000f22000c1e1100 */
[----:B--2---:R-:W-:-:S02]  /*1420*/  LEA.HI.X.SX32 R21, R8, R16, 0x1, P1 ;  /* 0x0000001008157211 */ /* 0x004fc400008f0eff */
[----:B------:R-:W-:Y:S01]  /*1430*/  LEA.HI.X.SX32 R15, R12, R16, 0x1, P0 ;  /* 0x000000100c0f7211 */ /* 0x000fe200000f0eff */
[----:B------:R0:W2:Y:S01]  /*1440*/  LDG.E.U8 R76, desc[UR8][R2.64] ;  /* 0x00000008024c7981 */ /* 0x0000a2000c1e1100 */
[----:B-1----:R-:W-:-:S03]  /*1450*/  IADD3 R18, P0, PT, R0, R9, RZ ;  /* 0x0000000900127210 */ /* 0x002fc60007f1e0ff */
[----:B---3--:R1:W-:Y:S01]  /*1460*/  STL [R1+0xe4], R7 ;  /* 0x0000e40701007387 */ /* 0x0083e20000100800 */
[C---:B------:R-:W-:Y:S01]  /*1470*/  IMAD R8, R17.reuse, 0x2, R0 ;  /* 0x0000000211087824 */ /* 0x040fe200078e0200 */
[----:B------:R-:W-:Y:S02]  /*1480*/  LEA.HI.X.SX32 R19, R0, R16, 0x1, P0 ;  /* 0x0000001000137211 */ /* 0x000fe400000f0eff */
[----:B------:R3:W2:Y:S04]  /*1490*/  LDG.E.U8 R75, desc[UR8][R14.64] ;  /* 0x000000080e4b7981 */ /* 0x0006a8000c1e1100 */
[----:B-1----:R-:W2:Y:S01]  /*14a0*/  LDG.E.U8 R7, desc[UR8][R20.64] ;  /* 0x0000000814077981 */ /* 0x002ea2000c1e1100 */
[----:B------:R-:W-:Y:S01]  /*14b0*/  IMAD R0, R17, 0x4, R8 ;  /* 0x0000000411007824 */ /* 0x000fe200078e0208 */
[----:B0-----:R-:W-:-:S02]  /*14c0*/  IADD3 R2, P0, PT, R8, R9, RZ ;  /* 0x0000000908027210 */ /* 0x001fc40007f1e0ff */
[----:B----4-:R-:W-:Y:S01]  /*14d0*/  STL [R1+0x54], R23 ;  /* 0x0000541701007387 */ /* 0x010fe20000100800 */
[C---:B------:R-:W-:Y:S01]  /*14e0*/  IMAD R26, R17.reuse, 0x2, R0 ;  /* 0x00000002111a7824 */ /* 0x040fe200078e0200 */
[-C--:B------:R-:W-:Y:S02]  /*14f0*/  LEA.HI.X.SX32 R3, R8, R16.reuse, 0x1, P0 ;  /* 0x0000001008037211 */ /* 0x080fe400000f0eff */
[----:B------:R0:W4:Y:S01]  /*1500*/  LDG.E.U8 R24, desc[UR8][R18.64] ;  /* 0x0000000812187981 */ /* 0x000122000c1e1100 */
[----:B------:R-:W-:Y:S01]  /*1510*/  IMAD R8, R17, 0x2, R26 ;  /* 0x0000000211087824 */ /* 0x000fe200078e021a */
[C---:B------:R-:W-:Y:S02]  /*1520*/  IADD3 R4, P0, PT, R26.reuse, R9, RZ ;  /* 0x000000091a047210 */ /* 0x040fe40007f1e0ff */
[----:B------:R-:W-:Y:S02]  /*1530*/  STL [R1+0xe0], R22 ;  /* 0x0000e01601007387 */ /* 0x000fe40000100800 */
[----:B------:R-:W-:-:S02]  /*1540*/  LEA.HI.X.SX32 R5, R26, R16, 0x1, P0 ;  /* 0x000000101a057211 */ /* 0x000fc400000f0eff */
[CC--:B---3--:R-:W-:Y:S01]  /*1550*/  IADD3 R14, P0, PT, R8.reuse, R9.reuse, RZ ;  /* 0x00000009080e7210 */ /* 0x0c8fe20007f1e0ff */
[----:B------:R1:W3:Y:S03]  /*1560*/  LDG.E.U8 R13, desc[UR8][R2.64] ;  /* 0x00000008020d7981 */ /* 0x0002e6000c1e1100 */
[----:B------:R-:W-:Y:S01]  /*1570*/  LEA.HI.X.SX32 R15, R8, R16, 0x1, P0 ;  /* 0x00000010080f7211 */ /* 0x000fe200000f0eff */
[----:B------:R0:W-:Y:S04]  /*1580*/  STL [R1+0x50], R11 ;  /* 0x0000500b01007387 */ /* 0x0001e80000100800 */
[----:B------:R1:W-:Y:S04]  /*1590*/  STL [R1+0xdc], R6 ;  /* 0x0000dc0601007387 */ /* 0x0003e80000100800 */
[----:B0-----:R0:W3:Y:S04]  /*15a0*/  LDG.E.U8 R11, desc[UR8][R4.64] ;  /* 0x00000008040b7981 */ /* 0x0010e8000c1e1100 */
[----:B-1----:R1:W3:Y:S01]  /*15b0*/  LDG.E.U8 R6, desc[UR8][R14.64] ;  /* 0x000000080e067981 */ /* 0x0022e2000c1e1100 */
[----:B------:R-:W-:Y:S01]  /*15c0*/  IADD3 R22, P1, PT, R0, R9, RZ ;  /* 0x0000000900167210 */ /* 0x000fe20007f3e0ff */
[----:B------:R-:W-:-:S03]  /*15d0*/  IMAD R12, R17, 0x2, R8 ;  /* 0x00000002110c7824 */ /* 0x000fc600078e0208 */
[----:B------:R-:W-:Y:S01]  /*15e0*/  LEA.HI.X.SX32 R23, R0, R16, 0x1, P1 ;  /* 0x0000001000177211 */ /* 0x000fe200008f0eff */
[----:B------:R-:W-:-:S04]  /*15f0*/  IMAD R0, R17, 0x2, R12 ;  /* 0x0000000211007824 */ /* 0x000fc800078e020c */
[C---:B------:R-:W-:Y:S01]  /*1600*/  IMAD R8, R17.reuse, 0x2, R0 ;  /* 0x0000000211087824 */ /* 0x040fe200078e0200 */
[CC--:B------:R-:W-:Y:S01]  /*1610*/  IADD3 R18, P0, PT, R0.reuse, R9.reuse, RZ ;  /* 0x0000000900127210 */ /* 0x0c0fe20007f1e0ff */
[----:B------:R0:W3:Y:S03]  /*1620*/  LDG.E.U8 R74, desc[UR8][R22.64] ;  /* 0x00000008164a7981 */ /* 0x0000e6000c1e1100 */
[----:B------:R-:W-:Y:S01]  /*1630*/  LEA.HI.X.SX32 R19, R0, R16, 0x1, P0 ;  /* 0x0000001000137211 */ /* 0x000fe200000f0eff */
[----:B------:R-:W-:Y:S01]  /*1640*/  IMAD R0, R17, 0x2, R8 ;  /* 0x0000000211007824 */ /* 0x000fe200078e0208 */
[----:B------:R-:W-:-:S03]  /*1650*/  IADD3 R2, P0, PT, R8, R9, RZ ;  /* 0x0000000908027210 */ /* 0x000fc60007f1e0ff */
[C---:B------:R-:W-:Y:S01]  /*1660*/  IMAD R26, R17.reuse, 0x4, R0 ;  /* 0x00000004111a7824 */ /* 0x040fe200078e0200 */
[CC--:B------:R-:W-:Y:S01]  /*1670*/  IADD3 R20, P1, PT, R0.reuse, R9.reuse, RZ ;  /* 0x0000000900147210 */ /* 0x0c0fe20007f3e0ff */
[----:B------:R1:W-:Y:S03]  /*1680*/  STL [R1+0x13b4], R12 ;  /* 0x0013b40c01007387 */ /* 0x0003e60000100800 */
[-C--:B------:R-:W-:Y:S01]  /*1690*/  LEA.HI.X.SX32 R21, R0, R16.reuse, 0x1, P1 ;  /* 0x0000001000157211 */ /* 0x080fe200008f0eff */
[C---:B------:R-:W-:Y:S01]  /*16a0*/  IMAD R0, R17.reuse, 0x2, R26 ;  /* 0x0000000211007824 */ /* 0x040fe200078e021a */
[----:B------:R-:W-:Y:S01]  /*16b0*/  LEA.HI.X.SX32 R3, R8, R16, 0x1, P0 ;  /* 0x0000001008037211 */ /* 0x000fe200000f0eff */
[----:B------:R2:W3:Y:S01]  /*16c0*/  LDG.E.U8 R73, desc[UR8][R18.64] ;  /* 0x0000000812497981 */ /* 0x0004e2000c1e1100 */
[----:B0-----:R-:W-:Y:S01]  /*16d0*/  IADD3 R4, P0, PT, R26, R9, RZ ;  /* 0x000000091a047210 */ /* 0x001fe20007f1e0ff */
[----:B------:R-:W-:-:S03]  /*16e0*/  IMAD R8, R17, 0x2, R0 ;  /* 0x0000000211087824 */ /* 0x000fc600078e0200 */
[-C--:B------:R-:W-:Y:S02]  /*16f0*/  LEA.HI.X.SX32 R5, R26, R16.reuse, 0x1, P0 ;  /* 0x000000101a057211 */ /* 0x080fe400000f0eff */
[-C--:B-1----:R-:W-:Y:S02]  /*1700*/  IADD3 R14, P0, PT, R0, R9.reuse, RZ ;  /* 0x00000009000e7210 */ /* 0x082fe40007f1e0ff */
[----:B------:R-:W-:Y:S01]  /*1710*/  IADD3 R22, P1, PT, R8, R9, RZ ;  /* 0x0000000908167210 */ /* 0x000fe20007f3e0ff */
[----:B------:R0:W-:Y:S01]  /*1720*/  STL [R1+0x4c], R10 ;  /* 0x00004c0a01007387 */ /* 0x0001e20000100800 */
[-C--:B------:R-:W-:Y:S02]  /*1730*/  LEA.HI.X.SX32 R15, R0, R16.reuse, 0x1, P0 ;  /* 0x00000010000f7211 */ /* 0x080fe400000f0eff */
[----:B------:R-:W-:Y:S01]  /*1740*/  LEA.HI.X.SX32 R23, R8, R16, 0x1, P1 ;  /* 0x0000001008177211 */ /* 0x000fe200008f0eff */
[----:B--2---:R1:W-:Y:S04]  /*1750*/  STL [R1+0xd8], R7 ;  /* 0x0000d80701007387 */ /* 0x0043e80000100800 */
[----:B------:R-:W2:Y:S04]  /*1760*/  LDG.E.U8 R12, desc[UR8][R14.64] ;  /* 0x000000080e0c7981 */ /* 0x000ea8000c1e1100 */
[----:B0-----:R-:W2:Y:S04]  /*1770*/  LDG.E.U8 R10, desc[UR8][R2.64] ;  /* 0x00000008020a7981 */ /* 0x001ea8000c1e1100 */
[----:B-1----:R0:W2:Y:S01]  /*1780*/  LDG.E.U8 R7, desc[UR8][R20.64] ;  /* 0x0000000814077981 */ /* 0x0020a2000c1e1100 */
[----:B------:R-:W-:-:S03]  /*1790*/  IMAD R28, R17, 0x2, R8 ;  /* 0x00000002111c7824 */ /* 0x000fc600078e0208 */
[----:B------:R1:W2:Y:S04]  /*17a0*/  LDG.E.U8 R72, desc[UR8][R4.64] ;  /* 0x0000000804487981 */ /* 0x0002a8000c1e1100 */
[----:B------:R-:W2:Y:S01]  /*17b0*/  LDG.E.U8 R3, desc[UR8][R22.64] ;  /* 0x0000000816037981 */ /* 0x000ea2000c1e1100 */
[----:B------:R-:W-:-:S04]  /*17c0*/  IMAD R26, R17, 0x2, R28 ;  /* 0x00000002111a7824 */ /* 0x000fc800078e021c */
[----:B------:R-:W-:Y:S01]  /*17d0*/  IMAD R0, R17, 0x2, R26 ;  /* 0x0000000211007824 */ /* 0x000fe200078e021a */
[----:B------:R-:W-:-:S04]  /*17e0*/  IADD3 R18, P0, PT, R26, R9, RZ ;  /* 0x000000091a127210 */ /* 0x000fc80007f1e0ff */
[-C--:B------:R-:W-:Y:S02]  /*17f0*/  LEA.HI.X.SX32 R19, R26, R16.reuse, 0x1, P0 ;  /* 0x000000101a137211 */ /* 0x080fe400000f0eff */
[C---:B0-----:R-:W-:Y:S01]  /*1800*/  IADD3 R20, P0, PT, R0.reuse, R9, RZ ;  /* 0x0000000900147210 */ /* 0x041fe20007f1e0ff */
[----:B----4-:R-:W-:Y:S03]  /*1810*/  STL [R1+0x44], R24 ;  /* 0x0000441801007387 */ /* 0x010fe60000100800 */
[----:B------:R-:W-:Y:S01]  /*1820*/  LEA.HI.X.SX32 R21, R0, R16, 0x1, P0 ;  /* 0x0000001000157211 */ /* 0x000fe200000f0eff */
[----:B------:R-:W-:Y:S04]  /*1830*/  STL [R1+0x13b8], R28 ;  /* 0x0013b81c01007387 */ /* 0x000fe80000100800 */
[----:B---3--:R-:W-:Y:S01]  /*1840*/  STL [R1+0xd4], R13 ;  /* 0x0000d40d01007387 */ /* 0x008fe20000100800 */
[----:B------:R-:W-:-:S03]  /*1850*/  IMAD R2, R17, 0x2, R0 ;  /* 0x0000000211027824 */ /* 0x000fc600078e0200 */
[----:B------:R-:W3:Y:S04]  /*1860*/  LDG.E.U8 R71, desc[UR8][R18.64] ;  /* 0x0000000812477981 */ /* 0x000ee8000c1e1100 */
[----:B------:R-:W-:Y:S04]  /*1870*/  STL [R1+0x40], R11 ;  /* 0x0000400b01007387 */ /* 0x000fe80000100800 */
[----:B------:R0:W-:Y:S04]  /*1880*/  STL [R1+0xd0], R6 ;  /* 0x0000d00601007387 */ /* 0x0001e80000100800 */
[----:B0-----:R0:W4:Y:S01]  /*1890*/  LDG.E.U8 R6, desc[UR8][R20.64] ;  /* 0x0000000814067981 */ /* 0x001122000c1e1100 */
[----:B------:R-:W-:Y:S01]  /*18a0*/  IMAD R0, R17, 0x4, R2 ;  /* 0x0000000411007824 */ /* 0x000fe200078e0202 */
[----:B------:R-:W-:-:S03]  /*18b0*/  IADD3 R30, P0, PT, R2, R9, RZ ;  /* 0x00000009021e7210 */ /* 0x000fc60007f1e0ff */
[----:B------:R-:W-:Y:S01]  /*18c0*/  IMAD R8, R17, 0x2, R0 ;  /* 0x0000000211087824 */ /* 0x000fe200078e0200 */
[----:B-1----:R-:W-:-:S03]  /*18d0*/  IADD3 R4, P1, PT, R0, R9, RZ ;  /* 0x0000000900047210 */ /* 0x002fc60007f3e0ff */
[----:B------:R-:W-:Y:S01]  /*18e0*/  IMAD R34, R17, 0x2, R8 ;  /* 0x0000000211227824 */ /* 0x000fe200078e0208 */
[----:B------:R-:W-:-:S03]  /*18f0*/  LEA.HI.X.SX32 R31, R2, R16, 0x1, P0 ;  /* 0x00000010021f7211 */ /* 0x000fc600000f0eff */
[C---:B------:R-:W-:Y:S01]  /*1900*/  IMAD R2, R17.reuse, 0x2, R34 ;  /* 0x0000000211027824 */ /* 0x040fe200078e0222 */
[-C--:B------:R-:W-:Y:S01]  /*1910*/  LEA.HI.X.SX32 R5, R0, R16.reuse, 0x1, P1 ;  /* 0x0000001000057211 */ /* 0x080fe200008f0eff */
[----:B------:R1:W3:Y:S01]  /*1920*/  LDG.E.U8 R11, desc[UR8][R30.64] ;  /* 0x000000081e0b7981 */ /* 0x0002e2000c1e1100 */
[CC--:B------:R-:W-:Y:S01]  /*1930*/  IADD3 R14, P0, PT, R8.reuse, R9.reuse, RZ ;  /* 0x00000009080e7210 */ /* 0x0c0fe20007f1e0ff */
[C---:B------:R-:W-:Y:S02]  /*1940*/  IMAD R0, R17.reuse, 0x2, R2 ;  /* 0x0000000211007824 */ /* 0x040fe400078e0202 */
[----:B------:R-:W3:Y:S01]  /*1950*/  LDG.E.U8 R70, desc[UR8][R4.64] ;  /* 0x0000000804467981 */ /* 0x000ee2000c1e1100 */
[----:B------:R-:W-:Y:S01]  /*1960*/  LEA.HI.X.SX32 R15, R8, R16, 0x1, P0 ;  /* 0x00000010080f7211 */ /* 0x000fe200000f0eff */
[----:B------:R-:W-:Y:S01]  /*1970*/  IMAD R8, R17, 0x2, R0 ;  /* 0x0000000211087824 */ /* 0x000fe200078e0200 */
[----:B------:R-:W-:-:S04]  /*1980*/  IADD3 R26, P0, PT, R34, R9, RZ ;  /* 0x00000009221a7210 */ /* 0x000fc80007f1e0ff */
[----:B------:R-:W-:Y:S02]  /*1990*/  LEA.HI.X.SX32 R27, R34, R16, 0x1, P0 ;  /* 0x00000010221b7211 */ /* 0x000fe400000f0eff */
[----:B0-----:R-:W-:-:S04]  /*19a0*/  IADD3 R20, P0, PT, R8, R9, RZ ;  /* 0x0000000908147210 */ /* 0x001fc80007f1e0ff */
[-C--:B------:R-:W-:Y:S02]  /*19b0*/  LEA.HI.X.SX32 R21, R8, R16.reuse, 0x1, P0 ;  /* 0x0000001008157211 */ /* 0x080fe400000f0eff */
[C---:B------:R-:W-:Y:S01]  /*19c0*/  IADD3 R22, P1, PT, R0.reuse, R9, RZ ;  /* 0x0000000900167210 */ /* 0x040fe20007f3e0ff */
[----:B--2---:R0:W-:Y:S04]  /*19d0*/  STL [R1+0x38], R10 ;  /* 0x0000380a01007387 */ /* 0x0041e80000100800 */
[----:B------:R2:W-:Y:S04]  /*19e0*/  STL [R1+0xcc], R7 ;  /* 0x0000cc0701007387 */ /* 0x0005e80000100800 */
[----:B------:R-:W-:Y:S04]  /*19f0*/  STL [R1+0x13bc], R2 ;  /* 0x0013bc0201007387 */ /* 0x000fe80000100800 */
[----:B0-----:R0:W3:Y:S04]  /*1a00*/  LDG.E.U8 R10, desc[UR8][R14.64] ;  /* 0x000000080e0a7981 */ /* 0x0010e8000c1e1100 */
[----:B------:R-:W-:Y:S04]  /*1a10*/  STL [R1+0x34], R12 ;  /* 0x0000340c01007387 */ /* 0x000fe80000100800 */
[----:B--2---:R-:W2:Y:S04]  /*1a20*/  LDG.E.U8 R7, desc[UR8][R26.64] ;  /* 0x000000081a077981 */ /* 0x004ea8000c1e1100 */
[----:B------:R0:W-:Y:S01]  /*1a30*/  STL [R1+0xc8], R3 ;  /* 0x0000c80301007387 */ /* 0x0001e20000100800 */
[----:B------:R-:W-:Y:S01]  /*1a40*/  LEA.HI.X.SX32 R23, R0, R16, 0x1, P1 ;  /* 0x0000001000177211 */ /* 0x000fe200008f0eff */
[----:B------:R-:W-:-:S02]  /*1a50*/  IMAD R0, R17, 0x2, R8 ;  /* 0x0000000211007824 */ /* 0x000fc400078e0208 */
[----:B0-----:R-:W2:Y:S02]  /*1a60*/  LDG.E.U8 R3, desc[UR8][R20.64] ;  /* 0x0000000814037981 */ /* 0x001ea4000c1e1100 */
[C---:B------:R-:W-:Y:S01]  /*1a70*/  IMAD R8, R17.reuse, 0x4, R0 ;  /* 0x0000000411087824 */ /* 0x040fe200078e0200 */
[C---:B------:R-:W-:Y:S01]  /*1a80*/  IADD3 R18, P0, PT, R0.reuse, R9, RZ ;  /* 0x0000000900127210 */ /* 0x040fe20007f1e0ff */
[----:B------:R-:W2:Y:S02]  /*1a90*/  LDG.E.U8 R69, desc[UR8][R22.64] ;  /* 0x0000000816457981 */ /* 0x000ea4000c1e1100 */
[----:B-1----:R-:W-:Y:S01]  /*1aa0*/  IMAD R30, R17, 0x2, R8 ;  /* 0x00000002111e7824 */ /* 0x002fe200078e0208 */
[----:B------:R-:W-:-:S04]  /*1ab0*/  LEA.HI.X.SX32 R19, R0, R16, 0x1, P0 ;  /* 0x0000001000137211 */ /* 0x000fc800000f0eff */
[----:B------:R-:W-:Y:S01]  /*1ac0*/  IADD3 R14, P0, PT, R30, R9, RZ ;  /* 0x000000091e0e7210 */ /* 0x000fe20007f1e0ff */
[----:B------:R-:W-:-:S03]  /*1ad0*/  IMAD R34, R17, 0x2, R30 ;  /* 0x0000000211227824 */ /* 0x000fc600078e021e */
[----:B------:R-:W-:Y:S01]  /*1ae0*/  LEA.HI.X.SX32 R15, R30, R16, 0x1, P0 ;  /* 0x000000101e0f7211 */ /* 0x000fe200000f0eff */
[----:B------:R-:W-:-:S04]  /*1af0*/  IMAD R0, R17, 0x2, R34 ;  /* 0x0000000211007824 */ /* 0x000fc800078e0222 */
[----:B------:R-:W2:Y:S01]  /*1b00*/  LDG.E.U8 R2, desc[UR8][R14.64] ;  /* 0x000000080e027981 */ /* 0x000ea2000c1e1100 */
[----:B------:R-:W-:-:S04]  /*1b10*/  IADD3 R4, P1, PT, R8, R9, RZ ;  /* 0x0000000908047210 */ /* 0x000fc80007f3e0ff */
[----:B------:R-:W-:Y:S01]  /*1b20*/  LEA.HI.X.SX32 R5, R8, R16, 0x1, P1 ;  /* 0x0000001008057211 */ /* 0x000fe200008f0eff */
[----:B------:R-:W-:Y:S01]  /*1b30*/  IMAD R8, R17, 0x2, R0 ;  /* 0x0000000211087824 */ /* 0x000fe200078e0200 */
[----:B----4-:R0:W-:Y:S04]  /*1b40*/  STL [R1+0x30], R6 ;  /* 0x0000300601007387 */ /* 0x0101e80000100800 */
[----:B------:R-:W4:Y:S04]  /*1b50*/  LDG.E.U8 R68, desc[UR8][R4.64] ;  /* 0x0000000804447981 */ /* 0x000f28000c1e1100 */
[----:B0-----:R0:W4:Y:S02]  /*1b60*/  LDG.E.U8 R6, desc[UR8][R18.64] ;  /* 0x0000000812067981 */ /* 0x001124000c1e1100 */
[----:B0-----:R-:W-:-:S04]  /*1b70*/  IADD3 R18, P0, PT, R34, R9, RZ ;  /* 0x0000000922127210 */ /* 0x001fc80007f1e0ff */
[----:B------:R-:W-:Y:S01]  /*1b80*/  LEA.HI.X.SX32 R19, R34, R16, 0x1, P0 ;  /* 0x0000001022137211 */ /* 0x000fe200000f0eff */
[----:B------:R0:W-:Y:S04]  /*1b90*/  STL [R1+0x13c0], R0 ;  /* 0x0013c00001007387 */ /* 0x0001e80000100800 */
[----:B0-----:R0:W4:Y:S01]  /*1ba0*/  LDG.E.U8 R0, desc[UR8][R18.64] ;  /* 0x0000000812007981 */ /* 0x001122000c1e1100 */
[----:B------:R-:W-:-:S04]  /*1bb0*/  IMAD R22, R17, 0x2, R8 ;  /* 0x0000000211167824 */ /* 0x000fc800078e0208 */
[----:B------:R-:W-:Y:S01]  /*1bc0*/  IMAD R20, R17, 0x2, R22 ;  /* 0x0000000211147824 */ /* 0x000fe200078e0216 */
[----:B------:R-:W-:-:S04]  /*1bd0*/  IADD3 R14, P0, PT, R22, R9, RZ ;  /* 0x00000009160e7210 */ /* 0x000fc80007f1e0ff */
[-C--:B------:R-:W-:Y:S02]  /*1be0*/  LEA.HI.X.SX32 R15, R22, R16.reuse, 0x1, P0 ;  /* 0x00000010160f7211 */ /* 0x080fe400000f0eff */
[CC--:B0-----:R-:W-:Y:S01]  /*1bf0*/  IADD3 R18, P0, PT, R20.reuse, R9.reuse, RZ ;  /* 0x0000000914127210 */ /* 0x0c1fe20007f1e0ff */
[----:B---3--:R-:W-:Y:S03]  /*1c00*/  STL [R1+0xc4], R11 ;  /* 0x0000c40b01007387 */ /* 0x008fe60000100800 */
[----:B------:R-:W-:Y:S01]  /*1c10*/  LEA.HI.X.SX32 R19, R20, R16, 0x1, P0 ;  /* 0x0000001014137211 */ /* 0x000fe200000f0eff */
[----:B------:R-:W-:Y:S01]  /*1c20*/  STL [R1+0x28], R10 ;  /* 0x0000280a01007387 */ /* 0x000fe20000100800 */
[----:B------:R-:W-:-:S03]  /*1c30*/  IADD3 R4, P1, PT, R8, R9, RZ ;  /* 0x0000000908047210 */ /* 0x000fc60007f3e0ff */
[----:B--2---:R0:W-:Y:S01]  /*1c40*/  STL [R1+0xc0], R7 ;  /* 0x0000c00701007387 */ /* 0x0041e20000100800 */
[----:B------:R-:W-:Y:S01]  /*1c50*/  LEA.HI.X.SX32 R5, R8, R16, 0x1, P1 ;  /* 0x0000001008057211 */ /* 0x000fe200008f0eff */
[C---:B------:R-:W-:Y:S02]  /*1c60*/  IMAD R8, R17.reuse, 0x4, R20 ;  /* 0x0000000411087824 */ /* 0x040fe400078e0214 */
[----:B0-----:R0:W2:Y:S04]  /*1c70*/  LDG.E.U8 R7, desc[UR8][R14.64] ;  /* 0x000000080e077981 */ /* 0x0010a8000c1e1100 */
[----:B------:R1:W-:Y:S01]  /*1c80*/  STL [R1+0x24], R3 ;  /* 0x0000240301007387 */ /* 0x0003e20000100800 */
[----:B------:R-:W-:-:S03]  /*1c90*/  IMAD R22, R17, 0x2, R8 ;  /* 0x0000000211167824 */ /* 0x000fc600078e0208 */
[----:B------:R3:W2:Y:S04]  /*1ca0*/  LDG.E.U8 R67, desc[UR8][R4.64] ;  /* 0x0000000804437981 */ /* 0x0006a8000c1e1100 */
[----:B-1----:R1:W2:Y:S01]  /*1cb0*/  LDG.E.U8 R3, desc[UR8][R18.64] ;  /* 0x0000000812037981 */ /* 0x0022a2000c1e1100 */
[C---:B------:R-:W-:Y:S01]  /*1cc0*/  IMAD R26, R17.reuse, 0x2, R22 ;  /* 0x00000002111a7824 */ /* 0x040fe200078e0216 */
[-C--:B0-----:R-:W-:Y:S02]  /*1cd0*/  IADD3 R14, P0, PT, R22, R9.reuse, RZ ;  /* 0x00000009160e7210 */ /* 0x081fe40007f1e0ff */
[----:B---3--:R-:W-:Y:S01]  /*1ce0*/  IADD3 R4, P1, PT, R8, R9, RZ ;  /* 0x0000000908047210 */ /* 0x008fe20007f3e0ff */
[----:B------:R-:W-:Y:S01]  /*1cf0*/  IMAD R30, R17, 0x2, R26 ;  /* 0x00000002111e7824 */ /* 0x000fe200078e021a */
[----:B------:R-:W-:-:S02]  /*1d00*/  LEA.HI.X.SX32 R15, R22, R16, 0x1, P0 ;  /* 0x00000010160f7211 */ /* 0x000fc400000f0eff */
[-C--:B------:R-:W-:Y:S01]  /*1d10*/  LEA.HI.X.SX32 R5, R8, R16.reuse, 0x1, P1 ;  /* 0x0000001008057211 */ /* 0x080fe200008f0eff */
[C---:B------:R-:W-:Y:S01]  /*1d20*/  IMAD R8, R17.reuse, 0x2, R30 ;  /* 0x0000000211087824 */ /* 0x040fe200078e021e */
[CC--:B-1----:R-:W-:Y:S01]  /*1d30*/  IADD3 R18, P0, PT, R26.reuse, R9.reuse, RZ ;  /* 0x000000091a127210 */ /* 0x0c2fe20007f1e0ff */
[----:B------:R-:W-:Y:S02]  /*1d40*/  STL [R1+0x13c4], R30 ;  /* 0x0013c41e01007387 */ /* 0x000fe40000100800 */
[----:B------:R-:W-:Y:S01]  /*1d50*/  IMAD R20, R17, 0x2, R8 ;  /* 0x0000000211147824 */ /* 0x000fe200078e0208 */
[----:B------:R-:W-:Y:S01]  /*1d60*/  LEA.HI.X.SX32 R19, R26, R16, 0x1, P0 ;  /* 0x000000101a137211 */ /* 0x000fe200000f0eff */
[----:B------:R-:W3:Y:S04]  /*1d70*/  LDG.E.U8 R66, desc[UR8][R4.64] ;  /* 0x0000000804427981 */ /* 0x000ee8000c1e1100 */
[----:B----4-:R0:W-:Y:S04]  /*1d80*/  STL [R1+0xbc], R6 ;  /* 0x0000bc0601007387 */ /* 0x0101e80000100800 */
[----:B------:R1:W-:Y:S04]  /*1d90*/  STL [R1+0x1c], R2 ;  /* 0x00001c0201007387 */ /* 0x0003e80000100800 */
[----:B0-----:R0:W4:Y:S04]  /*1da0*/  LDG.E.U8 R6, desc[UR8][R14.64] ;  /* 0x000000080e067981 */ /* 0x001128000c1e1100 */
[----:B-1----:R1:W3:Y:S01]  /*1db0*/  LDG.E.U8 R2, desc[UR8][R18.64] ;  /* 0x0000000812027981 */ /* 0x0022e2000c1e1100 */
[----:B0-----:R-:W-:-:S04]  /*1dc0*/  IADD3 R14, P0, PT, R20, R9, RZ ;  /* 0x00000009140e7210 */ /* 0x001fc80007f1e0ff */
[----:B------:R-:W-:Y:S01]  /*1dd0*/  LEA.HI.X.SX32 R15, R20, R16, 0x1, P0 ;  /* 0x00000010140f7211 */ /* 0x000fe200000f0eff */
[----:B------:R0:W-:Y:S04]  /*1de0*/  STL [R1+0xb8], R0 ;  /* 0x0000b80001007387 */ /* 0x0001e80000100800 */
[----:B0-----:R0:W3:Y:S01]  /*1df0*/  LDG.E.U8 R0, desc[UR8][R14.64] ;  /* 0x000000080e007981 */ /* 0x0010e2000c1e1100 */
[----:B------:R-:W-:Y:S01]  /*1e00*/  IMAD R34, R17, 0x2, R20 ;  /* 0x0000000211227824 */ /* 0x000fe200078e0214 */
[----:B------:R-:W-:-:S03]  /*1e10*/  IADD3 R4, P1, PT, R8, R9, RZ ;  /* 0x0000000908047210 */ /* 0x000fc60007f3e0ff */
[----:B------:R-:W-:Y:S01]  /*1e20*/  IMAD R26, R17, 0x4, R34 ;  /* 0x00000004111a7824 */ /* 0x000fe200078e0222 */
[----:B------:R-:W-:-:S03]  /*1e30*/  LEA.HI.X.SX32 R5, R8, R16, 0x1, P1 ;  /* 0x0000001008057211 */ /* 0x000fc600008f0eff */
[C---:B------:R-:W-:Y:S01]  /*1e40*/  IMAD R8, R17.reuse, 0x2, R26 ;  /* 0x0000000211087824 */ /* 0x040fe200078e021a */
[CC--:B-1----:R-:W-:Y:S01]  /*1e50*/  IADD3 R18, P0, PT, R34.reuse, R9.reuse, RZ ;  /* 0x0000000922127210 */ /* 0x0c2fe20007f1e0ff */
[----:B------:R1:W3:Y:S02]  /*1e60*/  LDG.E.U8 R65, desc[UR8][R4.64] ;  /* 0x0000000804417981 */ /* 0x0002e4000c1e1100 */
[C---:B------:R-:W-:Y:S01]  /*1e70*/  IMAD R20, R17.reuse, 0x2, R8 ;  /* 0x0000000211147824 */ /* 0x040fe200078e0208 */
[----:B------:R-:W-:Y:S02]  /*1e80*/  LEA.HI.X.SX32 R19, R34, R16, 0x1, P0 ;  /* 0x0000001022137211 */ /* 0x000fe400000f0eff */
[----:B0-----:R-:W-:Y:S01]  /*1e90*/  IADD3 R14, P0, PT, R8, R9, RZ ;  /* 0x00000009080e7210 */ /* 0x001fe20007f1e0ff */
[----:B------:R-:W-:-:S03]  /*1ea0*/  IMAD R22, R17, 0x2, R20 ;  /* 0x0000000211167824 */ /* 0x000fc600078e0214 */
[-C--:B------:R-:W-:Y:S02]  /*1eb0*/  LEA.HI.X.SX32 R15, R8, R16.reuse, 0x1, P0 ;  /* 0x00000010080f7211 */ /* 0x080fe400000f0eff */
[----:B------:R-:W-:Y:S04]  /*1ec0*/  STL [R1+0x13c8], R22 ;  /* 0x0013c81601007387 */ /* 0x000fe80000100800 */
[----:B--2---:R0:W-:Y:S01]  /*1ed0*/  STL [R1+0x18], R7 ;  /* 0x0000180701007387 */ /* 0x0041e20000100800 */
[C---:B-1----:R-:W-:Y:S01]  /*1ee0*/  IADD3 R4, P1, PT, R26.reuse, R9, RZ ;  /* 0x000000091a047210 */ /* 0x042fe20007f3e0ff */
[----:B------:R-:W-:Y:S02]  /*1ef0*/  IMAD R34, R17, 0x2, R22 ;  /* 0x0000000211227824 */ /* 0x000fe400078e0216 */
[----:B0-----:R0:W2:Y:S04]  /*1f00*/  LDG.E.U8 R7, desc[UR8][R18.64] ;  /* 0x0000000812077981 */ /* 0x0010a8000c1e1100 */
[----:B------:R1:W-:Y:S01]  /*1f10*/  STL [R1+0xb4], R3 ;  /* 0x0000b40301007387 */ /* 0x0003e20000100800 */
[----:B------:R-:W-:-:S03]  /*1f20*/  LEA.HI.X.SX32 R5, R26, R16, 0x1, P1 ;  /* 0x000000101a057211 */ /* 0x000fc600008f0eff */
[----:B-1----:R1:W2:Y:S01]  /*1f30*/  LDG.E.U8 R3, desc[UR8][R14.64] ;  /* 0x000000080e037981 */ /* 0x0022a2000c1e1100 */
[C---:B------:R-:W-:Y:S01]  /*1f40*/  IMAD R26, R17.reuse, 0x2, R34 ;  /* 0x00000002111a7824 */ /* 0x040fe200078e0222 */
[C---:B0-----:R-:W-:Y:S02]  /*1f50*/  IADD3 R18, P0, PT, R20.reuse, R9, RZ ;  /* 0x0000000914127210 */ /* 0x041fe40007f1e0ff */
[----:B------:R0:W2:Y:S01]  /*1f60*/  LDG.E.U8 R64, desc[UR8][R4.64] ;  /* 0x0000000804407981 */ /* 0x0000a2000c1e1100 */
[----:B------:R-:W-:Y:S01]  /*1f70*/  IMAD R8, R17, 0x2, R26 ;  /* 0x0000000211087824 */ /* 0x000fe200078e021a */
[----:B------:R-:W-:-:S03]  /*1f80*/  LEA.HI.X.SX32 R19, R20, R16, 0x1, P0 ;  /* 0x0000001014137211 */ /* 0x000fc600000f0eff */
[----:B------:R-:W-:Y:S01]  /*1f90*/  IMAD R36, R17, 0x4, R8 ;  /* 0x0000000411247824 */ /* 0x000fe200078e0208 */
[----:B-1----:R-:W-:-:S03]  /*1fa0*/  IADD3 R14, P0, PT, R26, R9, RZ ;  /* 0x000000091a0e7210 */ /* 0x002fc60007f1e0ff */
[C---:B------:R-:W-:Y:S01]  /*1fb0*/  IMAD R20, R17.reuse, 0x2, R36 ;  /* 0x0000000211147824 */ /* 0x040fe200078e0224 */
[----:B0-----:R-:W-:Y:S02]  /*1fc0*/  IADD3 R4, P1, PT, R34, R9, RZ ;  /* 0x0000000922047210 */ /* 0x001fe40007f3e0ff */
[-C--:B------:R-:W-:Y:S02]  /*1fd0*/  LEA.HI.X.SX32 R15, R26, R16.reuse, 0x1, P0 ;  /* 0x000000101a0f7211 */ /* 0x080fe400000f0eff */
[----:B------:R-:W-:Y:S01]  /*1fe0*/  LEA.HI.X.SX32 R5, R34, R16, 0x1, P1 ;  /* 0x0000001022057211 */ /* 0x000fe200008f0eff */
[----:B------:R-:W-:-:S04]  /*1ff0*/  IMAD R34, R17, 0x2, R20 ;  /* 0x0000000211227824 */ /* 0x000fc800078e0214 */
[----:B------:R-:W-:Y:S01]  /*2000*/  IMAD R26, R17, 0x2, R34 ;  /* 0x00000002111a7824 */ /* 0x000fe200078e0222 */
[----:B------:R-:W2:Y:S04]  /*2010*/  LDG.E.U8 R63, desc[UR8][R4.64] ;  /* 0x00000008043f7981 */ /* 0x000ea8000c1e1100 */
[----:B----4-:R0:W-:Y:S04]  /*2020*/  STL [R1+0x14], R6 ;  /* 0x0000140601007387 */ /* 0x0101e80000100800 */
[----:B---3--:R1:W-:Y:S04]  /*2030*/  STL [R1+0xb0], R2 ;  /* 0x0000b00201007387 */ /* 0x0083e80000100800 */
[----:B0-----:R0:W3:Y:S04]  /*2040*/  LDG.E.U8 R6, desc[UR8][R18.64] ;  /* 0x0000000812067981 */ /* 0x0010e8000c1e1100 */
[----:B-1----:R1:W4:Y:S01]  /*2050*/  LDG.E.U8 R2, desc[UR8][R14.64] ;  /* 0x000000080e027981 */ /* 0x002322000c1e1100 */
[----:B0-----:R-:W-:-:S03]  /*2060*/  IADD3 R18, P0, PT, R8, R9, RZ ;  /* 0x0000000908127210 */ /* 0x001fc60007f1e0ff */
[----:B------:R-:W-:Y:S01]  /*2070*/  STL [R1+0x13cc], R26 ;  /* 0x0013cc1a01007387 */ /* 0x000fe20000100800 */
[----:B------:R-:W-:-:S03]  /*2080*/  LEA.HI.X.SX32 R19, R8, R16, 0x1, P0 ;  /* 0x0000001008137211 */ /* 0x000fc600000f0eff */
[----:B------:R0:W-:Y:S04]  /*2090*/  STL [R1+0xc], R0 ;  /* 0x00000c0001007387 */ /* 0x0001e80000100800 */
[----:B0-----:R0:W4:Y:S01]  /*20a0*/  LDG.E.U8 R0, desc[UR8][R18.64] ;  /* 0x0000000812007981 */ /* 0x001122000c1e1100 */
[----:B-1----:R-:W-:-:S04]  /*20b0*/  IADD3 R14, P0, PT, R20, R9, RZ ;  /* 0x00000009140e7210 */ /* 0x002fc80007f1e0ff */
[----:B------:R-:W-:Y:S01]  /*20c0*/  LEA.HI.X.SX32 R15, R20, R16, 0x1, P0 ;  /* 0x00000010140f7211 */ /* 0x000fe200000f0eff */
[----:B------:R-:W-:Y:S01]  /*20d0*/  IMAD R38, R17, 0x2, R26 ;  /* 0x0000000211267824 */ /* 0x000fe200078e021a */
[----:B0-----:R-:W-:-:S03]  /*20e0*/  IADD3 R18, P0, PT, R34, R9, RZ ;  /* 0x0000000922127210 */ /* 0x001fc60007f1e0ff */
[----:B------:R-:W4:Y:S01]  /*20f0*/  LDG.E.U8 R165, desc[UR8][R14.64] ;  /* 0x000000080ea57981 */ /* 0x000f22000c1e1100 */
[----:B------:R-:W-:Y:S01]  /*2100*/  LEA.HI.X.SX32 R19, R34, R16, 0x1, P0 ;  /* 0x0000001022137211 */ /* 0x000fe200000f0eff */
[----:B------:R-:W-:Y:S01]  /*2110*/  IMAD R8, R17, 0x2, R38 ;  /* 0x0000000211087824 */ /* 0x000fe200078e0226 */
[----:B------:R-:W-:-:S04]  /*2120*/  IADD3 R4, P1, PT, R36, R9, RZ ;  /* 0x0000000924047210 */ /* 0x000fc80007f3e0ff */
[-C--:B------:R-:W-:Y:S01]  /*2130*/  LEA.HI.X.SX32 R5, R36, R16.reuse, 0x1, P1 ;  /* 0x0000001024057211 */ /* 0x080fe200008f0eff */
[C---:B------:R-:W-:Y:S01]  /*2140*/  IMAD R36, R17.reuse, 0x2, R8 ;  /* 0x0000000211247824 */ /* 0x040fe200078e0208 */
[----:B--2---:R-:W-:Y:S03]  /*2150*/  STL [R1+0xac], R7 ;  /* 0x0000ac0701007387 */ /* 0x004fe60000100800 */
[C---:B------:R-:W-:Y:S01]  /*2160*/  IMAD R40, R17.reuse, 0x4, R36 ;  /* 0x0000000411287824 */ /* 0x040fe200078e0224 */
[C---:B------:R-:W-:Y:S01]  /*2170*/  IADD3 R20, P0, PT, R8.reuse, R9, RZ ;  /* 0x0000000908147210 */ /* 0x040fe20007f1e0ff */
[----:B------:R0:W2:Y:S04]  /*2180*/  LDG.E.U8 R62, desc[UR8][R4.64] ;  /* 0x00000008043e7981 */ /* 0x0000a8000c1e1100 */
[----:B------:R1:W-:Y:S04]  /*2190*/  STL [R1+0x8], R3 ;  /* 0x0000080301007387 */ /* 0x0003e80000100800 */
[----:B-1----:R1:W2:Y:S01]  /*21a0*/  LDG.E.U8 R3, desc[UR8][R18.64] ;  /* 0x0000000812037981 */ /* 0x0022a2000c1e1100 */
[----:B------:R-:W-:Y:S01]  /*21b0*/  IMAD R42, R17, 0x2, R40 ;  /* 0x00000002112a7824 */ /* 0x000fe200078e0228 */
[----:B------:R-:W-:-:S03]  /*21c0*/  LEA.HI.X.SX32 R21, R8, R16, 0x1, P0 ;  /* 0x0000001008157211 */ /* 0x000fc600000f0eff */
[C---:B------:R-:W-:Y:S01]  /*21d0*/  IMAD R34, R17.reuse, 0x2, R42 ;  /* 0x0000000211227824 */ /* 0x040fe200078e022a */
[-C--:B0-----:R-:W-:Y:S01]  /*21e0*/  IADD3 R4, P1, PT, R38, R9.reuse, RZ ;  /* 0x0000000926047210 */ /* 0x081fe20007f3e0ff */
[----:B------:R-:W2:Y:S02]  /*21f0*/  LDG.E.U8 R164, desc[UR8][R20.64] ;  /* 0x0000000814a47981 */ /* 0x000ea4000c1e1100 */
[----:B------:R-:W-:Y:S01]  /*2200*/  IMAD R15, R17, 0x2, R34 ;  /* 0x00000002110f7824 */ /* 0x000fe200078e0222 */
[----:B-1----:R-:W-:-:S04]  /*2210*/  IADD3 R18, P0, PT, R36, R9, RZ ;  /* 0x0000000924127210 */ /* 0x002fc80007f1e0ff */
[----:B------:R-:W-:Y:S01]  /*2220*/  LEA.HI.X.SX32 R19, R36, R16, 0x1, P0 ;  /* 0x0000001024137211 */ /* 0x000fe200000f0eff */
[----:B------:R-:W-:Y:S01]  /*2230*/  STL [R1+0x13d0], R15 ;  /* 0x0013d00f01007387 */ /* 0x000fe20000100800 */
[----:B------:R-:W-:-:S04]  /*2240*/  IADD3 R162, P0, PT, R42, R9, RZ ;  /* 0x000000092aa27210 */ /* 0x000fc80007f1e0ff */
[-C--:B------:R-:W-:Y:S01]  /*2250*/  LEA.HI.X.SX32 R163, R42, R16.reuse, 0x1, P0 ;  /* 0x000000102aa37211 */ /* 0x080fe200000f0eff */
[----:B------:R-:W-:Y:S01]  /*2260*/  IMAD R8, R17, 0x2, R15 ;  /* 0x0000000211087824 */ /* 0x000fe200078e020f */
[----:B------:R-:W-:-:S03]  /*2270*/  LEA.HI.X.SX32 R5, R38, R16, 0x1, P1 ;  /* 0x0000001026057211 */ /* 0x000fc600008f0eff */
[C---:B------:R-:W-:Y:S01]  /*2280*/  IMAD R38, R17.reuse, 0x2, R8 ;  /* 0x0000000211267824 */ /* 0x040fe200078e0208 */
[----:B------:R-:W2:Y:S03]  /*2290*/  LDG.E.U8 R162, desc[UR8][R162.64] ;  /* 0x00000008a2a27981 */ /* 0x000ea6000c1e1100 */
[C---:B------:R-:W-:Y:S01]  /*22a0*/  IMAD R14, R17.reuse, 0x2, R38 ;  /* 0x00000002110e7824 */ /* 0x040fe200078e0226 */
[----:B------:R-:W2:Y:S03]  /*22b0*/  LDG.E.U8 R61, desc[UR8][R4.64] ;  /* 0x00000008043d7981 */ /* 0x000ea6000c1e1100 */
[----:B------:R-:W-:Y:S01]  /*22c0*/  IMAD R36, R17, 0x4, R14 ;  /* 0x0000000411247824 */ /* 0x000fe200078e020e */
[----:B---3--:R-:W-:Y:S04]  /*22d0*/  STL [R1+0xa8], R6 ;  /* 0x0000a80601007387 */ /* 0x008fe80000100800 */
[----:B----4-:R0:W-:Y:S04]  /*22e0*/  STL [R1+0x4], R2 ;  /* 0x0000040201007387 */ /* 0x0101e80000100800 */
[----:B0-----:R0:W3:Y:S02]  /*22f0*/  LDG.E.U8 R2, desc[UR8][R18.64] ;  /* 0x0000000812027981 */ /* 0x0010e4000c1e1100 */
[----:B0-----:R-:W-:-:S04]  /*2300*/  IADD3 R18, P0, PT, R34, R9, RZ ;  /* 0x0000000922127210 */ /* 0x001fc80007f1e0ff */
[----:B------:R-:W-:Y:S01]  /*2310*/  LEA.HI.X.SX32 R19, R34, R16, 0x1, P0 ;  /* 0x0000001022137211 */ /* 0x000fe200000f0eff */
[----:B------:R0:W-:Y:S04]  /*2320*/  STL [R1+0xa4], R0 ;  /* 0x0000a40001007387 */ /* 0x0001e80000100800 */
[----:B0-----:R-:W4:Y:S01]  /*2330*/  LDG.E.U8 R0, desc[UR8][R18.64] ;  /* 0x0000000812007981 */ /* 0x001f22000c1e1100 */
[----:B------:R-:W-:-:S04]  /*2340*/  IADD3 R4, P1, PT, R40, R9, RZ ;  /* 0x0000000928047210 */ /* 0x000fc80007f3e0ff */
[----:B------:R-:W-:Y:S01]  /*2350*/  LEA.HI.X.SX32 R5, R40, R16, 0x1, P1 ;  /* 0x0000001028057211 */ /* 0x000fe200008f0eff */
[----:B------:R-:W-:-:S04]  /*2360*/  IMAD R40, R17, 0x2, R36 ;  /* 0x0000000211287824 */ /* 0x000fc800078e0224 */
[C---:B------:R-:W-:Y:S01]  /*2370*/  IMAD R42, R17.reuse, 0x2, R40 ;  /* 0x00000002112a7824 */ /* 0x040fe200078e0228 */
[----:B------:R0:W4:Y:S03]  /*2380*/  LDG.E.U8 R60, desc[UR8][R4.64] ;  /* 0x00000008043c7981 */ /* 0x000126000c1e1100 */
[----:B------:R-:W-:Y:S01]  /*2390*/  IMAD R11, R17, 0x2, R42 ;  /* 0x00000002110b7824 */ /* 0x000fe200078e022a */
[----:B0-----:R-:W-:-:S04]  /*23a0*/  IADD3 R4, P1, PT, R8, R9, RZ ;  /* 0x0000000908047210 */ /* 0x001fc80007f3e0ff */
[----:B------:R-:W-:Y:S01]  /*23b0*/  LEA.HI.X.SX32 R5, R8, R16, 0x1, P1 ;  /* 0x0000001008057211 */ /* 0x000fe200008f0eff */
[----:B------:R-:W-:Y:S01]  /*23c0*/  IMAD R8, R17, 0x2, R11 ;  /* 0x0000000211087824 */ /* 0x000fe200078e020b */
[----:B------:R-:W-:-:S03]  /*23d0*/  IADD3 R20, P0, PT, R38, R9, RZ ;  /* 0x0000000926147210 */ /* 0x000fc60007f1e0ff */
[C---:B------:R-:W-:Y:S01]  /*23e0*/  IMAD R34, R17.reuse, 0x2, R8 ;  /* 0x0000000211227824 */ /* 0x040fe200078e0208 */
[-C--:B------:R-:W-:Y:S01]  /*23f0*/  LEA.HI.X.SX32 R21, R38, R16.reuse, 0x1, P0 ;  /* 0x0000001026157211 */ /* 0x080fe200000f0eff */
[----:B------:R0:W4:Y:S01]  /*2400*/  LDG.E.U8 R59, desc[UR8][R4.64] ;  /* 0x00000008043b7981 */ /* 0x000122000c1e1100 */
[C---:B------:R-:W-:Y:S01]  /*2410*/  IADD3 R18, P0, PT, R14.reuse, R9, RZ ;  /* 0x000000090e127210 */ /* 0x040fe20007f1e0ff */
[C---:B------:R-:W-:Y:S02]  /*2420*/  IMAD R38, R17.reuse, 0x2, R34 ;  /* 0x0000000211267824 */ /* 0x040fe400078e0222 */
[----:B------:R1:W4:Y:S01]  /*2430*/  LDG.E.U8 R161, desc[UR8][R20.64] ;  /* 0x0000000814a17981 */ /* 0x000322000c1e1100 */
[----:B------:R-:W-:Y:S01]  /*2440*/  LEA.HI.X.SX32 R19, R14, R16, 0x1, P0 ;  /* 0x000000100e137211 */ /* 0x000fe200000f0eff */
[----:B------:R-:W-:-:S04]  /*2450*/  IMAD R14, R17, 0x4, R38 ;  /* 0x00000004110e7824 */ /* 0x000fc800078e0226 */
[C---:B------:R-:W-:Y:S01]  /*2460*/  IMAD R44, R17.reuse, 0x2, R14 ;  /* 0x00000002112c7824 */ /* 0x040fe200078e020e */
[-C--:B0-----:R-:W-:Y:S02]  /*2470*/  IADD3 R4, P1, PT, R36, R9.reuse, RZ ;  /* 0x0000000924047210 */ /* 0x081fe40007f3e0ff */
[-C--:B-1----:R-:W-:Y:S01]  /*2480*/  IADD3 R20, P0, PT, R40, R9.reuse, RZ ;  /* 0x0000000928147210 */ /* 0x082fe20007f1e0ff */
[C---:B------:R-:W-:Y:S01]  /*2490*/  IMAD R46, R17.reuse, 0x2, R44 ;  /* 0x00000002112e7824 */ /* 0x040fe200078e022c */
[----:B------:R0:W-:Y:S01]  /*24a0*/  STL [R1+0x13d4], R11 ;  /* 0x0013d40b01007387 */ /* 0x0001e20000100800 */
[-C--:B------:R-:W-:Y:S02]  /*24b0*/  LEA.HI.X.SX32 R5, R36, R16.reuse, 0x1, P1 ;  /* 0x0000001024057211 */ /* 0x080fe400008f0eff */
[----:B------:R-:W-:Y:S01]  /*24c0*/  LEA.HI.X.SX32 R21, R40, R16, 0x1, P0 ;  /* 0x0000001028157211 */ /* 0x000fe200000f0eff */
[----:B------:R-:W-:Y:S02]  /*24d0*/  IMAD R31, R17, 0x2, R46 ;  /* 0x00000002111f7824 */ /* 0x000fe400078e022e */
[----:B------:R1:W4:Y:S04]  /*24e0*/  LDG.E.U8 R58, desc[UR8][R4.64] ;  /* 0x00000008043a7981 */ /* 0x000328000c1e1100 */
[----:B0-----:R0:W4:Y:S04]  /*24f0*/  LDG.E.U8 R11, desc[UR8][R18.64] ;  /* 0x00000008120b7981 */ /* 0x001128000c1e1100 */
[----:B------:R-:W4:Y:S01]  /*2500*/  LDG.E.U8 R160, desc[UR8][R20.64] ;  /* 0x0000000814a07981 */ /* 0x000f22000c1e1100 */
[----:B-1----:R-:W-:-:S02]  /*2510*/  IADD3 R4, P1, PT, R8, R9, RZ ;  /* 0x0000000908047210 */ /* 0x002fc40007f3e0ff */
[----:B0-----:R-:W-:-:S04]  /*2520*/  IADD3 R18, P0, PT, R42, R9, RZ ;  /* 0x000000092a127210 */ /* 0x001fc80007f1e0ff */
[-C--:B------:R-:W-:Y:S01]  /*2530*/  LEA.HI.X.SX32 R19, R42, R16.reuse, 0x1, P0 ;  /* 0x000000102a137211 */ /* 0x080fe200000f0eff */
[----:B------:R-:W-:Y:S01]  /*2540*/  IMAD R42, R17, 0x2, R31 ;  /* 0x00000002112a7824 */ /* 0x000fe200078e021f */
[----:B------:R-:W-:-:S03]  /*2550*/  LEA.HI.X.SX32 R5, R8, R16, 0x1, P1 ;  /* 0x0000001008057211 */ /* 0x000fc600008f0eff */
[C---:B------:R-:W-:Y:S01]  /*2560*/  IMAD R8, R17.reuse, 0x2, R42 ;  /* 0x0000000211087824 */ /* 0x040fe200078e022a */
[----:B------:R-:W-:Y:S01]  /*2570*/  IADD3 R158, P0, PT, R34, R9, RZ ;  /* 0x00000009229e7210 */ /* 0x000fe20007f1e0ff */
[----:B------:R0:W4:Y:S02]  /*2580*/  LDG.E.U8 R15, desc[UR8][R18.64] ;  /* 0x00000008120f7981 */ /* 0x000124000c1e1100 */
[C---:B------:R-:W-:Y:S02]  /*2590*/  IMAD R48, R17.reuse, 0x2, R8 ;  /* 0x0000000211307824 */ /* 0x040fe400078e0208 */
[----:B------:R1:W4:Y:S02]  /*25a0*/  LDG.E.U8 R57, desc[UR8][R4.64] ;  /* 0x0000000804397981 */ /* 0x000324000c1e1100 */
[----:B------:R-:W-:-:S04]  /*25b0*/  IMAD R50, R17, 0x4, R48 ;  /* 0x0000000411327824 */ /* 0x000fc800078e0230 */
[----:B------:R-:W-:Y:S01]  /*25c0*/  IMAD R40, R17, 0x2, R50 ;  /* 0x0000000211287824 */ /* 0x000fe200078e0232 */
[----:B------:R-:W-:-:S03]  /*25d0*/  LEA.HI.X.SX32 R159, R34, R16, 0x1, P0 ;  /* 0x00000010229f7211 */ /* 0x000fc600000f0eff */
[C---:B------:R-:W-:Y:S01]  /*25e0*/  IMAD R36, R17.reuse, 0x2, R40 ;  /* 0x0000000211247824 */ /* 0x040fe200078e0228 */
[-C--:B0-----:R-:W-:Y:S01]  /*25f0*/  IADD3 R18, P0, PT, R38, R9.reuse, RZ ;  /* 0x0000000926127210 */ /* 0x081fe20007f1e0ff */
[----:B--2---:R0:W-:Y:S02]  /*2600*/  STL [R1+0xa0], R3 ;  /* 0x0000a00301007387 */ /* 0x0041e40000100800 */
[C---:B------:R-:W-:Y:S01]  /*2610*/  IMAD R29, R17.reuse, 0x2, R36 ;  /* 0x00000002111d7824 */ /* 0x040fe200078e0224 */
[-C--:B-1----:R-:W-:Y:S01]  /*2620*/  IADD3 R4, P1, PT, R14, R9.reuse, RZ ;  /* 0x000000090e047210 */ /* 0x082fe20007f3e0ff */
[----:B------:R-:W2:Y:S01]  /*2630*/  LDG.E.U8 R158, desc[UR8][R158.64] ;  /* 0x000000089e9e7981 */ /* 0x000ea2000c1e1100 */
[-C--:B------:R-:W-:Y:S01]  /*2640*/  LEA.HI.X.SX32 R19, R38, R16.reuse, 0x1, P0 ;  /* 0x0000001026137211 */ /* 0x080fe200000f0eff */
[C---:B------:R-:W-:Y:S01]  /*2650*/  IMAD R38, R17.reuse, 0x2, R29 ;  /* 0x0000000211267824 */ /* 0x040fe200078e021d */
[-C--:B------:R-:W-:Y:S02]  /*2660*/  LEA.HI.X.SX32 R5, R14, R16.reuse, 0x1, P1 ;  /* 0x000000100e057211 */ /* 0x080fe400008f0eff */
[CC--:B------:R-:W-:Y:S01]  /*2670*/  IADD3 R156, P0, PT, R44.reuse, R9.reuse, RZ ;  /* 0x000000092c9c7210 */ /* 0x0c0fe20007f1e0ff */
[C---:B------:R-:W-:Y:S01]  /*2680*/  IMAD R14, R17.reuse, 0x2, R38 ;  /* 0x00000002110e7824 */ /* 0x040fe200078e0226 */
[----:B------:R1:W2:Y:S02]  /*2690*/  LDG.E.U8 R26, desc[UR8][R18.64] ;  /* 0x00000008121a7981 */ /* 0x0002a4000c1e1100 */
[----:B------:R-:W-:Y:S01]  /*26a0*/  LEA.HI.X.SX32 R157, R44, R16, 0x1, P0 ;  /* 0x000000102c9d7211 */ /* 0x000fe200000f0eff */
[C---:B------:R-:W-:Y:S01]  /*26b0*/  IMAD R7, R17.reuse, 0x2, R14 ;  /* 0x0000000211077824 */ /* 0x040fe200078e020e */
[----:B------:R-:W2:Y:S03]  /*26c0*/  LDG.E.U8 R56, desc[UR8][R4.64] ;  /* 0x0000000804387981 */ /* 0x000ea6000c1e1100 */
[----:B------:R-:W-:Y:S01]  /*26d0*/  IMAD R34, R17, 0x4, R7 ;  /* 0x0000000411227824 */ /* 0x000fe200078e0207 */
[----:B------:R-:W2:Y:S01]  /*26e0*/  LDG.E.U8 R156, desc[UR8][R156.64] ;  /* 0x000000089c9c7981 */ /* 0x000ea2000c1e1100 */
[----:B-1----:R-:W-:-:S02]  /*26f0*/  IADD3 R18, P0, PT, R46, R9, RZ ;  /* 0x000000092e127210 */ /* 0x002fc40007f1e0ff */
[----:B0-----:R-:W-:Y:S02]  /*2700*/  IMAD R3, R17, 0x2, R34 ;  /* 0x0000000211037824 */ /* 0x001fe400078e0222 */
[----:B------:R-:W-:Y:S02]  /*2710*/  LEA.HI.X.SX32 R19, R46, R16, 0x1, P0 ;  /* 0x000000102e137211 */ /* 0x000fe400000f0eff */
[----:B------:R-:W-:-:S03]  /*2720*/  IADD3 R20, P0, PT, R8, R9, RZ ;  /* 0x0000000908147210 */ /* 0x000fc60007f1e0ff */
[----:B------:R0:W2:Y:S01]  /*2730*/  LDG.E.U8 R22, desc[UR8][R18.64] ;  /* 0x0000000812167981 */ /* 0x0000a2000c1e1100 */
[----:B------:R-:W-:Y:S01]  /*2740*/  LEA.HI.X.SX32 R21, R8, R16, 0x1, P0 ;  /* 0x0000001008157211 */ /* 0x000fe200000f0eff */
[----:B------:R-:W-:-:S04]  /*2750*/  IMAD R8, R17, 0x2, R3 ;  /* 0x0000000211087824 */ /* 0x000fc800078e0203 */
[C---:B------:R-:W-:Y:S01]  /*2760*/  IMAD R27, R17.reuse, 0x2, R8 ;  /* 0x00000002111b7824 */ /* 0x040fe200078e0208 */
[----:B------:R1:W2:Y:S01]  /*2770*/  LDG.E.U8 R155, desc[UR8][R20.64] ;  /* 0x00000008149b7981 */ /* 0x0002a2000c1e1100 */
[CC--:B0-----:R-:W-:Y:S02]  /*2780*/  IADD3 R18, P0, PT, R48.reuse, R9.reuse, RZ ;  /* 0x0000000930127210 */ /* 0x0c1fe40007f1e0ff */
[C---:B------:R-:W-:Y:S02]  /*2790*/  IMAD R35, R17.reuse, 0x2, R27 ;  /* 0x0000000211237824 */ /* 0x040fe400078e021b */
[-C--:B------:R-:W-:Y:S02]  /*27a0*/  LEA.HI.X.SX32 R19, R48, R16.reuse, 0x1, P0 ;  /* 0x0000001030137211 */ /* 0x080fe400000f0eff */
[-C--:B-1----:R-:W-:Y:S01]  /*27b0*/  IADD3 R20, P0, PT, R40, R9.reuse, RZ ;  /* 0x0000000928147210 */ /* 0x082fe20007f1e0ff */
[C---:B------:R-:W-:Y:S01]  /*27c0*/  IMAD R23, R17.reuse, 0x2, R35 ;  /* 0x0000000211177824 */ /* 0x040fe200078e0223 */
[----:B------:R-:W-:Y:S01]  /*27d0*/  IADD3 R4, P1, PT, R42, R9, RZ ;  /* 0x000000092a047210 */ /* 0x000fe20007f3e0ff */
[----:B------:R0:W2:Y:S01]  /*27e0*/  LDG.E.U8 R30, desc[UR8][R18.64] ;  /* 0x00000008121e7981 */ /* 0x0000a2000c1e1100 */
[-C--:B------:R-:W-:Y:S01]  /*27f0*/  LEA.HI.X.SX32 R21, R40, R16.reuse, 0x1, P0 ;  /* 0x0000001028157211 */ /* 0x080fe200000f0eff */
[----:B------:R-:W-:Y:S01]  /*2800*/  IMAD R13, R17, 0x2, R23 ;  /* 0x00000002110d7824 */ /* 0x000fe200078e0217 */
[----:B------:R-:W-:-:S03]  /*2810*/  LEA.HI.X.SX32 R5, R42, R16, 0x1, P1 ;  /* 0x000000102a057211 */ /* 0x000fc600008f0eff */
[----:B------:R1:W2:Y:S01]  /*2820*/  LDG.E.U8 R154, desc[UR8][R20.64] ;  /* 0x00000008149a7981 */ /* 0x0002a2000c1e1100 */
[----:B0-----:R-:W-:-:S03]  /*2830*/  IADD3 R18, P0, PT, R36, R9, RZ ;  /* 0x0000000924127210 */ /* 0x001fc60007f1e0ff */
[----:B------:R0:W2:Y:S01]  /*2840*/  LDG.E.U8 R55, desc[UR8][R4.64] ;  /* 0x0000000804377981 */ /* 0x0000a2000c1e1100 */
[-C--:B------:R-:W-:Y:S01]  /*2850*/  LEA.HI.X.SX32 R19, R36, R16.reuse, 0x1, P0 ;  /* 0x0000001024137211 */ /* 0x080fe200000f0eff */
[C---:B------:R-:W-:Y:S01]  /*2860*/  IMAD R36, R17.reuse, 0x4, R13 ;  /* 0x0000000411247824 */ /* 0x040fe200078e020d */
[-C--:B-1----:R-:W-:Y:S02]  /*2870*/  IADD3 R20, P0, PT, R14, R9.reuse, RZ ;  /* 0x000000090e147210 */ /* 0x082fe40007f1e0ff */
[----:B0-----:R-:W-:Y:S02]  /*2880*/  IADD3 R4, P1, PT, R50, R9, RZ ;  /* 0x0000000932047210 */ /* 0x001fe40007f3e0ff */
[-C--:B------:R-:W-:Y:S01]  /*2890*/  LEA.HI.X.SX32 R21, R14, R16.reuse, 0x1, P0 ;  /* 0x000000100e157211 */ /* 0x080fe200000f0eff */
[----:B------:R-:W-:Y:S01]  /*28a0*/  IMAD R14, R17, 0x2, R36 ;  /* 0x00000002110e7824 */ /* 0x000fe200078e0224 */
[----:B------:R-:W-:-:S03]  /*28b0*/  LEA.HI.X.SX32 R5, R50, R16, 0x1, P1 ;  /* 0x0000001032057211 */ /* 0x000fc600008f0eff */
[C---:B------:R-:W-:Y:S01]  /*28c0*/  IMAD R33, R17.reuse, 0x2, R14 ;  /* 0x0000000211217824 */ /* 0x040fe200078e020e */
[----:B------:R-:W2:Y:S04]  /*28d0*/  LDG.E.U8 R153, desc[UR8][R20.64] ;  /* 0x0000000814997981 */ /* 0x000ea8000c1e1100 */
[----:B------:R0:W2:Y:S01]  /*28e0*/  LDG.E.U8 R54, desc[UR8][R4.64] ;  /* 0x0000000804367981 */ /* 0x0000a2000c1e1100 */
[----:B------:R-:W-:Y:S01]  /*28f0*/  IMAD R25, R17, 0x2, R33 ;  /* 0x0000000211197824 */ /* 0x000fe200078e0221 */
[----:B0-----:R-:W-:-:S04]  /*2900*/  IADD3 R4, P1, PT, R38, R9, RZ ;  /* 0x0000000926047210 */ /* 0x001fc80007f3e0ff */
[----:B------:R-:W-:Y:S01]  /*2910*/  LEA.HI.X.SX32 R5, R38, R16, 0x1, P1 ;  /* 0x0000001026057211 */ /* 0x000fe200008f0eff */
[----:B------:R-:W-:-:S04]  /*2920*/  IMAD R38, R17, 0x2, R25 ;  /* 0x0000000211267824 */ /* 0x000fc800078e0219 */
[----:B------:R0:W2:Y:S02]  /*2930*/  LDG.E.U8 R53, desc[UR8][R4.64] ;  /* 0x0000000804357981 */ /* 0x0000a4000c1e1100 */
[----:B0-----:R-:W-:-:S04]  /*2940*/  IADD3 R4, P1, PT, R34, R9, RZ ;  /* 0x0000000922047210 */ /* 0x001fc80007f3e0ff */
[----:B------:R-:W-:-:S05]  /*2950*/  LEA.HI.X.SX32 R5, R34, R16, 0x1, P1 ;  /* 0x0000001022057211 */ /* 0x000fca00008f0eff */
[----:B------:R0:W2:Y:S02]  /*2960*/  LDG.E.U8 R52, desc[UR8][R4.64] ;  /* 0x0000000804347981 */ /* 0x0000a4000c1e1100 */
[----:B0-----:R-:W-:-:S04]  /*2970*/  IADD3 R4, P1, PT, R35, R9, RZ ;  /* 0x0000000923047210 */ /* 0x001fc80007f3e0ff */
[----:B------:R-:W-:-:S05]  /*2980*/  LEA.HI.X.SX32 R5, R35, R16, 0x1, P1 ;  /* 0x0000001023057211 */ /* 0x000fca00008f0eff */
[----:B------:R-:W2:Y:S04]  /*2990*/  LDG.E.U8 R51, desc[UR8][R4.64] ;  /* 0x0000000804337981 */ /* 0x000ea8000c1e1100 */
[----:B---3--:R-:W-:Y:S04]  /*29a0*/  STL [R1+0x9c], R2 ;  /* 0x00009c0201007387 */ /* 0x008fe80000100800 */
[----:B----4-:R0:W-:Y:S04]  /*29b0*/  STL [R1+0x98], R0 ;  /* 0x0000980001007387 */ /* 0x0101e80000100800 */
[----:B0-----:R0:W3:Y:S02]  /*29c0*/  LDG.E.U8 R0, desc[UR8][R18.64] ;  /* 0x0000000812007981 */ /* 0x0010e4000c1e1100 */
[----:B0-----:R-:W-:-:S04]  /*29d0*/  IADD3 R18, P0, PT, R7, R9, RZ ;  /* 0x0000000907127210 */ /* 0x001fc80007f1e0ff */
[----:B------:R-:W-:Y:S01]  /*29e0*/  LEA.HI.X.SX32 R19, R7, R16, 0x1, P0 ;  /* 0x0000001007137211 */ /* 0x000fe200000f0eff */
[----:B------:R-:W-:Y:S01]  /*29f0*/  IMAD R7, R17, 0x2, R38 ;  /* 0x0000000211077824 */ /* 0x000fe200078e0226 */
[----:B------:R-:W-:-:S03]  /*2a00*/  IADD3 R20, P0, PT, R3, R9, RZ ;  /* 0x0000000903147210 */ /* 0x000fc60007f1e0ff */
[----:B------:R0:W4:Y:S01]  /*2a10*/  LDG.E.U8 R2, desc[UR8][R18.64] ;  /* 0x0000000812027981 */ /* 0x000122000c1e1100 */
[----:B------:R-:W-:Y:S01]  /*2a20*/  LEA.HI.X.SX32 R21, R3, R16, 0x1, P0 ;  /* 0x0000001003157211 */ /* 0x000fe200000f0eff */
[----:B------:R-:W-:-:S04]  /*2a30*/  IMAD R3, R17, 0x2, R7 ;  /* 0x0000000211037824 */ /* 0x000fc800078e0207 */
[----:B------:R-:W-:Y:S01]  /*2a40*/  IMAD R34, R17, 0x4, R3 ;  /* 0x0000000411227824 */ /* 0x000fe200078e0203 */
[----:B------:R1:W2:Y:S01]  /*2a50*/  LDG.E.U8 R152, desc[UR8][R20.64] ;  /* 0x0000000814987981 */ /* 0x0002a2000c1e1100 */
[----:B0-----:R-:W-:-:S04]  /*2a60*/  IADD3 R18, P0, PT, R8, R9, RZ ;  /* 0x0000000908127210 */ /* 0x001fc80007f1e0ff */
[----:B------:R-:W-:Y:S01]  /*2a70*/  LEA.HI.X.SX32 R19, R8, R16, 0x1, P0 ;  /* 0x0000001008137211 */ /* 0x000fe200000f0eff */
[----:B------:R-:W-:Y:S01]  /*2a80*/  IMAD R8, R17, 0x2, R34 ;  /* 0x0000000211087824 */ /* 0x000fe200078e0222 */
[----:B------:R-:W-:-:S03]  /*2a90*/  IADD3 R150, P0, PT, R23, R9, RZ ;  /* 0x0000000917967210 */ /* 0x000fc60007f1e0ff */
[----:B------:R-:W-:Y:S01]  /*2aa0*/  IMAD R35, R17, 0x2, R8 ;  /* 0x0000000211237824 */ /* 0x000fe200078e0208 */
[-C--:B------:R-:W-:Y:S01]  /*2ab0*/  LEA.HI.X.SX32 R151, R23, R16.reuse, 0x1, P0 ;  /* 0x0000001017977211 */ /* 0x080fe200000f0eff */
[----:B------:R0:W2:Y:S02]  /*2ac0*/  LDG.E.U8 R28, desc[UR8][R18.64] ;  /* 0x00000008121c7981 */ /* 0x0000a4000c1e1100 */
[----:B------:R-:W-:Y:S01]  /*2ad0*/  IMAD R23, R17, 0x2, R35 ;  /* 0x0000000211177824 */ /* 0x000fe200078e0223 */
[-C--:B-1----:R-:W-:Y:S01]  /*2ae0*/  IADD3 R20, P0, PT, R13, R9.reuse, RZ ;  /* 0x000000090d147210 */ /* 0x082fe20007f1e0ff */
[----:B------:R-:W2:Y:S02]  /*2af0*/  LDG.E.U8 R150, desc[UR8][R150.64] ;  /* 0x0000000896967981 */ /* 0x000ea4000c1e1100 */
[----:B------:R-:W-:Y:S01]  /*2b00*/  IMAD R40, R17, 0x2, R23 ;  /* 0x0000000211287824 */ /* 0x000fe200078e0217 */
[-C--:B------:R-:W-:Y:S02]  /*2b10*/  LEA.HI.X.SX32 R21, R13, R16.reuse, 0x1, P0 ;  /* 0x000000100d157211 */ /* 0x080fe400000f0eff */
[-C--:B------:R-:W-:Y:S01]  /*2b20*/  IADD3 R4, P0, PT, R14, R9.reuse, RZ ;  /* 0x000000090e047210 */ /* 0x080fe20007f1e0ff */
[C---:B------:R-:W-:Y:S01]  /*2b30*/  IMAD R13, R17.reuse, 0x2, R40 ;  /* 0x00000002110d7824 */ /* 0x040fe200078e0228 */
[----:B0-----:R-:W-:Y:S01]  /*2b40*/  IADD3 R18, P1, PT, R36, R9, RZ ;  /* 0x0000000924127210 */ /* 0x001fe20007f3e0ff */
[----:B------:R0:W2:Y:S01]  /*2b50*/  LDG.E.U8 R12, desc[UR8][R20.64] ;  /* 0x00000008140c7981 */ /* 0x0000a2000c1e1100 */
[-C--:B------:R-:W-:Y:S01]  /*2b60*/  LEA.HI.X.SX32 R5, R14, R16.reuse, 0x1, P0 ;  /* 0x000000100e057211 */ /* 0x080fe200000f0eff */
[----:B------:R-:W-:Y:S01]  /*2b70*/  IMAD R14, R17, 0x2, R13 ;  /* 0x00000002110e7824 */ /* 0x000fe200078e020d */
[----:B------:R-:W-:-:S03]  /*2b80*/  LEA.HI.X.SX32 R19, R36, R16, 0x1, P1 ;  /* 0x0000001024137211 */ /* 0x000fc600008f0eff */
[----:B------:R-:W-:Y:S01]  /*2b90*/  IMAD R37, R17, 0x4, R14 ;  /* 0x0000000411257824 */ /* 0x000fe200078e020e */
[----:B------:R1:W2:Y:S01]  /*2ba0*/  LDG.E.U8 R149, desc[UR8][R4.64] ;  /* 0x0000000804957981 */ /* 0x0002a2000c1e1100 */
[-C--:B0-----:R-:W-:Y:S02]  /*2bb0*/  IADD3 R20, P0, PT, R33, R9.reuse, RZ ;  /* 0x0000000921147210 */ /* 0x081fe40007f1e0ff */
[----:B------:R-:W-:Y:S01]  /*2bc0*/  IMAD R36, R17, 0x2, R37 ;  /* 0x0000000211247824 */ /* 0x000fe200078e0225 */
[----:B------:R0:W2:Y:S01]  /*2bd0*/  LDG.E.U8 R50, desc[UR8][R18.64] ;  /* 0x0000000812327981 */ /* 0x0000a2000c1e1100 */
[-C--:B------:R-:W-:Y:S02]  /*2be0*/  LEA.HI.X.SX32 R21, R33, R16.reuse, 0x1, P0 ;  /* 0x0000001021157211 */ /* 0x080fe400000f0eff */
[----:B------:R-:W-:Y:S01]  /*2bf0*/  IMAD R33, R17, 0x2, R36 ;  /* 0x0000000211217824 */ /* 0x000fe200078e0224 */
[CC--:B-1----:R-:W-:Y:S02]  /*2c00*/  IADD3 R4, P0, PT, R7.reuse, R9.reuse, RZ ;  /* 0x0000000907047210 */ /* 0x0c2fe40007f1e0ff */
[----:B------:R1:W2:Y:S02]  /*2c10*/  LDG.E.U8 R24, desc[UR8][R20.64] ;  /* 0x0000000814187981 */ /* 0x0002a4000c1e1100 */
[----:B------:R-:W-:Y:S01]  /*2c20*/  LEA.HI.X.SX32 R5, R7, R16, 0x1, P0 ;  /* 0x0000001007057211 */ /* 0x000fe200000f0eff */
[----:B------:R-:W-:Y:S01]  /*2c30*/  IMAD R7, R17, 0x2, R33 ;  /* 0x0000000211077824 */ /* 0x000fe200078e0221 */
[----:B0-----:R-:W-:-:S03]  /*2c40*/  IADD3 R18, P1, PT, R38, R9, RZ ;  /* 0x0000000926127210 */ /* 0x001fc60007f3e0ff */
[----:B------:R-:W-:Y:S01]  /*2c50*/  IMAD R39, R17, 0x2, R7 ;  /* 0x0000000211277824 */ /* 0x000fe200078e0207 */
[----:B------:R0:W2:Y:S01]  /*2c60*/  LDG.E.U8 R148, desc[UR8][R4.64] ;  /* 0x0000000804947981 */ /* 0x0000a2000c1e1100 */
[----:B-1----:R-:W-:-:S04]  /*2c70*/  IADD3 R20, P0, PT, R3, R9, RZ ;  /* 0x0000000903147210 */ /* 0x002fc80007f1e0ff */
[-C--:B------:R-:W-:Y:S01]  /*2c80*/  LEA.HI.X.SX32 R21, R3, R16.reuse, 0x1, P0 ;  /* 0x0000001003157211 */ /* 0x080fe200000f0eff */
[C---:B------:R-:W-:Y:S01]  /*2c90*/  IMAD R3, R17.reuse, 0x2, R39 ;  /* 0x0000000211037824 */ /* 0x040fe200078e0227 */
[-C--:B------:R-:W-:Y:S02]  /*2ca0*/  LEA.HI.X.SX32 R19, R38, R16.reuse, 0x1, P1 ;  /* 0x0000001026137211 */ /* 0x080fe400008f0eff */
[CC--:B0-----:R-:W-:Y:S01]  /*2cb0*/  IADD3 R4, P0, PT, R8.reuse, R9.reuse, RZ ;  /* 0x0000000908047210 */ /* 0x0c1fe20007f1e0ff */
[C---:B------:R-:W-:Y:S01]  /*2cc0*/  IMAD R38, R17.reuse, 0x2, R3 ;  /* 0x0000000211267824 */ /* 0x040fe200078e0203 */
[----:B------:R-:W2:Y:S02]  /*2cd0*/  LDG.E.U8 R10, desc[UR8][R20.64] ;  /* 0x00000008140a7981 */ /* 0x000ea4000c1e1100 */
[----:B------:R-:W-:Y:S01]  /*2ce0*/  LEA.HI.X.SX32 R5, R8, R16, 0x1, P0 ;  /* 0x0000001008057211 */ /* 0x000fe200000f0eff */
[C---:B------:R-:W-:Y:S01]  /*2cf0*/  IMAD R8, R17.reuse, 0x4, R38 ;  /* 0x0000000411087824 */ /* 0x040fe200078e0226 */
[----:B------:R0:W2:Y:S03]  /*2d00*/  LDG.E.U8 R49, desc[UR8][R18.64] ;  /* 0x0000000812317981 */ /* 0x0000a6000c1e1100 */
[C---:B------:R-:W-:Y:S01]  /*2d10*/  IMAD R80, R17.reuse, 0x2, R8 ;  /* 0x0000000211507824 */ /* 0x040fe200078e0208 */
[----:B------:R1:W2:Y:S03]  /*2d20*/  LDG.E.U8 R147, desc[UR8][R4.64] ;  /* 0x0000000804937981 */ /* 0x0002a6000c1e1100 */
[----:B------:R-:W-:Y:S01]  /*2d30*/  IMAD R78, R17, 0x2, R80 ;  /* 0x00000002114e7824 */ /* 0x000fe200078e0250 */
[----:B0-----:R-:W-:-:S04]  /*2d40*/  IADD3 R18, P1, PT, R34, R9, RZ ;  /* 0x0000000922127210 */ /* 0x001fc80007f3e0ff */
[-C--:B------:R-:W-:Y:S02]  /*2d50*/  LEA.HI.X.SX32 R19, R34, R16.reuse, 0x1, P1 ;  /* 0x0000001022137211 */ /* 0x080fe400008f0eff */
[-C--:B------:R-:W-:Y:S01]  /*2d60*/  IADD3 R34, P0, PT, R35, R9.reuse, RZ ;  /* 0x0000000923227210 */ /* 0x080fe20007f1e0ff */
[----:B-1----:R-:W-:Y:S02]  /*2d70*/  IMAD R5, R17, 0x2, R78 ;  /* 0x0000000211057824 */ /* 0x002fe400078e024e */
[----:B------:R0:W2:Y:S01]  /*2d80*/  LDG.E.U8 R48, desc[UR8][R18.64] ;  /* 0x0000000812307981 */ /* 0x0000a2000c1e1100 */
[----:B------:R-:W-:Y:S01]  /*2d90*/  LEA.HI.X.SX32 R35, R35, R16, 0x1, P0 ;  /* 0x0000001023237211 */ /* 0x000fe200000f0eff */
[----:B------:R-:W-:Y:S01]  /*2da0*/  IMAD R43, R17, 0x2, R5 ;  /* 0x00000002112b7824 */ /* 0x000fe200078e0205 */
[----:B------:R-:W-:-:S03]  /*2db0*/  IADD3 R20, P1, PT, R40, R9, RZ ;  /* 0x0000000928147210 */ /* 0x000fc60007f3e0ff */
[----:B------:R1:W2:Y:S01]  /*2dc0*/  LDG.E.U8 R6, desc[UR8][R34.64] ;  /* 0x0000000822067981 */ /* 0x0002a2000c1e1100 */
[----:B0-----:R-:W-:-:S04]  /*2dd0*/  IADD3 R18, P0, PT, R13, R9, RZ ;  /* 0x000000090d127210 */ /* 0x001fc80007f1e0ff */
[-C--:B------:R-:W-:Y:S01]  /*2de0*/  LEA.HI.X.SX32 R19, R13, R16.reuse, 0x1, P0 ;  /* 0x000000100d137211 */ /* 0x080fe200000f0eff */
[C---:B------:R-:W-:Y:S01]  /*2df0*/  IMAD R13, R17.reuse, 0x2, R43 ;  /* 0x00000002110d7824 */ /* 0x040fe200078e022b */
[----:B-1----:R-:W-:Y:S02]  /*2e00*/  IADD3 R34, P0, PT, R14, R9, RZ ;  /* 0x000000090e227210 */ /* 0x002fe40007f1e0ff */
[-C--:B------:R-:W-:Y:S01]  /*2e10*/  LEA.HI.X.SX32 R21, R40, R16.reuse, 0x1, P1 ;  /* 0x0000001028157211 */ /* 0x080fe200008f0eff */
[C---:B------:R-:W-:Y:S01]  /*2e20*/  IMAD R42, R17.reuse, 0x2, R13 ;  /* 0x00000002112a7824 */ /* 0x040fe200078e020d */
[----:B------:R-:W-:Y:S01]  /*2e30*/  LEA.HI.X.SX32 R35, R14, R16, 0x1, P0 ;  /* 0x000000100e237211 */ /* 0x000fe200000f0eff */
[----:B------:R0:W2:Y:S02]  /*2e40*/  LDG.E.U8 R146, desc[UR8][R18.64] ;  /* 0x0000000812927981 */ /* 0x0000a4000c1e1100 */
[C---:B------:R-:W-:Y:S02]  /*2e50*/  IMAD R14, R17.reuse, 0x4, R42 ;  /* 0x00000004110e7824 */ /* 0x040fe400078e022a */
[----:B------:R1:W2:Y:S02]  /*2e60*/  LDG.E.U8 R47, desc[UR8][R20.64] ;  /* 0x00000008142f7981 */ /* 0x0002a4000c1e1100 */
[----:B------:R-:W-:-:S02]  /*2e70*/  IMAD R79, R17, 0x2, R14 ;  /* 0x00000002114f7824 */ /* 0x000fc400078e020e */
[----:B------:R1:W2:Y:S01]  /*2e80*/  LDG.E.U8 R163, desc[UR8][R34.64] ;  /* 0x0000000822a37981 */ /* 0x0002a2000c1e1100 */
[-C--:B0-----:R-:W-:Y:S02]  /*2e90*/  IADD3 R18, P0, PT, R36, R9.reuse, RZ ;  /* 0x0000000924127210 */ /* 0x081fe40007f1e0ff */
[----:B-1----:R-:W-:Y:S01]  /*2ea0*/  IADD3 R20, P1, PT, R37, R9, RZ ;  /* 0x0000000925147210 */ /* 0x002fe20007f3e0ff */
[----:B------:R-:W-:-:S03]  /*2eb0*/  IMAD R4, R17, 0x2, R79 ;  /* 0x0000000211047824 */ /* 0x000fc600078e024f */
[-C--:B------:R-:W-:Y:S02]  /*2ec0*/  LEA.HI.X.SX32 R21, R37, R16.reuse, 0x1, P1 ;  /* 0x0000001025157211 */ /* 0x080fe400008f0eff */
[-C--:B------:R-:W-:Y:S02]  /*2ed0*/  LEA.HI.X.SX32 R19, R36, R16.reuse, 0x1, P0 ;  /* 0x0000001024137211 */ /* 0x080fe400000f0eff */
[CC--:B------:R-:W-:Y:S01]  /*2ee0*/  IADD3 R36, P0, PT, R33.reuse, R9.reuse, RZ ;  /* 0x0000000921247210 */ /* 0x0c0fe20007f1e0ff */
[----:B------:R0:W2:Y:S03]  /*2ef0*/  LDG.E.U8 R46, desc[UR8][R20.64] ;  /* 0x00000008142e7981 */ /* 0x0000a6000c1e1100 */
[----:B------:R-:W-:Y:S01]  /*2f00*/  LEA.HI.X.SX32 R37, R33, R16, 0x1, P0 ;  /* 0x0000001021257211 */ /* 0x000fe200000f0eff */
[----:B------:R1:W2:Y:S01]  /*2f10*/  LDG.E.U8 R145, desc[UR8][R18.64] ;  /* 0x0000000812917981 */ /* 0x0002a2000c1e1100 */
[----:B------:R-:W-:-:S03]  /*2f20*/  IADD3 R34, P1, PT, R39, R9, RZ ;  /* 0x0000000927227210 */ /* 0x000fc60007f3e0ff */
[----:B------:R1:W2:Y:S01]  /*2f30*/  LDG.E.U8 R159, desc[UR8][R36.64] ;  /* 0x00000008249f7981 */ /* 0x0002a2000c1e1100 */
[----:B0-----:R-:W-:Y:S01]  /*2f40*/  IMAD R21, R17, 0x2, R4 ;  /* 0x0000000211157824 */ /* 0x001fe200078e0204 */
[----:B------:R-:W0:Y:S01]  /*2f50*/  LDC R20, c[0x0][0x3b8] ;  /* 0x0000ee00ff147b82 */ /* 0x000e220000000800 */
[-C--:B-1----:R-:W-:Y:S02]  /*2f60*/  IADD3 R18, P0, PT, R3, R9.reuse, RZ ;  /* 0x0000000903127210 */ /* 0x082fe40007f1e0ff */
[----:B------:R-:W-:Y:S02]  /*2f70*/  IMAD R41, R17, 0x2, R21 ;  /* 0x0000000211297824 */ /* 0x000fe400078e0215 */
[-C--:B------:R-:W-:Y:S02]  /*2f80*/  LEA.HI.X.SX32 R19, R3, R16.reuse, 0x1, P0 ;  /* 0x0000001003137211 */ /* 0x080fe400000f0eff */
[----:B------:R-:W-:Y:S01]  /*2f90*/  IMAD R3, R17, 0x2, R41 ;  /* 0x0000000211037824 */ /* 0x000fe200078e0229 */
[----:B------:R-:W-:Y:S01]  /*2fa0*/  LEA.HI.X.SX32 R35, R39, R16, 0x1, P1 ;  /* 0x0000001027237211 */ /* 0x000fe200008f0eff */
[----:B------:R-:W1:Y:S02]  /*2fb0*/  LDC R37, c[0x0][0x3b8] ;  /* 0x0000ee00ff257b82 */ /* 0x000e640000000800 */
[C---:B------:R-:W-:Y:S01]  /*2fc0*/  IMAD R33, R17.reuse, 0x2, R3 ;  /* 0x0000000211217824 */ /* 0x040fe200078e0203 */
[----:B------:R-:W2:Y:S03]  /*2fd0*/  LDG.E.U8 R144, desc[UR8][R18.64] ;  /* 0x0000000812907981 */ /* 0x000ea6000c1e1100 */
[C---:B------:R-:W-:Y:S01]  /*2fe0*/  IMAD R40, R17.reuse, 0x4, R33 ;  /* 0x0000000411287824 */ /* 0x040fe200078e0221 */
[----:B------:R0:W2:Y:S03]  /*2ff0*/  LDG.E.U8 R45, desc[UR8][R34.64] ;  /* 0x00000008222d7981 */ /* 0x0000a6000c1e1100 */
[----:B------:R-:W-:Y:S01]  /*3000*/  IMAD R39, R17, 0x2, R40 ;  /* 0x0000000211277824 */ /* 0x000fe200078e0228 */
[----:B0-----:R-:W-:-:S04]  /*3010*/  IADD3 R34, P0, PT, R38, R9, RZ ;  /* 0x0000000926227210 */ /* 0x001fc80007f1e0ff */
[----:B------:R-:W-:Y:S01]  /*3020*/  LEA.HI.X.SX32 R35, R38, R16, 0x1, P0 ;  /* 0x0000001026237211 */ /* 0x000fe200000f0eff */
[----:B------:R-:W-:Y:S01]  /*3030*/  IMAD R38, R17, 0x2, R39 ;  /* 0x0000000211267824 */ /* 0x000fe200078e0227 */
[----:B------:R-:W-:-:S03]  /*3040*/  IADD3 R18, P0, PT, R8, R9, RZ ;  /* 0x0000000908127210 */ /* 0x000fc60007f1e0ff */
[----:B------:R0:W2:Y:S01]  /*3050*/  LDG.E.U8 R157, desc[UR8][R34.64] ;  /* 0x00000008229d7981 */ /* 0x0000a2000c1e1100 */
[----:B------:R-:W-:Y:S01]  /*3060*/  LEA.HI.X.SX32 R19, R8, R16, 0x1, P0 ;  /* 0x0000001008137211 */ /* 0x000fe200000f0eff */
[----:B------:R-:W-:-:S04]  /*3070*/  IMAD R8, R17, 0x2, R38 ;  /* 0x0000000211087824 */ /* 0x000fc800078e0226 */
[C---:B------:R-:W-:Y:S01]  /*3080*/  IMAD R36, R17.reuse, 0x2, R8 ;  /* 0x0000000211247824 */ /* 0x040fe200078e0208 */
[----:B------:R0:W2:Y:S02]  /*3090*/  LDG.E.U8 R44, desc[UR8][R18.64] ;  /* 0x00000008122c7981 */ /* 0x0000a4000c1e1100 */
[----:B0-----:R-:W-:Y:S01]  /*30a0*/  IADD3 R34, P0, PT, R80, R9, RZ ;  /* 0x0000000950227210 */ /* 0x001fe20007f1e0ff */
[----:B------:R-:W-:-:S03]  /*30b0*/  IMAD R96, R17, 0x2, R36 ;  /* 0x0000000211607824 */ /* 0x000fc600078e0224 */
[-C--:B------:R-:W-:Y:S01]  /*30c0*/  LEA.HI.X.SX32 R35, R80, R16.reuse, 0x1, P0 ;  /* 0x0000001050237211 */ /* 0x080fe200000f0eff */
[----:B------:R-:W-:Y:S01]  /*30d0*/  IMAD R111, R111, 0x2, R96 ;  /* 0x000000026f6f7824 */ /* 0x000fe200078e0260 */
[----:B------:R-:W0:Y:S01]  /*30e0*/  LDC R80, c[0x0][0x3b8] ;  /* 0x0000ee00ff507b82 */ /* 0x000e220000000800 */
[C---:B------:R-:W-:Y:S02]  /*30f0*/  IADD3 R18, P0, PT, R78.reuse, R9, RZ ;  /* 0x000000094e127210 */ /* 0x040fe40007f1e0ff */
[----:B-1----:R-:W-:Y:S01]  /*3100*/  IMAD R37, R37, 0x4, R111 ;  /* 0x0000000425257824 */ /* 0x002fe200078e026f */
[----:B------:R1:W2:Y:S01]  /*3110*/  LDG.E.U8 R141, desc[UR8][R34.64] ;  /* 0x00000008228d7981 */ /* 0x0002a2000c1e1100 */
[----:B------:R-:W-:Y:S02]  /*3120*/  LEA.HI.X.SX32 R19, R78, R16, 0x1, P0 ;  /* 0x000000104e137211 */ /* 0x000fe400000f0eff */
[----:B------:R-:W-:-:S03]  /*3130*/  IMAD R86, R86, 0x2, R37 ;  /* 0x0000000256567824 */ /* 0x000fc600078e0225 */
[----:B------:R1:W2:Y:S02]  /*3140*/  LDG.E.U8 R151, desc[UR8][R18.64] ;  /* 0x0000000812977981 */ /* 0x0002a4000c1e1100 */
[----:B-1----:R-:W-:Y:S01]  /*3150*/  IADD3 R34, P0, PT, R43, R9, RZ ;  /* 0x000000092b227210 */ /* 0x002fe20007f1e0ff */
[----:B------:R-:W-:-:S03]  /*3160*/  IMAD R112, R112, 0x2, R86 ;  /* 0x0000000270707824 */ /* 0x000fc600078e0256 */
[----:B------:R-:W-:Y:S02]  /*3170*/  LEA.HI.X.SX32 R35, R43, R16, 0x1, P0 ;  /* 0x000000102b237211 */ /* 0x000fe400000f0eff */
[----:B------:R-:W-:-:S03]  /*3180*/  IADD3 R18, P0, PT, R13, R9, RZ ;  /* 0x000000090d127210 */ /* 0x000fc60007f1e0ff */
[----:B------:R1:W2:Y:S01]  /*3190*/  LDG.E.U8 R43, desc[UR8][R34.64] ;  /* 0x00000008222b7981 */ /* 0x0002a2000c1e1100 */
[----:B------:R-:W-:Y:S01]  /*31a0*/  LEA.HI.X.SX32 R19, R13, R16, 0x1, P0 ;  /* 0x000000100d137211 */ /* 0x000fe200000f0eff */
[----:B------:R-:W-:Y:S02]  /*31b0*/  IMAD R13, R20, 0x2, R112 ;  /* 0x00000002140d7824 */ /* 0x000fe400078e0270 */
[----:B------:R-:W3:Y:S02]  /*31c0*/  LDC R20, c[0x0][0x3b8] ;  /* 0x0000ee00ff147b82 */ /* 0x000ee40000000800 */
[----:B------:R-:W-:Y:S01]  /*31d0*/  IMAD R78, R81, 0x2, R13 ;  /* 0x00000002514e7824 */ /* 0x000fe200078e020d */
[----:B------:R-:W-:Y:S01]  /*31e0*/  IADD3 R142, P0, PT, R42, R9, RZ ;  /* 0x000000092a8e7210 */ /* 0x000fe20007f1e0ff */
[----:B------:R0:W2:Y:S02]  /*31f0*/  LDG.E.U8 R140, desc[UR8][R18.64] ;  /* 0x00000008128c7981 */ /* 0x0000a4000c1e1100 */
[----:B------:R-:W-:-:S02]  /*3200*/  IMAD R87, R87, 0x2, R78 ;  /* 0x0000000257577824 */ /* 0x000fc400078e024e */
[----:B------:R-:W3:Y:S01]  /*3210*/  LDC R81, c[0x0][0x3b8] ;  /* 0x0000ee00ff517b82 */ /* 0x000ee20000000800 */
[----:B------:R-:W-:Y:S01]  /*3220*/  LEA.HI.X.SX32 R143, R42, R16, 0x1, P0 ;  /* 0x000000102a8f7211 */ /* 0x000fe200000f0eff */
[----:B------:R-:W-:Y:S01]  /*3230*/  IMAD R109, R109, 0x2, R87 ;  /* 0x000000026d6d7824 */ /* 0x000fe200078e0257 */
[----:B-1----:R-:W-:-:S03]  /*3240*/  IADD3 R34, P0, PT, R14, R9, RZ ;  /* 0x000000090e227210 */ /* 0x002fc60007f1e0ff */
[----:B------:R1:W2:Y:S01]  /*3250*/  LDG.E.U8 R142, desc[UR8][R142.64] ;  /* 0x000000088e8e7981 */ /* 0x0002a2000c1e1100 */
[-C--:B------:R-:W-:Y:S01]  /*3260*/  LEA.HI.X.SX32 R35, R14, R16.reuse, 0x1, P0 ;  /* 0x000000100e237211 */ /* 0x080fe200000f0eff */
[----:B0-----:R-:W-:Y:S02]  /*3270*/  IMAD R14, R80, 0x4, R109 ;  /* 0x00000004500e7824 */ /* 0x001fe400078e026d */
[----:B------:R-:W0:Y:S02]  /*3280*/  LDC R80, c[0x0][0x3b8] ;  /* 0x0000ee00ff507b82 */ /* 0x000e240000000800 */
[----:B------:R-:W-:Y:S01]  /*3290*/  IMAD R103, R103, 0x2, R14 ;  /* 0x0000000267677824 */ /* 0x000fe200078e020e */
[C---:B------:R-:W-:Y:S01]  /*32a0*/  IADD3 R18, P0, PT, R79.reuse, R9, RZ ;  /* 0x000000094f127210 */ /* 0x040fe20007f1e0ff */
[----:B------:R3:W2:Y:S02]  /*32b0*/  LDG.E.U8 R42, desc[UR8][R34.64] ;  /* 0x00000008222a7981 */ /* 0x0006a4000c1e1100 */
[----:B------:R-:W-:Y:S01]  /*32c0*/  IMAD R110, R110, 0x2, R103 ;  /* 0x000000026e6e7824 */ /* 0x000fe200078e0267 */
[----:B------:R-:W-:Y:S01]  /*32d0*/  LEA.HI.X.SX32 R19, R79, R16, 0x1, P0 ;  /* 0x000000104f137211 */ /* 0x000fe200000f0eff */
[----:B-1----:R-:W1:Y:S02]  /*32e0*/  LDC R143, c[0x0][0x3b8] ;  /* 0x0000ee00ff8f7b82 */ /* 0x002e640000000800 */
[----:B---3--:R-:W-:-:S02]  /*32f0*/  IMAD R20, R20, 0x2, R110 ;  /* 0x0000000214147824 */ /* 0x008fc400078e026e */
[----:B------:R3:W2:Y:S01]  /*3300*/  LDG.E.U8 R137, desc[UR8][R18.64] ;  /* 0x0000000812897981 */ /* 0x0006a2000c1e1100 */
[----:B------:R-:W-:-:S03]  /*3310*/  IADD3 R34, P0, PT, R4, R9, RZ ;  /* 0x0000000904227210 */ /* 0x000fc60007f1e0ff */
[----:B------:R-:W1:Y:S01]  /*3320*/  LDC R79, c[0x0][0x3b8] ;  /* 0x0000ee00ff4f7b82 */ /* 0x000e620000000800 */
[----:B------:R-:W-:Y:S01]  /*3330*/  LEA.HI.X.SX32 R35, R4, R16, 0x1, P0 ;  /* 0x0000001004237211 */ /* 0x000fe200000f0eff */
[----:B------:R-:W-:-:S04]  /*3340*/  IMAD R4, R81, 0x2, R20 ;  /* 0x0000000251047824 */ /* 0x000fc800078e0214 */
[----:B------:R-:W-:Y:S02]  /*3350*/  IMAD R104, R104, 0x2, R4 ;  /* 0x0000000268687824 */ /* 0x000fe400078e0204 */
[----:B------:R-:W4:Y:S01]  /*3360*/  LDC R81, c[0x0][0x3b8] ;  /* 0x0000ee00ff517b82 */ /* 0x000f220000000800 */
[----:B---3--:R-:W-:Y:S01]  /*3370*/  IADD3 R18, P0, PT, R41, R9, RZ ;  /* 0x0000000929127210 */ /* 0x008fe20007f1e0ff */
[----:B------:R3:W2:Y:S01]  /*3380*/  LDG.E.U8 R135, desc[UR8][R34.64] ;  /* 0x0000000822877981 */ /* 0x0006a2000c1e1100 */
[----:B------:R-:W-:-:S04]  /*3390*/  IMAD R107, R107, 0x2, R104 ;  /* 0x000000026b6b7824 */ /* 0x000fc800078e0268 */
[----:B0-----:R-:W-:Y:S01]  /*33a0*/  IMAD R80, R80, 0x4, R107 ;  /* 0x0000000450507824 */ /* 0x001fe200078e026b */
[----:B------:R-:W-:-:S03]  /*33b0*/  LEA.HI.X.SX32 R19, R41, R16, 0x1, P0 ;  /* 0x0000001029137211 */ /* 0x000fc600000f0eff */
[----:B------:R-:W-:Y:S01]  /*33c0*/  IMAD R113, R113, 0x2, R80 ;  /* 0x0000000271717824 */ /* 0x000fe200078e0250 */
[-C--:B------:R-:W-:Y:S01]  /*33d0*/  IADD3 R128, P0, PT, R3, R9.reuse, RZ ;  /* 0x0000000903807210 */ /* 0x080fe20007f1e0ff */
[----:B------:R0:W2:Y:S02]  /*33e0*/  LDG.E.U8 R41, desc[UR8][R18.64] ;  /* 0x0000000812297981 */ /* 0x0000a4000c1e1100 */
[----:B------:R-:W-:Y:S01]  /*33f0*/  IMAD R105, R105, 0x2, R113 ;  /* 0x0000000269697824 */ /* 0x000fe200078e0271 */
[-C--:B------:R-:W-:Y:S02]  /*3400*/  LEA.HI.X.SX32 R129, R3, R16.reuse, 0x1, P0 ;  /* 0x0000001003817211 */ /* 0x080fe400000f0eff */
[-C--:B---3--:R-:W-:Y:S01]  /*3410*/  IADD3 R34, P0, PT, R33, R9.reuse, RZ ;  /* 0x0000000921227210 */ /* 0x088fe20007f1e0ff */
[----:B-1----:R-:W-:Y:S02]  /*3420*/  IMAD R3, R79, 0x2, R105 ;  /* 0x000000024f037824 */ /* 0x002fe400078e0269 */
[----:B------:R-:W1:Y:S01]  /*3430*/  LDC R79, c[0x0][0x3b8] ;  /* 0x0000ee00ff4f7b82 */ /* 0x000e620000000800 */
[----:B------:R-:W-:Y:S01]  /*3440*/  LEA.HI.X.SX32 R35, R33, R16, 0x1, P0 ;  /* 0x0000001021237211 */ /* 0x000fe200000f0eff */
[----:B------:R3:W2:Y:S01]  /*3450*/  LDG.E.U8 R128, desc[UR8][R128.64] ;  /* 0x0000000880807981 */ /* 0x0006a2000c1e1100 */
[----:B----4-:R-:W-:Y:S01]  /*3460*/  IMAD R33, R81, 0x2, R3 ;  /* 0x0000000251217824 */ /* 0x010fe200078e0203 */
[----:B0-----:R-:W-:-:S02]  /*3470*/  IADD3 R18, P0, PT, R40, R9, RZ ;  /* 0x0000000928127210 */ /* 0x001fc40007f1e0ff */
[----:B------:R-:W4:Y:S01]  /*3480*/  LDG.E.U8 R127, desc[UR8][R34.64] ;  /* 0x00000008227f7981 */ /* 0x000f22000c1e1100 */
[----:B------:R-:W-:Y:S01]  /*3490*/  IMAD R115, R115, 0x2, R33 ;  /* 0x0000000273737824 */ /* 0x000fe200078e0221 */
[----:B------:R-:W0:Y:S03]  /*34a0*/  LDC R81, c[0x0][0x3b8] ;  /* 0x0000ee00ff517b82 */ /* 0x000e260000000800 */
[----:B------:R-:W-:-:S04]  /*34b0*/  IMAD R106, R106, 0x2, R115 ;  /* 0x000000026a6a7824 */ /* 0x000fc800078e0273 */
[----:B------:R-:W-:Y:S01]  /*34c0*/  IMAD R85, R85, 0x4, R106 ;  /* 0x0000000455557824 */ /* 0x000fe200078e026a */
[-C--:B------:R-:W-:Y:S01]  /*34d0*/  LEA.HI.X.SX32 R19, R40, R16.reuse, 0x1, P0 ;  /* 0x0000001028137211 */ /* 0x080fe200000f0eff */
[----:B---3--:R-:W3:Y:S02]  /*34e0*/  LDC R129, c[0x0][0x3b8] ;  /* 0x0000ee00ff817b82 */ /* 0x008ee40000000800 */
[----:B------:R-:W-:Y:S01]  /*34f0*/  IMAD R117, R117, 0x2, R85 ;  /* 0x0000000275757824 */ /* 0x000fe200078e0255 */
[-C--:B------:R-:W-:Y:S01]  /*3500*/  IADD3 R120, P0, PT, R39, R9.reuse, RZ ;  /* 0x0000000927787210 */ /* 0x080fe20007f1e0ff */
[----:B------:R1:W2:Y:S02]  /*3510*/  LDG.E.U8 R40, desc[UR8][R18.64] ;  /* 0x0000000812287981 */ /* 0x0002a4000c1e1100 */
[----:B------:R-:W-:Y:S01]  /*3520*/  IMAD R101, R101, 0x2, R117 ;  /* 0x0000000265657824 */ /* 0x000fe200078e0275 */
[----:B------:R-:W-:Y:S02]  /*3530*/  LEA.HI.X.SX32 R121, R39, R16, 0x1, P0 ;  /* 0x0000001027797211 */ /* 0x000fe400000f0eff */
[----:B------:R-:W-:-:S03]  /*3540*/  IADD3 R122, P0, PT, R38, R9, RZ ;  /* 0x00000009267a7210 */ /* 0x000fc60007f1e0ff */
[----:B------:R-:W2:Y:S01]  /*3550*/  LDG.E.U8 R120, desc[UR8][R120.64] ;  /* 0x0000000878787981 */ /* 0x000ea2000c1e1100 */
[----:B-1----:R-:W-:Y:S01]  /*3560*/  IMAD R18, R79, 0x2, R101 ;  /* 0x000000024f127824 */ /* 0x002fe200078e0265 */
[----:B------:R-:W1:Y:S01]  /*3570*/  LDC R19, c[0x0][0x3b8] ;  /* 0x0000ee00ff137b82 */ /* 0x000e620000000800 */
[-C--:B------:R-:W-:Y:S02]  /*3580*/  LEA.HI.X.SX32 R123, R38, R16.reuse, 0x1, P0 ;  /* 0x00000010267b7211 */ /* 0x080fe400000f0eff */
[----:B------:R-:W-:Y:S01]  /*3590*/  IMAD R82, R82, 0x2, R18 ;  /* 0x0000000252527824 */ /* 0x000fe200078e0212 */
[C---:B------:R-:W-:Y:S02]  /*35a0*/  IADD3 R34, P0, PT, R36.reuse, R9, RZ ;  /* 0x0000000924227210 */ /* 0x040fe40007f1e0ff */
[----:B------:R0:W2:Y:S01]  /*35b0*/  LDG.E.U8 R122, desc[UR8][R122.64] ;  /* 0x000000087a7a7981 */ /* 0x0000a2000c1e1100 */
[----:B------:R-:W-:Y:S01]  /*35c0*/  IMAD R119, R119, 0x2, R82 ;  /* 0x0000000277777824 */ /* 0x000fe200078e0252 */
[----:B------:R-:W-:-:S02]  /*35d0*/  LEA.HI.X.SX32 R35, R36, R16, 0x1, P0 ;  /* 0x0000001024237211 */ /* 0x000fc400000f0eff */
[----:B------:R-:W-:Y:S01]  /*35e0*/  IADD3 R36, P0, PT, R37, R9, RZ ;  /* 0x0000000925247210 */ /* 0x000fe20007f1e0ff */
[----:B------:R-:W-:Y:S02]  /*35f0*/  IMAD R102, R102, 0x2, R119 ;  /* 0x0000000266667824 */ /* 0x000fe400078e0277 */
[----:B------:R3:W2:Y:S01]  /*3600*/  LDG.E.U8 R39, desc[UR8][R34.64] ;  /* 0x0000000822277981 */ /* 0x0006a2000c1e1100 */
[----:B0-----:R-:W0:Y:S01]  /*3610*/  LDC R123, c[0x0][0x3b8] ;  /* 0x0000ee00ff7b7b82 */ /* 0x001e220000000800 */
[----:B------:R-:W-:Y:S01]  /*3620*/  IMAD R83, R83, 0x4, R102 ;  /* 0x0000000453537824 */ /* 0x000fe200078e0266 */
[----:B------:R-:W-:-:S03]  /*3630*/  LEA.HI.X.SX32 R37, R37, R16, 0x1, P0 ;  /* 0x0000001025257211 */ /* 0x000fc600000f0eff */
[----:B------:R-:W-:Y:S01]  /*3640*/  IMAD R121, R88, 0x2, R83 ;  /* 0x0000000258797824 */ /* 0x000fe200078e0253 */
[CC--:B---3--:R-:W-:Y:S01]  /*3650*/  IADD3 R34, P0, PT, R78.reuse, R9.reuse, RZ ;  /* 0x000000094e227210 */ /* 0x0c8fe20007f1e0ff */
[----:B------:R-:W3:Y:S02]  /*3660*/  LDG.E.U8 R38, desc[UR8][R36.64] ;  /* 0x0000000824267981 */ /* 0x000ee4000c1e1100 */
[----:B------:R-:W-:Y:S01]  /*3670*/  IMAD R97, R97, 0x2, R121 ;  /* 0x0000000261617824 */ /* 0x000fe200078e0279 */
[----:B------:R-:W-:Y:S02]  /*3680*/  LEA.HI.X.SX32 R35, R78, R16, 0x1, P0 ;  /* 0x000000104e237211 */ /* 0x000fe400000f0eff */
[----:B------:R-:W-:-:S04]  /*3690*/  IADD3 R78, P0, PT, R14, R9, RZ ;  /* 0x000000090e4e7210 */ /* 0x000fc80007f1e0ff */
[----:B------:R-:W-:Y:S01]  /*36a0*/  LEA.HI.X.SX32 R79, R14, R16, 0x1, P0 ;  /* 0x000000100e4f7211 */ /* 0x000fe200000f0eff */
[----:B-1----:R-:W-:Y:S01]  /*36b0*/  IMAD R14, R19, 0x2, R97 ;  /* 0x00000002130e7824 */ /* 0x002fe200078e0261 */
[----:B------:R1:W2:Y:S01]  /*36c0*/  LDG.E.U8 R37, desc[UR8][R34.64] ;  /* 0x0000000822257981 */ /* 0x0002a2000c1e1100 */
[----:B------:R-:W1:Y:S02]  /*36d0*/  LDC R19, c[0x0][0x3b8] ;  /* 0x0000ee00ff137b82 */ /* 0x000e640000000800 */
[----:B------:R-:W-:Y:S01]  /*36e0*/  IMAD R84, R84, 0x2, R14 ;  /* 0x0000000254547824 */ /* 0x000fe200078e020e */
[----:B------:R0:W2:Y:S03]  /*36f0*/  LDG.E.U8 R36, desc[UR8][R78.64] ;  /* 0x000000084e247981 */ /* 0x0000a6000c1e1100 */
[----:B0-----:R-:W-:Y:S01]  /*3700*/  IMAD R123, R123, 0x2, R84 ;  /* 0x000000027b7b7824 */ /* 0x001fe200078e0254 */
[----:B-1----:R-:W-:-:S03]  /*3710*/  IADD3 R34, P0, PT, R4, R9, RZ ;  /* 0x0000000904227210 */ /* 0x002fc60007f1e0ff */
[----:B------:R-:W-:Y:S01]  /*3720*/  IMAD R98, R98, 0x2, R123 ;  /* 0x0000000262627824 */ /* 0x000fe200078e027b */
[----:B------:R-:W-:-:S03]  /*3730*/  LEA.HI.X.SX32 R35, R4, R16, 0x1, P0 ;  /* 0x0000001004237211 */ /* 0x000fc600000f0eff */
[----:B------:R-:W-:-:S04]  /*3740*/  IMAD R4, R81, 0x4, R98 ;  /* 0x0000000451047824 */ /* 0x000fc800078e0262 */
[----:B------:R-:W-:Y:S01]  /*3750*/  IMAD R124, R124, 0x2, R4 ;  /* 0x000000027c7c7824 */ /* 0x000fe200078e0204 */
[----:B------:R-:W-:Y:S01]  /*3760*/  IADD3 R78, P0, PT, R80, R9, RZ ;  /* 0x00000009504e7210 */ /* 0x000fe20007f1e0ff */
[----:B------:R-:W2:Y:S02]  /*3770*/  LDG.E.U8 R35, desc[UR8][R34.64] ;  /* 0x0000000822237981 */ /* 0x000ea4000c1e1100 */
[----:B------:R-:W-:Y:S01]  /*3780*/  IMAD R94, R94, 0x2, R124 ;  /* 0x000000025e5e7824 */ /* 0x000fe200078e027c */
[----:B------:R-:W-:-:S03]  /*3790*/  LEA.HI.X.SX32 R79, R80, R16, 0x1, P0 ;  /* 0x00000010504f7211 */ /* 0x000fc600000f0eff */
[----:B------:R-:W-:Y:S01]  /*37a0*/  IMAD R19, R19, 0x2, R94 ;  /* 0x0000000213137824 */ /* 0x000fe200078e025e */
[----:B------:R-:W-:-:S03]  /*37b0*/  IADD3 R80, P0, PT, R33, R9, RZ ;  /* 0x0000000921507210 */ /* 0x000fc60007f1e0ff */
[----:B------:R-:W-:Y:S01]  /*37c0*/  IMAD R90, R90, 0x2, R19 ;  /* 0x000000025a5a7824 */ /* 0x000fe200078e0213 */
[----:B------:R0:W2:Y:S01]  /*37d0*/  LDG.E.U8 R34, desc[UR8][R78.64] ;  /* 0x000000084e227981 */ /* 0x0000a2000c1e1100 */
[----:B------:R-:W-:Y:S02]  /*37e0*/  LEA.HI.X.SX32 R81, R33, R16, 0x1, P0 ;  /* 0x0000001021517211 */ /* 0x000fe400000f0eff */
[----:B------:R-:W-:-:S03]  /*37f0*/  IMAD R125, R125, 0x2, R90 ;  /* 0x000000027d7d7824 */ /* 0x000fc600078e025a */
[----:B------:R1:W2:Y:S01]  /*3800*/  LDG.E.U8 R33, desc[UR8][R80.64] ;  /* 0x0000000850217981 */ /* 0x0002a2000c1e1100 */
[----:B0-----:R-:W-:Y:S01]  /*3810*/  IADD3 R78, P0, PT, R85, R9, RZ ;  /* 0x00000009554e7210 */ /* 0x001fe20007f1e0ff */
[----:B------:R-:W-:-:S03]  /*3820*/  IMAD R95, R95, 0x2, R125 ;  /* 0x000000025f5f7824 */ /* 0x000fc600078e027d */
[-C--:B------:R-:W-:Y:S02]  /*3830*/  LEA.HI.X.SX32 R79, R85, R16.reuse, 0x1, P0 ;  /* 0x00000010554f7211 */ /* 0x080fe400000f0eff */
[-C--:B-1----:R-:W-:Y:S01]  /*3840*/  IADD3 R80, P0, PT, R82, R9.reuse, RZ ;  /* 0x0000000952507210 */ /* 0x082fe20007f1e0ff */
[----:B------:R-:W-:Y:S01]  /*3850*/  IMAD R92, R92, 0x4, R95 ;  /* 0x000000045c5c7824 */ /* 0x000fe200078e025f */
[CC--:B------:R-:W-:Y:S01]  /*3860*/  IADD3 R88, P1, PT, R83.reuse, R9.reuse, RZ ;  /* 0x0000000953587210 */ /* 0x0c0fe20007f3e0ff */
[----:B------:R-:W2:Y:S01]  /*3870*/  LDG.E.U8 R78, desc[UR8][R78.64] ;  /* 0x000000084e4e7981 */ /* 0x000ea2000c1e1100 */
[-C--:B------:R-:W-:Y:S02]  /*3880*/  LEA.HI.X.SX32 R81, R82, R16.reuse, 0x1, P0 ;  /* 0x0000001052517211 */ /* 0x080fe400000f0eff */
[----:B------:R-:W-:Y:S01]  /*3890*/  IADD3 R82, P0, PT, R84, R9, RZ ;  /* 0x0000000954527210 */ /* 0x000fe20007f1e0ff */
[----:B------:R-:W-:Y:S01]  /*38a0*/  IMAD R126, R126, 0x2, R92 ;  /* 0x000000027e7e7824 */ /* 0x000fe200078e025c */
[----:B------:R-:W-:-:S02]  /*38b0*/  LEA.HI.X.SX32 R89, R83, R16, 0x1, P1 ;  /* 0x0000001053597211 */ /* 0x000fc400008f0eff */
[-C--:B------:R-:W-:Y:S01]  /*38c0*/  LEA.HI.X.SX32 R83, R84, R16.reuse, 0x1, P0 ;  /* 0x0000001054537211 */ /* 0x080fe200000f0eff */
[----:B------:R-:W-:Y:S01]  /*38d0*/  IMAD R99, R99, 0x2, R126 ;  /* 0x0000000263637824 */ /* 0x000fe200078e027e */
[CC--:B------:R-:W-:Y:S01]  /*38e0*/  IADD3 R84, P0, PT, R4.reuse, R9.reuse, RZ ;  /* 0x0000000904547210 */ /* 0x0c0fe20007f1e0ff */
[----:B------:R0:W2:Y:S03]  /*38f0*/  LDG.E.U8 R79, desc[UR8][R80.64] ;  /* 0x00000008504f7981 */ /* 0x0000a6000c1e1100 */
[-C--:B------:R-:W-:Y:S01]  /*3900*/  LEA.HI.X.SX32 R85, R4, R16.reuse, 0x1, P0 ;  /* 0x0000001004557211 */ /* 0x080fe200000f0eff */
[----:B------:R-:W-:Y:S01]  /*3910*/  IMAD R4, R93, 0x2, R99 ;  /* 0x000000025d047824 */ /* 0x000fe200078e0263 */
[----:B------:R-:W2:Y:S01]  /*3920*/  LDG.E.U8 R88, desc[UR8][R88.64] ;  /* 0x0000000858587981 */ /* 0x000ea2000c1e1100 */
[C---:B0-----:R-:W-:Y:S02]  /*3930*/  IADD3 R80, P1, PT, R90.reuse, R9, RZ ;  /* 0x000000095a507210 */ /* 0x041fe40007f3e0ff */
[----:B------:R-:W-:Y:S01]  /*3940*/  IMAD R129, R129, 0x2, R4 ;  /* 0x0000000281817824 */ /* 0x000fe200078e0204 */
[----:B------:R0:W2:Y:S01]  /*3950*/  LDG.E.U8 R89, desc[UR8][R82.64] ;  /* 0x0000000852597981 */ /* 0x0000a2000c1e1100 */
[----:B------:R-:W-:-:S03]  /*3960*/  LEA.HI.X.SX32 R81, R90, R16, 0x1, P1 ;  /* 0x000000105a517211 */ /* 0x000fc600008f0eff */
[----:B------:R1:W2:Y:S01]  /*3970*/  LDG.E.U8 R90, desc[UR8][R84.64] ;  /* 0x00000008545a7981 */ /* 0x0002a2000c1e1100 */
[----:B0-----:R-:W-:-:S04]  /*3980*/  IADD3 R82, P0, PT, R92, R9, RZ ;  /* 0x000000095c527210 */ /* 0x001fc80007f1e0ff */
[-C--:B------:R-:W-:Y:S02]  /*3990*/  LEA.HI.X.SX32 R83, R92, R16.reuse, 0x1, P0 ;  /* 0x000000105c537211 */ /* 0x080fe400000f0eff */
[CC--:B-1----:R-:W-:Y:S01]  /*39a0*/  IADD3 R84, P1, PT, R129.reuse, R9.reuse, RZ ;  /* 0x0000000981547210 */ /* 0x0c2fe20007f3e0ff */
[----:B------:R0:W2:Y:S03]  /*39b0*/  LDG.E.U8 R92, desc[UR8][R80.64] ;  /* 0x00000008505c7981 */ /* 0x0000a6000c1e1100 */
[----:B------:R-:W-:Y:S01]  /*39c0*/  LEA.HI.X.SX32 R85, R129, R16, 0x1, P1 ;  /* 0x0000001081557211 */ /* 0x000fe200008f0eff */
[----:B------:R1:W2:Y:S01]  /*39d0*/  LDG.E.U8 R93, desc[UR8][R82.64] ;  /* 0x00000008525d7981 */ /* 0x0002a2000c1e1100 */
[-C--:B0-----:R-:W-:Y:S02]  /*39e0*/  IADD3 R80, P0, PT, R96, R9.reuse, RZ ;  /* 0x0000000960507210 */ /* 0x081fe40007f1e0ff */
[----:B-1----:R-:W-:-:S02]  /*39f0*/  IADD3 R82, P1, PT, R86, R9, RZ ;  /* 0x0000000956527210 */ /* 0x002fc40007f3e0ff */
[-C--:B------:R-:W-:Y:S02]  /*3a00*/  LEA.HI.X.SX32 R81, R96, R16.reuse, 0x1, P0 ;  /* 0x0000001060517211 */ /* 0x080fe400000f0eff */
[----:B------:R-:W-:Y:S01]  /*3a10*/  LEA.HI.X.SX32 R83, R86, R16, 0x1, P1 ;  /* 0x0000001056537211 */ /* 0x000fe200008f0eff */
[----:B------:R0:W2:Y:S01]  /*3a20*/  LDG.E.U8 R96, desc[UR8][R84.64] ;  /* 0x0000000854607981 */ /* 0x0000a2000c1e1100 */
[----:B------:R-:W-:-:S03]  /*3a30*/  IADD3 R86, P0, PT, R87, R9, RZ ;  /* 0x0000000957567210 */ /* 0x000fc60007f1e0ff */
[----:B------:R1:W2:Y:S01]  /*3a40*/  LDG.E.U8 R100, desc[UR8][R80.64] ;  /* 0x0000000850647981 */ /* 0x0002a2000c1e1100 */
[----:B------:R-:W-:Y:S02]  /*3a50*/  LEA.HI.X.SX32 R87, R87, R16, 0x1, P0 ;  /* 0x0000001057577211 */ /* 0x000fe400000f0eff */
[-C--:B0-----:R-:W-:Y:S02]  /*3a60*/  IADD3 R84, P0, PT, R104, R9.reuse, RZ ;  /* 0x0000000968547210 */ /* 0x081fe40007f1e0ff */
[----:B-1----:R-:W-:-:S04]  /*3a70*/  IADD3 R80, P1, PT, R103, R9, RZ ;  /* 0x0000000967507210 */ /* 0x002fc80007f3e0ff */
[-C--:B------:R-:W-:Y:S02]  /*3a80*/  LEA.HI.X.SX32 R81, R103, R16.reuse, 0x1, P1 ;  /* 0x0000001067517211 */ /* 0x080fe400008f0eff */
[----:B------:R0:W2:Y:S01]  /*3a90*/  LDG.E.U8 R103, desc[UR8][R82.64] ;  /* 0x0000000852677981 */ /* 0x0000a2000c1e1100 */
[----:B------:R-:W-:-:S03]  /*3aa0*/  LEA.HI.X.SX32 R85, R104, R16, 0x1, P0 ;  /* 0x0000001068557211 */ /* 0x000fc600000f0eff */
[----:B------:R1:W2:Y:S04]  /*3ab0*/  LDG.E.U8 R108, desc[UR8][R80.64] ;  /* 0x00000008506c7981 */ /* 0x0002a8000c1e1100 */
[----:B------:R1:W2:Y:S01]  /*3ac0*/  LDG.E.U8 R104, desc[UR8][R86.64] ;  /* 0x0000000856687981 */ /* 0x0002a2000c1e1100 */
[-C--:B0-----:R-:W-:Y:S02]  /*3ad0*/  IADD3 R82, P0, PT, R113, R9.reuse, RZ ;  /* 0x0000000971527210 */ /* 0x081fe40007f1e0ff */
[----:B-1----:R-:W-:Y:S02]  /*3ae0*/  IADD3 R80, P1, PT, R115, R9, RZ ;  /* 0x0000000973507210 */ /* 0x002fe40007f3e0ff */
[-C--:B------:R-:W-:Y:S02]  /*3af0*/  LEA.HI.X.SX32 R83, R113, R16.reuse, 0x1, P0 ;  /* 0x0000001071537211 */ /* 0x080fe400000f0eff */
[----:B------:R0:W2:Y:S01]  /*3b00*/  LDG.E.U8 R113, desc[UR8][R84.64] ;  /* 0x0000000854717981 */ /* 0x0000a2000c1e1100 */
[----:B------:R-:W-:-:S02]  /*3b10*/  LEA.HI.X.SX32 R81, R115, R16, 0x1, P1 ;  /* 0x0000001073517211 */ /* 0x000fc400008f0eff */
[-C--:B------:R-:W-:Y:S01]  /*3b20*/  IADD3 R86, P1, PT, R119, R9.reuse, RZ ;  /* 0x0000000977567210 */ /* 0x080fe20007f3e0ff */
[----:B------:R1:W2:Y:S01]  /*3b30*/  LDG.E.U8 R115, desc[UR8][R82.64] ;  /* 0x0000000852737981 */ /* 0x0002a2000c1e1100 */
[-C--:B0-----:R-:W-:Y:S02]  /*3b40*/  IADD3 R84, P0, PT, R117, R9.reuse, RZ ;  /* 0x0000000975547210 */ /* 0x081fe40007f1e0ff */
[-C--:B------:R-:W-:Y:S02]  /*3b50*/  LEA.HI.X.SX32 R87, R119, R16.reuse, 0x1, P1 ;  /* 0x0000001077577211 */ /* 0x080fe400008f0eff */
[----:B------:R-:W-:Y:S02]  /*3b60*/  LEA.HI.X.SX32 R85, R117, R16, 0x1, P0 ;  /* 0x0000001075557211 */ /* 0x000fe400000f0eff */
[----:B------:R0:W2:Y:S01]  /*3b70*/  LDG.E.U8 R117, desc[UR8][R80.64] ;  /* 0x0000000850757981 */ /* 0x0000a2000c1e1100 */
[----:B-1----:R-:W-:-:S03]  /*3b80*/  IADD3 R82, P1, PT, R123, R9, RZ ;  /* 0x000000097b527210 */ /* 0x002fc60007f3e0ff */
[----:B------:R1:W2:Y:S01]  /*3b90*/  LDG.E.U8 R119, desc[UR8][R84.64] ;  /* 0x0000000854777981 */ /* 0x0002a2000c1e1100 */
[----:B------:R-:W-:Y:S02]  /*3ba0*/  LEA.HI.X.SX32 R83, R123, R16, 0x1, P1 ;  /* 0x000000107b537211 */ /* 0x000fe400008f0eff */
[----:B0-----:R-:W-:-:S04]  /*3bb0*/  IADD3 R80, P0, PT, R121, R9, RZ ;  /* 0x0000000979507210 */ /* 0x001fc80007f1e0ff */
[-C--:B------:R-:W-:Y:S02]  /*3bc0*/  LEA.HI.X.SX32 R81, R121, R16.reuse, 0x1, P0 ;  /* 0x0000001079517211 */ /* 0x080fe400000f0eff */
[-C--:B-1----:R-:W-:Y:S01]  /*3bd0*/  IADD3 R84, P0, PT, R124, R9.reuse, RZ ;  /* 0x000000097c547210 */ /* 0x082fe20007f1e0ff */
[----:B------:R-:W-:Y:S01]  /*3be0*/  IMAD R134, R134, 0x2, R129 ;  /* 0x0000000286867824 */ /* 0x000fe200078e0281 */
[----:B------:R-:W2:Y:S02]  /*3bf0*/  LDG.E.U8 R121, desc[UR8][R86.64] ;  /* 0x0000000856797981 */ /* 0x000ea4000c1e1100 */
[----:B------:R-:W-:Y:S02]  /*3c00*/  LEA.HI.X.SX32 R85, R124, R16, 0x1, P0 ;  /* 0x000000107c557211 */ /* 0x000fe400000f0eff */
[----:B------:R0:W2:Y:S04]  /*3c10*/  LDG.E.U8 R123, desc[UR8][R80.64] ;  /* 0x00000008507b7981 */ /* 0x0000a8000c1e1100 */
[----:B------:R1:W2:Y:S01]  /*3c20*/  LDG.E.U8 R124, desc[UR8][R82.64] ;  /* 0x00000008527c7981 */ /* 0x0002a2000c1e1100 */
[----:B0-----:R-:W-:-:S02]  /*3c30*/  IADD3 R80, P0, PT, R125, R9, RZ ;  /* 0x000000097d507210 */ /* 0x001fc40007f1e0ff */
[C---:B-1----:R-:W-:Y:S02]  /*3c40*/  IADD3 R82, P1, PT, R126.reuse, R9, RZ ;  /* 0x000000097e527210 */ /* 0x042fe40007f3e0ff */
[-C--:B------:R-:W-:Y:S02]  /*3c50*/  LEA.HI.X.SX32 R81, R125, R16.reuse, 0x1, P0 ;  /* 0x000000107d517211 */ /* 0x080fe400000f0eff */
[----:B------:R0:W2:Y:S01]  /*3c60*/  LDG.E.U8 R125, desc[UR8][R84.64] ;  /* 0x00000008547d7981 */ /* 0x0000a2000c1e1100 */
[----:B------:R-:W-:-:S03]  /*3c70*/  LEA.HI.X.SX32 R83, R126, R16, 0x1, P1 ;  /* 0x000000107e537211 */ /* 0x000fc600008f0eff */
[----:B------:R1:W2:Y:S04]  /*3c80*/  LDG.E.U8 R126, desc[UR8][R80.64] ;  /* 0x00000008507e7981 */ /* 0x0002a8000c1e1100 */
[----:B------:R4:W2:Y:S01]  /*3c90*/  LDG.E.U8 R129, desc[UR8][R82.64] ;  /* 0x0000000852817981 */ /* 0x0008a2000c1e1100 */
[CC--:B0-----:R-:W-:Y:S02]  /*3ca0*/  IADD3 R84, P1, PT, R134.reuse, R9.reuse, RZ ;  /* 0x0000000986547210 */ /* 0x0c1fe40007f3e0ff */
[-C--:B-1----:R-:W-:Y:S02]  /*3cb0*/  IADD3 R80, P0, PT, R111, R9.reuse, RZ ;  /* 0x000000096f507210 */ /* 0x082fe40007f1e0ff */
[----:B------:R-:W-:Y:S02]  /*3cc0*/  LEA.HI.X.SX32 R85, R134, R16, 0x1, P1 ;  /* 0x0000001086557211 */ /* 0x000fe400008f0eff */
[----:B----4-:R-:W-:-:S02]  /*3cd0*/  IADD3 R82, P1, PT, R112, R9, RZ ;  /* 0x0000000970527210 */ /* 0x010fc40007f3e0ff */
[-C--:B------:R-:W-:Y:S02]  /*3ce0*/  LEA.HI.X.SX32 R81, R111, R16.reuse, 0x1, P0 ;  /* 0x000000106f517211 */ /* 0x080fe400000f0eff */
[----:B------:R0:W4:Y:S01]  /*3cf0*/  LDG.E.U8 R111, desc[UR8][R84.64] ;  /* 0x00000008546f7981 */ /* 0x000122000c1e1100 */
[----:B------:R-:W-:-:S03]  /*3d00*/  LEA.HI.X.SX32 R83, R112, R16, 0x1, P1 ;  /* 0x0000001070537211 */ /* 0x000fc600008f0eff */
[----:B------:R1:W2:Y:S01]  /*3d10*/  LDG.E.U8 R112, desc[UR8][R80.64] ;  /* 0x0000000850707981 */ /* 0x0002a2000c1e1100 */
[----:B0-----:R-:W-:-:S04]  /*3d20*/  IADD3 R84, P0, PT, R109, R9, RZ ;  /* 0x000000096d547210 */ /* 0x001fc80007f1e0ff */
[-C--:B------:R-:W-:Y:S02]  /*3d30*/  LEA.HI.X.SX32 R85, R109, R16.reuse, 0x1, P0 ;  /* 0x000000106d557211 */ /* 0x080fe400000f0eff */
[CC--:B-1----:R-:W-:Y:S01]  /*3d40*/  IADD3 R80, P1, PT, R110.reuse, R9.reuse, RZ ;  /* 0x000000096e507210 */ /* 0x0c2fe20007f3e0ff */
[----:B------:R0:W2:Y:S03]  /*3d50*/  LDG.E.U8 R109, desc[UR8][R82.64] ;  /* 0x00000008526d7981 */ /* 0x0000a6000c1e1100 */
[----:B------:R-:W-:Y:S02]  /*3d60*/  LEA.HI.X.SX32 R81, R110, R16, 0x1, P1 ;  /* 0x000000106e517211 */ /* 0x000fe400008f0eff */
[----:B------:R1:W2:Y:S01]  /*3d70*/  LDG.E.U8 R110, desc[UR8][R84.64] ;  /* 0x00000008546e7981 */ /* 0x0002a2000c1e1100 */
[-C--:B------:R-:W-:Y:S02]  /*3d80*/  IADD3 R86, P1, PT, R105, R9.reuse, RZ ;  /* 0x0000000969567210 */ /* 0x080fe40007f3e0ff */
[----:B0-----:R-:W-:-:S04]  /*3d90*/  IADD3 R82, P0, PT, R107, R9, RZ ;  /* 0x000000096b527210 */ /* 0x001fc80007f1e0ff */
[-C--:B------:R-:W-:Y:S02]  /*3da0*/  LEA.HI.X.SX32 R83, R107, R16.reuse, 0x1, P0 ;  /* 0x000000106b537211 */ /* 0x080fe400000f0eff */
[C---:B-1----:R-:W-:Y:S02]  /*3db0*/  IADD3 R84, P0, PT, R106.reuse, R9, RZ ;  /* 0x000000096a547210 */ /* 0x042fe40007f1e0ff */
[-C--:B------:R-:W-:Y:S02]  /*3dc0*/  LEA.HI.X.SX32 R87, R105, R16.reuse, 0x1, P1 ;  /* 0x0000001069577211 */ /* 0x080fe400008f0eff */
[----:B------:R0:W2:Y:S01]  /*3dd0*/  LDG.E.U8 R105, desc[UR8][R80.64] ;  /* 0x0000000850697981 */ /* 0x0000a2000c1e1100 */
[----:B------:R-:W-:-:S03]  /*3de0*/  LEA.HI.X.SX32 R85, R106, R16, 0x1, P0 ;  /* 0x000000106a557211 */ /* 0x000fc600000f0eff */
[----:B------:R1:W2:Y:S04]  /*3df0*/  LDG.E.U8 R106, desc[UR8][R82.64] ;  /* 0x00000008526a7981 */ /* 0x0002a8000c1e1100 */
[----:B------:R-:W2:Y:S01]  /*3e00*/  LDG.E.U8 R107, desc[UR8][R86.64] ;  /* 0x00000008566b7981 */ /* 0x000ea2000c1e1100 */
[CC--:B0-----:R-:W-:Y:S02]  /*3e10*/  IADD3 R80, P0, PT, R101.reuse, R9.reuse, RZ ;  /* 0x0000000965507210 */ /* 0x0c1fe40007f1e0ff */
[C---:B-1----:R-:W-:Y:S02]  /*3e20*/  IADD3 R82, P1, PT, R102.reuse, R9, RZ ;  /* 0x0000000966527210 */ /* 0x042fe40007f3e0ff */
[-C--:B------:R-:W-:Y:S02]  /*3e30*/  LEA.HI.X.SX32 R81, R101, R16.reuse, 0x1, P0 ;  /* 0x0000001065517211 */ /* 0x080fe400000f0eff */
[----:B------:R0:W2:Y:S01]  /*3e40*/  LDG.E.U8 R101, desc[UR8][R84.64] ;  /* 0x0000000854657981 */ /* 0x0000a2000c1e1100 */
[----:B------:R-:W-:-:S03]  /*3e50*/  LEA.HI.X.SX32 R83, R102, R16, 0x1, P1 ;  /* 0x0000001066537211 */ /* 0x000fc600008f0eff */
[----:B------:R1:W2:Y:S01]  /*3e60*/  LDG.E.U8 R102, desc[UR8][R80.64] ;  /* 0x0000000850667981 */ /* 0x0002a2000c1e1100 */
[CC--:B0-----:R-:W-:Y:S02]  /*3e70*/  IADD3 R84, P0, PT, R97.reuse, R9.reuse, RZ ;  /* 0x0000000961547210 */ /* 0x0c1fe40007f1e0ff */
[-C--:B-1----:R-:W-:Y:S02]  /*3e80*/  IADD3 R80, P1, PT, R98, R9.reuse, RZ ;  /* 0x0000000962507210 */ /* 0x082fe40007f3e0ff */
[-C--:B------:R-:W-:Y:S02]  /*3e90*/  LEA.HI.X.SX32 R85, R97, R16.reuse, 0x1, P0 ;  /* 0x0000001061557211 */ /* 0x080fe400000f0eff */
[-C--:B------:R-:W-:Y:S01]  /*3ea0*/  IADD3 R86, P0, PT, R94, R9.reuse, RZ ;  /* 0x000000095e567210 */ /* 0x080fe20007f1e0ff */
[----:B------:R0:W2:Y:S01]  /*3eb0*/  LDG.E.U8 R97, desc[UR8][R82.64] ;  /* 0x0000000852617981 */ /* 0x0000a2000c1e1100 */
[-C--:B------:R-:W-:Y:S02]  /*3ec0*/  LEA.HI.X.SX32 R81, R98, R16.reuse, 0x1, P1 ;  /* 0x0000001062517211 */ /* 0x080fe400008f0eff */
[----:B------:R-:W-:Y:S01]  /*3ed0*/  LEA.HI.X.SX32 R87, R94, R16, 0x1, P0 ;  /* 0x000000105e577211 */ /* 0x000fe200000f0eff */
[----:B------:R-:W2:Y:S04]  /*3ee0*/  LDG.E.U8 R98, desc[UR8][R84.64] ;  /* 0x0000000854627981 */ /* 0x000ea8000c1e1100 */
[----:B------:R-:W2:Y:S01]  /*3ef0*/  LDG.E.U8 R94, desc[UR8][R80.64] ;  /* 0x00000008505e7981 */ /* 0x000ea2000c1e1100 */
[----:B0-----:R-:W-:-:S04]  /*3f00*/  IADD3 R82, P1, PT, R95, R9, RZ ;  /* 0x000000095f527210 */ /* 0x001fc80007f3e0ff */
[----:B------:R-:W-:Y:S02]  /*3f10*/  LEA.HI.X.SX32 R83, R95, R16, 0x1, P1 ;  /* 0x000000105f537211 */ /* 0x000fe400008f0eff */
[----:B------:R0:W2:Y:S02]  /*3f20*/  LDG.E.U8 R95, desc[UR8][R86.64] ;  /* 0x00000008565f7981 */ /* 0x0000a4000c1e1100 */
[----:B0-----:R-:W0:Y:S01]  /*3f30*/  S2R R86, SR_TID.X ;  /* 0x0000000000567919 */ /* 0x001e220000002100 */
[----:B------:R-:W-:Y:S01]  /*3f40*/  IADD3 R84, P0, PT, R99, R9, RZ ;  /* 0x0000000963547210 */ /* 0x000fe20007f1e0ff */
[----:B------:R-:W-:-:S03]  /*3f50*/  IMAD R81, R143, 0x2, R134 ;  /* 0x000000028f517824 */ /* 0x000fc600078e0286 */
[----:B------:R-:W-:Y:S02]  /*3f60*/  LEA.HI.X.SX32 R85, R99, R16, 0x1, P0 ;  /* 0x0000001063557211 */ /* 0x000fe400000f0eff */
[----:B------:R-:W2:Y:S04]  /*3f70*/  LDG.E.U8 R99, desc[UR8][R82.64] ;  /* 0x0000000852637981 */ /* 0x000ea8000c1e1100 */
[----:B------:R1:W2:Y:S02]  /*3f80*/  LDG.E.U8 R134, desc[UR8][R84.64] ;  /* 0x0000000854867981 */ /* 0x0002a4000c1e1100 */
[----:B-1----:R-:W-:-:S04]  /*3f90*/  IADD3 R84, P0, PT, R81, R9, RZ ;  /* 0x0000000951547210 */ /* 0x002fc80007f1e0ff */
[----:B------:R-:W-:Y:S02]  /*3fa0*/  LEA.HI.X.SX32 R85, R81, R16, 0x1, P0 ;  /* 0x0000001051557211 */ /* 0x000fe400000f0eff */
[C---:B0-----:R-:W-:Y:S02]  /*3fb0*/  LEA.HI R80, R86.reuse, 0x1e, RZ, 0x1a ;  /* 0x0000001e56507811 */ /* 0x041fe400078fd0ff */
[----:B------:R-:W-:-:S03]  /*3fc0*/  LEA.HI R87, R86, 0x2e, RZ, 0x1a ;  /* 0x0000002e56577811 */ /* 0x000fc600078fd0ff */
[----:B------:R-:W-:Y:S01]  /*3fd0*/  IMAD R83, R80, R17, RZ ;  /* 0x0000001150537224 */ /* 0x000fe200078e02ff */
[----:B------:R-:W-:Y:S01]  /*3fe0*/  IADD3 R80, P1, PT, R91, R9, RZ ;  /* 0x000000095b507210 */ /* 0x000fe20007f3e0ff */
[----:B------:R-:W-:-:S03]  /*3ff0*/  IMAD R87, R87, R17, RZ ;  /* 0x0000001157577224 */ /* 0x000fc600078e02ff */
[----:B------:R-:W-:Y:S02]  /*4000*/  LEA.HI.X.SX32 R81, R91, R16, 0x1, P1 ;  /* 0x000000105b517211 */ /* 0x000fe400008f0eff */
[----:B------:R0:W2:Y:S01]  /*4010*/  LDG.E.U8 R91, desc[UR8][R84.64] ;  /* 0x00000008545b7981 */ /* 0x0000a2000c1e1100 */
[----:B------:R-:W-:-:S03]  /*4020*/  LEA.HI R82, R86, 0x3e, RZ, 0x1a ;  /* 0x0000003e56527811 */ /* 0x000fc600078fd0ff */
[----:B------:R-:W2:Y:S01]  /*4030*/  LDG.E.U8 R80, desc[UR8][R80.64] ;  /* 0x0000000850507981 */ /* 0x000ea2000c1e1100 */
[----:B0-----:R-:W-:-:S04]  /*4040*/  IADD3 R84, P1, PT, R87, R9, RZ ;  /* 0x0000000957547210 */ /* 0x001fc80007f3e0ff */
[----:B------:R-:W-:-:S05]  /*4050*/  LEA.HI.X.SX32 R85, R87, R16, 0x1, P1 ;  /* 0x0000001057557211 */ /* 0x000fca00008f0eff */
[----:B------:R0:W2:Y:S01]  /*4060*/  LDG.E.U8 R84, desc[UR8][R84.64] ;  /* 0x0000000854547981 */ /* 0x0000a2000c1e1100 */
[----:B------:R-:W-:Y:S01]  /*4070*/  IMAD R143, R82, R17, RZ ;  /* 0x00000011528f7224 */ /* 0x000fe200078e02ff */
[----:B0-----:R-:W0:Y:S01]  /*4080*/  S2R R85, SR_TID.X ;  /* 0x0000000000557919 */ /* 0x001e220000002100 */
[----:B------:R-:W-:-:S04]  /*4090*/  IADD3 R82, P0, PT, R83, R9, RZ ;  /* 0x0000000953527210 */ /* 0x000fc80007f1e0ff */
[----:B------:R-:W-:-:S05]  /*40a0*/  LEA.HI.X.SX32 R83, R83, R16, 0x1, P0 ;  /* 0x0000001053537211 */ /* 0x000fca00000f0eff */
[----:B------:R1:W3:Y:S01]  /*40b0*/  LDG.E.U8 R82, desc[UR8][R82.64] ;  /* 0x0000000852527981 */ /* 0x0002e2000c1e1100 */
[C---:B------:R-:W-:Y:S01]  /*40c0*/  IADD3 R86, P2, PT, R143.reuse, R9, RZ ;  /* 0x000000098f567210 */ /* 0x040fe20007f5e0ff */
[----:B-1----:R-:W1:Y:S03]  /*40d0*/  LDC R83, c[0x0][0x3b8] ;  /* 0x0000ee00ff537b82 */ /* 0x002e660000000800 */
[----:B------:R-:W-:-:S05]  /*40e0*/  LEA.HI.X.SX32 R87, R143, R16, 0x1, P2 ;  /* 0x000000108f577211 */ /* 0x000fca00010f0eff */
[----:B------:R0:W3:Y:S04]  /*40f0*/  LDG.E.U8 R86, desc[UR8][R86.64] ;  /* 0x0000000856567981 */ /* 0x0000e8000c1e1100 */
[----:B------:R-:W-:Y:S01]  /*4100*/  STL.64 [R1+0x1388], R138 ;  /* 0x0013888a01007387 */ /* 0x000fe20000100a00 */
[C---:B0-----:R-:W-:Y:S02]  /*4110*/  LOP3.LUT R87, R85.reuse, 0x7f, RZ, 0xc0, !PT ;  /* 0x0000007f55577812 */ /* 0x041fe400078ec0ff */
[----:B------:R-:W-:-:S03]  /*4120*/  LEA.HI R81, R85, 0x1fe, RZ, 0x1a ;  /* 0x000001fe55517811 */ /* 0x000fc600078fd0ff */
[----:B------:R0:W-:Y:S02]  /*4130*/  STS.U8 [R87+UR4], R139 ;  /* 0x0000008b57007988 */ /* 0x0001e40008000004 */
[----:B-1----:R-:W-:Y:S02]  /*4140*/  IMAD R81, R81, R83, RZ ;  /* 0x0000005351517224 */ /* 0x002fe400078e02ff */
[----:B------:R1:W-:Y:S01]  /*4150*/  STS.U8 [R87+UR4+0x200], R138 ;  /* 0x0002008a57007988 */ /* 0x0003e20008000004 */
[----:B0-----:R-:W-:-:S03]  /*4160*/  LOP3.LUT R139, R85, 0x7f, RZ, 0xc0, !PT ;  /* 0x0000007f558b7812 */ /* 0x001fc600078ec0ff */
[----:B-1----:R-:W3:Y:S04]  /*4170*/  LDL.LU R138, [R1+0x14] ;  /* 0x00001400018a7983 */ /* 0x002ee80000300800 */
[----:B------:R-:W-:Y:S04]  /*4180*/  STS.U8 [R139+UR4+0x400], R136 ;  /* 0x000400888b007988 */ /* 0x000fe80008000004 */
[----:B------:R-:W4:Y:S04]  /*4190*/  LDL.LU R83, [R1+0xc] ;  /* 0x00000c0001537983 */ /* 0x000f280000300800 */
[----:B------:R0:W-:Y:S04]  /*41a0*/  STS.U8 [R139+UR4+0x600], R133 ;  /* 0x000600858b007988 */ /* 0x0001e80008000004 */
[----:B------:R-:W4:Y:S04]  /*41b0*/  LDL.LU R87, [R1+0x8] ;  /* 0x0000080001577983 */ /* 0x000f280000300800 */
[----:B------:R1:W-:Y:S04]  /*41c0*/  STS.U8 [R139+UR4+0x800], R132 ;  /* 0x000800848b007988 */ /* 0x0003e80008000004 */
[----:B------:R-:W4:Y:S04]  /*41d0*/  LDL.LU R85, [R1+0x4] ;  /* 0x0000040001557983 */ /* 0x000f280000300800 */
[----:B------:R-:W-:Y:S04]  /*41e0*/  STS.U8 [R139+UR4+0xa00], R131 ;  /* 0x000a00838b007988 */ /* 0x000fe80008000004 */
[----:B0-----:R-:W4:Y:S04]  /*41f0*/  LDL.LU R133, [R1+0x18] ;  /* 0x0000180001857983 */ /* 0x001f280000300800 */
[----:B------:R-:W-:Y:S04]  /*4200*/  STS.U8 [R139+UR4+0xc00], R130 ;  /* 0x000c00828b007988 */ /* 0x000fe80008000004 */
[----:B-1----:R-:W4:Y:S04]  /*4210*/  LDL.LU R132, [R1+0x1c] ;  /* 0x00001c0001847983 */ /* 0x002f280000300800 */
[----:B------:R-:W-:Y:S04]  /*4220*/  STS.U8 [R139+UR4+0xe00], R118 ;  /* 0x000e00768b007988 */ /* 0x000fe80008000004 */
[----:B------:R0:W-:Y:S04]  /*4230*/  STL.64 [R1+0x1390], R130 ;  /* 0x0013908201007387 */ /* 0x0001e80000100a00 */
[----:B------:R-:W-:Y:S04]  /*4240*/  STS.U8 [R139+UR4+0x1000], R116 ;  /* 0x001000748b007988 */ /* 0x000fe80008000004 */
[----:B------:R-:W-:Y:S04]  /*4250*/  STS.U8 [R139+UR4+0x1200], R114 ;  /* 0x001200728b007988 */ /* 0x000fe80008000004 */
[----:B0-----:R-:W4:Y:S04]  /*4260*/  LDL.LU R130, [R1+0x28] ;  /* 0x0000280001827983 */ /* 0x001f280000300800 */
[----:B------:R-:W4:Y:S04]  /*4270*/  LDL.LU R131, [R1+0x24] ;  /* 0x0000240001837983 */ /* 0x000f280000300800 */
[----:B------:R0:W-:Y:S04]  /*4280*/  STS.U8 [R139+UR4+0x1400], R32 ;  /* 0x001400208b007988 */ /* 0x0001e80008000004 */
[----:B------:R1:W-:Y:S04]  /*4290*/  STS.U8 [R139+UR4+0x1600], R77 ;  /* 0x0016004d8b007988 */ /* 0x0003e80008000004 */
[----:B------:R1:W-:Y:S04]  /*42a0*/  STS.U8 [R139+UR4+0x1800], R76 ;  /* 0x0018004c8b007988 */ /* 0x0003e80008000004 */
[----:B0-----:R-:W4:Y:S04]  /*42b0*/  LDL.LU R32, [R1+0x30] ;  /* 0x0000300001207983 */ /* 0x001f280000300800 */
[----:B-1----:R-:W4:Y:S04]  /*42c0*/  LDL.LU R77, [R1+0x34] ;  /* 0x00003400014d7983 */ /* 0x002f280000300800 */
        /* <DEDUP_REMOVED lines=31> */
[----:B------:R-:W-:Y:S04]  /*44c0*/  STS.U8 [R139+UR4+0x3800], R60 ;  /* 0x0038003c8b007988 */ /* 0x000fe80008000004 */
[----:B------:R-:W-:Y:S04]  /*44d0*/  STS.U8 [R139+UR4+0x3a00], R59 ;  /* 0x003a003b8b007988 */ /* 0x000fe80008000004 */
[----:B------:R-:W-:Y:S04]  /*44e0*/  STS.U8 [R139+UR4+0x3c00], R58 ;  /* 0x003c003a8b007988 */ /* 0x000fe80008000004 */
[----:B------:R0:W-:Y:S04]  /*44f0*/  STS.U8 [R139+UR4+0x3e00], R57 ;  /* 0x003e00398b007988 */ /* 0x0001e80008000004 */
[----:B--2---:R-:W-:Y:S04]  /*4500*/  STS.U8 [R139+UR4+0x4000], R56 ;  /* 0x004000388b007988 */ /* 0x004fe80008000004 */
[----:B------:R-:W-:Y:S04]  /*4510*/  STS.U8 [R139+UR4+0x4200], R55 ;  /* 0x004200378b007988 */ /* 0x000fe80008000004 */
        /* <DEDUP_REMOVED lines=16> */
[----:B---3--:R-:W-:Y:S04]  /*4620*/  STS.U8 [R139+UR4+0x6400], R38 ;  /* 0x006400268b007988 */ /* 0x008fe80008000004 */
[----:B------:R-:W-:Y:S04]  /*4630*/  STS.U8 [R139+UR4+0x6600], R37 ;  /* 0x006600258b007988 */ /* 0x000fe80008000004 */
[----:B------:R-:W-:Y:S04]  /*4640*/  STS.U8 [R139+UR4+0x6800], R36 ;  /* 0x006800248b007988 */ /* 0x000fe80008000004 */
[----:B------:R-:W-:Y:S04]  /*4650*/  STS.U8 [R139+UR4+0x6a00], R35 ;  /* 0x006a00238b007988 */ /* 0x000fe80008000004 */
[----:B------:R-:W-:Y:S04]  /*4660*/  STS.U8 [R139+UR4+0x6c00], R34 ;  /* 0x006c00228b007988 */ /* 0x000fe80008000004 */
[----:B------:R-:W-:Y:S01]  /*4670*/  STS.U8 [R139+UR4+0x6e00], R33 ;  /* 0x006e00218b007988 */ /* 0x000fe20008000004 */
[----:B0-----:R-:W-:-:S03]  /*4680*/  LOP3.LUT R57, R139, 0x10, RZ, 0x3c, !PT ;  /* 0x000000108b397812 */ /* 0x001fc600078e3cff */
[----:B------:R-:W-:Y:S04]  /*4690*/  STS.U8 [R139+UR4+0x7000], R78 ;  /* 0x0070004e8b007988 */ /* 0x000fe80008000004 */
[----:B------:R-:W-:Y:S04]  /*46a0*/  STS.U8 [R139+UR4+0x7200], R79 ;  /* 0x0072004f8b007988 */ /* 0x000fe80008000004 */
[----:B------:R-:W-:Y:S04]  /*46b0*/  STS.U8 [R139+UR4+0x7400], R88 ;  /* 0x007400588b007988 */ /* 0x000fe80008000004 */
[----:B------:R-:W-:Y:S04]  /*46c0*/  STS.U8 [R139+UR4+0x7600], R89 ;  /* 0x007600598b007988 */ /* 0x000fe80008000004 */
[----:B------:R-:W-:Y:S04]  /*46d0*/  STS.U8 [R139+UR4+0x7800], R90 ;  /* 0x0078005a8b007988 */ /* 0x000fe80008000004 */
[----:B------:R-:W-:Y:S04]  /*46e0*/  STS.U8 [R139+UR4+0x7a00], R92 ;  /* 0x007a005c8b007988 */ /* 0x000fe80008000004 */
[----:B------:R-:W-:Y:S04]  /*46f0*/  STS.U8 [R139+UR4+0x7c00], R93 ;  /* 0x007c005d8b007988 */ /* 0x000fe80008000004 */
[----:B------:R-:W2:Y:S04]  /*4700*/  LDL.LU R58, [R1+0x108] ;  /* 0x00010800013a7983 */ /* 0x000ea80000300800 */
[----:B------:R-:W-:Y:S04]  /*4710*/  STS.U8 [R139+UR4+0x7e00], R96 ;  /* 0x007e00608b007988 */ /* 0x000fe80008000004 */
[----:B------:R-:W3:Y:S04]  /*4720*/  LDL.LU R59, [R1+0x104] ;  /* 0x00010400013b7983 */ /* 0x000ee80000300800 */
[----:B------:R-:W2:Y:S04]  /*4730*/  LDL.LU R60, [R1+0x100] ;  /* 0x00010000013c7983 */ /* 0x000ea80000300800 */
[----:B----4-:R0:W-:Y:S04]  /*4740*/  STS.U8 [R57+UR4+0x80], R61 ;  /* 0x0000803d39007988 */ /* 0x0101e80008000004 */
[----:B------:R1:W-:Y:S04]  /*4750*/  STS.U8 [R57+UR4+0x280], R62 ;  /* 0x0002803e39007988 */ /* 0x0003e80008000004 */
[----:B------:R4:W-:Y:S04]  /*4760*/  STS.U8 [R57+UR4+0x480], R63 ;  /* 0x0004803f39007988 */ /* 0x0009e80008000004 */
[----:B0-----:R-:W2:Y:S04]  /*4770*/  LDL.LU R61, [R1+0xfc] ;  /* 0x0000fc00013d7983 */ /* 0x001ea80000300800 */
[----:B-1----:R-:W2:Y:S04]  /*4780*/  LDL.LU R62, [R1+0xf8] ;  /* 0x0000f800013e7983 */ /* 0x002ea80000300800 */
[----:B------:R0:W-:Y:S04]  /*4790*/  STS.U8 [R57+UR4+0x680], R64 ;  /* 0x0006804039007988 */ /* 0x0001e80008000004 */
[----:B----4-:R-:W4:Y:S04]  /*47a0*/  LDL.LU R63, [R1+0xf4] ;  /* 0x0000f400013f7983 */ /* 0x010f280000300800 */
[----:B------:R1:W-:Y:S04]  /*47b0*/  STS.U8 [R57+UR4+0x880], R65 ;  /* 0x0008804139007988 */ /* 0x0003e80008000004 */
[----:B0-----:R-:W2:Y:S04]  /*47c0*/  LDL.LU R64, [R1+0xf0] ;  /* 0x0000f00001407983 */ /* 0x001ea80000300800 */
[----:B------:R0:W-:Y:S04]  /*47d0*/  STS.U8 [R57+UR4+0xa80], R66 ;  /* 0x000a804239007988 */ /* 0x0001e80008000004 */
[----:B-1----:R-:W2:Y:S04]  /*47e0*/  LDL.LU R65, [R1+0xec] ;  /* 0x0000ec0001417983 */ /* 0x002ea80000300800 */
        /* <DEDUP_REMOVED lines=37> */
[----:B0-----:R-:W3:Y:S04]  /*4a40*/  LDL.LU R83, [R1+0xa0] ;  /* 0x0000a00001537983 */ /* 0x001ee80000300800 */
[----:B-1----:R-:W4:Y:S04]  /*4a50*/  LDL.LU R87, [R1+0x9c] ;  /* 0x00009c0001577983 */ /* 0x002f280000300800 */
[----:B------:R0:W-:Y:S04]  /*4a60*/  STS.U8 [R57+UR4+0x3280], R85 ;  /* 0x0032805539007988 */ /* 0x0001e80008000004 */
[----:B0-----:R-:W4:Y:S04]  /*4a70*/  LDL.LU R85, [R1+0x98] ;  /* 0x0000980001557983 */ /* 0x001f280000300800 */
[----:B------:R-:W-:Y:S04]  /*4a80*/  STS.U8 [R57+UR4+0x3480], R165 ;  /* 0x003480a539007988 */ /* 0x000fe80008000004 */
[----:B------:R0:W-:Y:S04]  /*4a90*/  STS.U8 [R57+UR4+0x3680], R164 ;  /* 0x003680a439007988 */ /* 0x0001e80008000004 */
        /* <DEDUP_REMOVED lines=25> */
[----:B------:R1:W-:Y:S04]  /*4c30*/  STS.U8 [R57+UR4+0x6a80], R113 ;  /* 0x006a807139007988 */ /* 0x0003e80008000004 */
[----:B------:R-:W-:Y:S04]  /*4c40*/  STS.U8 [R57+UR4+0x6c80], R115 ;  /* 0x006c807339007988 */ /* 0x000fe80008000004 */
[----:B------:R-:W-:Y:S01]  /*4c50*/  STS.U8 [R57+UR4+0x6e80], R117 ;  /* 0x006e807539007988 */ /* 0x000fe20008000004 */
[C---:B0-----:R-:W-:Y:S01]  /*4c60*/  LOP3.LUT R164, R139.reuse, 0x20, RZ, 0x3c, !PT ;  /* 0x000000208ba47812 */ /* 0x041fe200078e3cff */
[----:B-1----:R-:W0:Y:S02]  /*4c70*/  LDC R113, c[0x0][0x3b8] ;  /* 0x0000ee00ff717b82 */ /* 0x002e240000000800 */
[----:B------:R-:W-:Y:S04]  /*4c80*/  STS.U8 [R57+UR4+0x7080], R119 ;  /* 0x0070807739007988 */ /* 0x000fe80008000004 */
[----:B------:R1:W-:Y:S04]  /*4c90*/  STS.U8 [R57+UR4+0x7280], R121 ;  /* 0x0072807939007988 */ /* 0x0003e80008000004 */
[----:B------:R-:W-:Y:S04]  /*4ca0*/  STS.U8 [R57+UR4+0x7480], R123 ;  /* 0x0074807b39007988 */ /* 0x000fe80008000004 */
[----:B------:R-:W-:Y:S04]  /*4cb0*/  STS.U8 [R57+UR4+0x7680], R124 ;  /* 0x0076807c39007988 */ /* 0x000fe80008000004 */
[----:B------:R-:W-:Y:S01]  /*4cc0*/  STL.64 [R1+0x1398], R160 ;  /* 0x001398a001007387 */ /* 0x000fe20000100a00 */
[----:B------:R-:W-:Y:S01]  /*4cd0*/  LOP3.LUT R162, R139, 0x30, RZ, 0x3c, !PT ;  /* 0x000000308ba27812 */ /* 0x000fe200078e3cff */
[----:B-1----:R-:W1:Y:S02]  /*4ce0*/  LDC R121, c[0x0][0x3b8] ;  /* 0x0000ee00ff797b82 */ /* 0x002e640000000800 */
[----:B------:R-:W-:Y:S04]  /*4cf0*/  STS.U8 [R57+UR4+0x7880], R125 ;  /* 0x0078807d39007988 */ /* 0x000fe80008000004 */
[----:B------:R-:W-:Y:S04]  /*4d00*/  STS.U8 [R57+UR4+0x7a80], R126 ;  /* 0x007a807e39007988 */ /* 0x000fe80008000004 */
[----:B------:R-:W-:Y:S04]  /*4d10*/  STS.U8 [R57+UR4+0x7c80], R129 ;  /* 0x007c808139007988 */ /* 0x000fe80008000004 */
[----:B------:R-:W-:Y:S04]  /*4d20*/  STS.U8 [R57+UR4+0x7e80], R111 ;  /* 0x007e806f39007988 */ /* 0x000fe80008000004 */
[----:B------:R-:W-:Y:S04]  /*4d30*/  STL.64 [R1+0x13a0], R154 ;  /* 0x0013a09a01007387 */ /* 0x000fe80000100a00 */
[----:B------:R0:W-:Y:S04]  /*4d40*/  STS.U8 [R164+UR4+0x3b00], R11 ;  /* 0x003b000ba4007988 */ /* 0x0001e80008000004 */
[----:B------:R0:W-:Y:S04]  /*4d50*/  STS.U8 [R164+UR4+0x3d00], R15 ;  /* 0x003d000fa4007988 */ /* 0x0001e80008000004 */
[----:B------:R0:W-:Y:S04]  /*4d60*/  STS.U8 [R164+UR4+0x3f00], R26 ;  /* 0x003f001aa4007988 */ /* 0x0001e80008000004 */
[----:B0-----:R-:W4:Y:S04]  /*4d70*/  LDL.LU R11, [R1+0x13d4] ;  /* 0x0013d400010b7983 */ /* 0x001f280000300800 */
[----:B------:R-:W4:Y:S04]  /*4d80*/  LDL.LU R15, [R1+0x13d0] ;  /* 0x0013d000010f7983 */ /* 0x000f280000300800 */
        /* <DEDUP_REMOVED lines=15> */
[----:B0-----:R-:W4:Y:S04]  /*4e80*/  LDL.LU R24, [R1+0x13b0] ;  /* 0x0013b00001187983 */ /* 0x001f280000300800 */
[----:B-1----:R-:W4:Y:S04]  /*4e90*/  LDL.LU R10, [R1+0x13ac] ;  /* 0x0013ac00010a7983 */ /* 0x002f280000300800 */
[----:B------:R-:W-:Y:S04]  /*4ea0*/  STS.U8 [R164+UR4+0x5100], R6 ;  /* 0x00510006a4007988 */ /* 0x000fe80008000004 */
[----:B--2---:R0:W-:Y:S04]  /*4eb0*/  STS.U8 [R164+UR4+0x3300], R138 ;  /* 0x0033008aa4007988 */ /* 0x0041e80008000004 */
[----:B---3--:R1:W-:Y:S04]  /*4ec0*/  STS.U8 [R164+UR4+0x3500], R83 ;  /* 0x00350053a4007988 */ /* 0x0083e80008000004 */
[----:B0-----:R-:W2:Y:S04]  /*4ed0*/  LDL.LU R138, [R1+0x11c] ;  /* 0x00011c00018a7983 */ /* 0x001ea80000300800 */
[----:B----4-:R0:W-:Y:S04]  /*4ee0*/  STS.U8 [R164+UR4+0x3700], R87 ;  /* 0x00370057a4007988 */ /* 0x0101e80008000004 */
[----:B-1----:R-:W3:Y:S04]  /*4ef0*/  LDL.LU R83, [R1+0x114] ;  /* 0x0001140001537983 */ /* 0x002ee80000300800 */
[----:B0-----:R-:W4:Y:S04]  /*4f00*/  LDL.LU R87, [R1+0x110] ;  /* 0x0001100001577983 */ /* 0x001f280000300800 */
[----:B------:R-:W2:Y:S04]  /*4f10*/  LDL.LU R6, [R1+0x13a8] ;  /* 0x0013a80001067983 */ /* 0x000ea80000300800 */
[----:B------:R0:W-:Y:S04]  /*4f20*/  STS.U8 [R164+UR4+0x3900], R85 ;  /* 0x00390055a4007988 */ /* 0x0001e80008000004 */
[----:B0-----:R-:W3:Y:S04]  /*4f30*/  LDL.LU R85, [R1+0x118] ;  /* 0x0001180001557983 */ /* 0x001ee80000300800 */
[----:B------:R0:W-:Y:S02]  /*4f40*/  STS.U8 [R164+UR4+0x2f00], R132 ;  /* 0x002f0084a4007988 */ /* 0x0001e40008000004 */
[----:B0-----:R-:W0:Y:S02]  /*4f50*/  S2R R132, SR_TID.X ;  /* 0x0000000000847919 */ /* 0x001e240000002100 */
[----:B------:R0:W-:Y:S04]  /*4f60*/  STS.U8 [R164+UR4+0x2900], R32 ;  /* 0x00290020a4007988 */ /* 0x0001e80008000004 */
[----:B------:R1:W-:Y:S01]  /*4f70*/  STS.U8 [R164+UR4+0x3100], R133 ;  /* 0x00310085a4007988 */ /* 0x0003e20008000004 */
[----:B0-----:R-:W-:-:S02]  /*4f80*/  LEA.HI R32, R132, 0x4e, RZ, 0x1a ;  /* 0x0000004e84207811 */ /* 0x001fc400078fd0ff */
[----:B------:R-:W-:-:S03]  /*4f90*/  LEA.HI R36, R132, 0x5e, RZ, 0x1a ;  /* 0x0000005e84247811 */ /* 0x000fc600078fd0ff */
[----:B------:R-:W-:Y:S01]  /*4fa0*/  IMAD R35, R32, R17, RZ ;  /* 0x0000001120237224 */ /* 0x000fe200078e02ff */
[----:B-1----:R-:W-:-:S04]  /*4fb0*/  LEA.HI R133, R132, 0x6e, RZ, 0x1a ;  /* 0x0000006e84857811 */ /* 0x002fc800078fd0ff */
[----:B------:R-:W-:-:S04]  /*4fc0*/  IADD3 R34, P1, PT, R35, R9, RZ ;  /* 0x0000000923227210 */ /* 0x000fc80007f3e0ff */
[----:B------:R-:W-:Y:S01]  /*4fd0*/  LEA.HI.X.SX32 R35, R35, R16, 0x1, P1 ;  /* 0x0000001023237211 */ /* 0x000fe200008f0eff */
        /* <DEDUP_REMOVED lines=35> */
[----:B------:R-:W-:Y:S04]  /*5210*/  STS.U8 [R164+UR4+0x6d00], R107 ;  /* 0x006d006ba4007988 */ /* 0x000fe80008000004 */
[----:B------:R-:W-:Y:S04]  /*5220*/  STS.U8 [R164+UR4+0x6f00], R101 ;  /* 0x006f0065a4007988 */ /* 0x000fe80008000004 */
[----:B------:R-:W-:Y:S04]  /*5230*/  STS.U8 [R164+UR4+0x7100], R102 ;  /* 0x00710066a4007988 */ /* 0x000fe80008000004 */
[----:B------:R-:W-:Y:S01]  /*5240*/  STS.U8 [R164+UR4+0x7300], R97 ;  /* 0x00730061a4007988 */ /* 0x000fe20008000004 */
[----:B--2---:R-:W-:-:S03]  /*5250*/  IADD3 R32, P0, PT, R6, R9, RZ ;  /* 0x0000000906207210 */ /* 0x004fc60007f1e0ff */
[----:B------:R-:W-:Y:S04]  /*5260*/  STS.U8 [R164+UR4+0x7500], R98 ;  /* 0x00750062a4007988 */ /* 0x000fe80008000004 */
[----:B------:R-:W-:Y:S01]  /*5270*/  STS.U8 [R164+UR4+0x7700], R94 ;  /* 0x0077005ea4007988 */ /* 0x000fe20008000004 */
[-C--:B------:R-:W-:Y:S01]  /*5280*/  LEA.HI.X.SX32 R33, R6, R16.reuse, 0x1, P0 ;  /* 0x0000001006217211 */ /* 0x080fe200000f0eff */
[----:B------:R-:W-:Y:S01]  /*5290*/  IMAD R6, R36, R17, RZ ;  /* 0x0000001124067224 */ /* 0x000fe200078e02ff */
[C---:B------:R-:W-:Y:S01]  /*52a0*/  IADD3 R36, P0, PT, R10.reuse, R9, RZ ;  /* 0x000000090a247210 */ /* 0x040fe20007f1e0ff */
[----:B------:R-:W-:Y:S04]  /*52b0*/  STS.U8 [R164+UR4+0x7900], R95 ;  /* 0x0079005fa4007988 */ /* 0x000fe80008000004 */
[----:B------:R-:W-:Y:S01]  /*52c0*/  STS.U8 [R164+UR4+0x7b00], R99 ;  /* 0x007b0063a4007988 */ /* 0x000fe20008000004 */
[-C--:B------:R-:W-:Y:S01]  /*52d0*/  LEA.HI.X.SX32 R37, R10, R16.reuse, 0x1, P0 ;  /* 0x000000100a257211 */ /* 0x080fe200000f0eff */
[----:B------:R-:W-:Y:S01]  /*52e0*/  IMAD R10, R133, R17, RZ ;  /* 0x00000011850a7224 */ /* 0x000fe200078e02ff */
[-C--:B------:R-:W-:Y:S01]  /*52f0*/  IADD3 R38, P1, PT, R6, R9.reuse, RZ ;  /* 0x0000000906267210 */ /* 0x080fe20007f3e0ff */
[----:B------:R-:W-:Y:S01]  /*5300*/  STS.U8 [R164+UR4+0x7d00], R134 ;  /* 0x007d0086a4007988 */ /* 0x000fe20008000004 */
[-C--:B------:R-:W-:Y:S01]  /*5310*/  IADD3 R40, P0, PT, R24, R9.reuse, RZ ;  /* 0x0000000918287210 */ /* 0x080fe20007f1e0ff */
[----:B0-----:R-:W0:Y:S01]  /*5320*/  LDC R105, c[0x0][0x3b8] ;  /* 0x0000ee00ff697b82 */ /* 0x001e220000000800 */
[----:B------:R-:W-:Y:S01]  /*5330*/  LEA.HI.X.SX32 R39, R6, R16, 0x1, P1 ;  /* 0x0000001006277211 */ /* 0x000fe200008f0eff */
[----:B------:R-:W-:Y:S01]  /*5340*/  STS.U8 [R164+UR4+0x7f00], R91 ;  /* 0x007f005ba4007988 */ /* 0x000fe20008000004 */
[----:B------:R-:W-:-:S02]  /*5350*/  IADD3 R42, P1, PT, R10, R9, RZ ;  /* 0x000000090a2a7210 */ /* 0x000fc40007f3e0ff */
[----:B------:R-:W-:Y:S01]  /*5360*/  LEA.HI R6, R132, 0x8e, RZ, 0x1a ;  /* 0x0000008e84067811 */ /* 0x000fe200078fd0ff */
[----:B------:R-:W2:Y:S01]  /*5370*/  LDG.E.U8 R33, desc[UR8][R32.64] ;  /* 0x0000000820217981 */ /* 0x000ea2000c1e1100 */
[-C--:B------:R-:W-:Y:S02]  /*5380*/  LEA.HI.X.SX32 R41, R24, R16.reuse, 0x1, P0 ;  /* 0x0000001018297211 */ /* 0x080fe400000f0eff */
[----:B------:R-:W-:Y:S01]  /*5390*/  IADD3 R44, P0, PT, R12, R9, RZ ;  /* 0x000000090c2c7210 */ /* 0x000fe20007f1e0ff */
[----:B------:R-:W2:Y:S01]  /*53a0*/  LDG.E.U8 R35, desc[UR8][R34.64] ;  /* 0x0000000822237981 */ /* 0x000ea2000c1e1100 */
[-C--:B------:R-:W-:Y:S01]  /*53b0*/  LEA.HI.X.SX32 R43, R10, R16.reuse, 0x1, P1 ;  /* 0x000000100a2b7211 */ /* 0x080fe200008f0eff */
[----:B------:R-:W-:Y:S01]  /*53c0*/  IMAD R10, R6, R17, RZ ;  /* 0x00000011060a7224 */ /* 0x000fe200078e02ff */
[----:B------:R-:W-:Y:S01]  /*53d0*/  LEA.HI.X.SX32 R45, R12, R16, 0x1, P0 ;  /* 0x000000100c2d7211 */ /* 0x000fe200000f0eff */
[----:B------:R-:W-:Y:S01]  /*53e0*/  STS.U8 [R162+UR4+0x780], R82 ;  /* 0x00078052a2007988 */ /* 0x000fe20008000004 */
[----:B------:R-:W-:-:S02]  /*53f0*/  LEA.HI R6, R132, 0x9e, RZ, 0x1a ;  /* 0x0000009e84067811 */ /* 0x000fc400078fd0ff */
[-C--:B------:R-:W-:Y:S01]  /*5400*/  IADD3 R46, P0, PT, R28, R9.reuse, RZ ;  /* 0x000000091c2e7210 */ /* 0x080fe20007f1e0ff */
[----:B---3--:R-:W-:Y:S01]  /*5410*/  STS.U8 [R162+UR4+0x580], R83 ;  /* 0x00058053a2007988 */ /* 0x008fe20008000004 */
[----:B------:R-:W-:Y:S01]  /*5420*/  IADD3 R48, P1, PT, R10, R9, RZ ;  /* 0x000000090a307210 */ /* 0x000fe20007f3e0ff */
[----:B------:R-:W-:Y:S01]  /*5430*/  IMAD R12, R6, R17, RZ ;  /* 0x00000011060c7224 */ /* 0x000fe200078e02ff */
[-C--:B------:R-:W-:Y:S01]  /*5440*/  LEA.HI.X.SX32 R47, R28, R16.reuse, 0x1, P0 ;  /* 0x000000101c2f7211 */ /* 0x080fe200000f0eff */
[----:B------:R-:W-:Y:S01]  /*5450*/  STS.U8 [R162+UR4+0xf80], R86 ;  /* 0x000f8056a2007988 */ /* 0x000fe20008000004 */
[----:B------:R-:W-:Y:S02]  /*5460*/  IADD3 R50, P0, PT, R2, R9, RZ ;  /* 0x0000000902327210 */ /* 0x000fe40007f1e0ff */
[----:B------:R-:W-:Y:S01]  /*5470*/  LEA.HI R6, R132, 0xae, RZ, 0x1a ;  /* 0x000000ae84067811 */ /* 0x000fe200078fd0ff */
[----:B------:R-:W-:Y:S01]  /*5480*/  STS.U8 [R162+UR4+0xb80], R84 ;  /* 0x000b8054a2007988 */ /* 0x000fe20008000004 */
[----:B------:R-:W-:-:S02]  /*5490*/  LEA.HI.X.SX32 R49, R10, R16, 0x1, P1 ;  /* 0x000000100a317211 */ /* 0x000fc400008f0eff */
[-C--:B------:R-:W-:Y:S01]  /*54a0*/  LEA.HI.X.SX32 R51, R2, R16.reuse, 0x1, P0 ;  /* 0x0000001002337211 */ /* 0x080fe200000f0eff */
[----:B------:R-:W-:Y:S01]  /*54b0*/  IMAD R6, R6, R17, RZ ;  /* 0x0000001106067224 */ /* 0x000fe200078e02ff */
[-C--:B------:R-:W-:Y:S01]  /*54c0*/  IADD3 R52, P1, PT, R12, R9.reuse, RZ ;  /* 0x000000090c347210 */ /* 0x080fe20007f3e0ff */
[----:B----4-:R-:W-:Y:S01]  /*54d0*/  STS.U8 [R162+UR4+0x980], R87 ;  /* 0x00098057a2007988 */ /* 0x010fe20008000004 */
[----:B------:R-:W-:Y:S02]  /*54e0*/  IADD3 R54, P0, PT, R0, R9, RZ ;  /* 0x0000000900367210 */ /* 0x000fe40007f1e0ff */
[----:B------:R-:W-:Y:S01]  /*54f0*/  LEA.HI R2, R132, 0xbe, RZ, 0x1a ;  /* 0x000000be84027811 */ /* 0x000fe200078fd0ff */
[----:B------:R-:W-:Y:S01]  /*5500*/  STS.U8 [R162+UR4+0x380], R85 ;  /* 0x00038055a2007988 */ /* 0x000fe20008000004 */
[-C--:B------:R-:W-:Y:S02]  /*5510*/  LEA.HI.X.SX32 R53, R12, R16.reuse, 0x1, P1 ;  /* 0x000000100c357211 */ /* 0x080fe400008f0eff */
[----:B------:R-:W-:Y:S01]  /*5520*/  LEA.HI.X.SX32 R55, R0, R16, 0x1, P0 ;  /* 0x0000001000377211 */ /* 0x000fe200000f0eff */
[----:B------:R-:W-:Y:S01]  /*5530*/  IMAD R2, R2, R17, RZ ;  /* 0x0000001102027224 */ /* 0x000fe200078e02ff */
[----:B------:R-:W-:-:S02]  /*5540*/  IADD3 R56, P1, PT, R6, R9, RZ ;  /* 0x0000000906387210 */ /* 0x000fc40007f3e0ff */
[C---:B------:R-:W-:Y:S01]  /*5550*/  LEA.HI R109, R132.reuse, 0x7e, RZ, 0x1a ;  /* 0x0000007e846d7811 */ /* 0x040fe200078fd0ff */
[----:B------:R1:W-:Y:S01]  /*5560*/  STS.U8 [R162+UR4+0x180], R138 ;  /* 0x0001808aa2007988 */ /* 0x0003e20008000004 */
[----:B------:R-:W-:Y:S02]  /*5570*/  LEA.HI R0, R132, 0xce, RZ, 0x1a ;  /* 0x000000ce84007811 */ /* 0x000fe400078fd0ff */
[-C--:B------:R-:W-:Y:S01]  /*5580*/  LEA.HI.X.SX32 R57, R6, R16.reuse, 0x1, P1 ;  /* 0x0000001006397211 */ /* 0x080fe200008f0eff */
[----:B------:R-:W3:Y:S01]  /*5590*/  LDG.E.U8 R37, desc[UR8][R36.64] ;  /* 0x0000000824257981 */ /* 0x000ee2000c1e1100 */
[----:B------:R-:W-:Y:S01]  /*55a0*/  IADD3 R60, P1, PT, R2, R9, RZ ;  /* 0x00000009023c7210 */ /* 0x000fe20007f3e0ff */
[----:B------:R-:W-:Y:S01]  /*55b0*/  IMAD R6, R0, R17, RZ ;  /* 0x0000001100067224 */ /* 0x000fe200078e02ff */
[----:B------:R-:W-:Y:S01]  /*55c0*/  LEA.HI R0, R132, 0xde, RZ, 0x1a ;  /* 0x000000de84007811 */ /* 0x000fe200078fd0ff */
[----:B------:R-:W4:Y:S01]  /*55d0*/  LDG.E.U8 R39, desc[UR8][R38.64] ;  /* 0x0000000826277981 */ /* 0x000f22000c1e1100 */
[----:B------:R-:W-:-:S02]  /*55e0*/  LEA.HI.X.SX32 R61, R2, R16, 0x1, P1 ;  /* 0x00000010023d7211 */ /* 0x000fc400008f0eff */
[----:B------:R-:W-:Y:S01]  /*55f0*/  IADD3 R64, P1, PT, R6, R9, RZ ;  /* 0x0000000906407210 */ /* 0x000fe20007f3e0ff */
[----:B------:R-:W-:Y:S01]  /*5600*/  IMAD R2, R0, R17, RZ ;  /* 0x0000001100027224 */ /* 0x000fe200078e02ff */
[----:B------:R-:W-:Y:S01]  /*5610*/  LEA.HI R0, R132, 0xee, RZ, 0x1a ;  /* 0x000000ee84007811 */ /* 0x000fe200078fd0ff */
[----:B-1----:R-:W2:Y:S01]  /*5620*/  LDL.LU R138, [R1+0x10c] ;  /* 0x00010c00018a7983 */ /* 0x002ea20000300800 */
[----:B------:R-:W-:Y:S02]  /*5630*/  IADD3 R58, P0, PT, R30, R9, RZ ;  /* 0x000000091e3a7210 */ /* 0x000fe40007f1e0ff */
[-C--:B------:R-:W-:Y:S01]  /*5640*/  LEA.HI.X.SX32 R65, R6, R16.reuse, 0x1, P1 ;  /* 0x0000001006417211 */ /* 0x080fe200008f0eff */
[----:B------:R-:W-:Y:S01]  /*5650*/  IMAD R6, R0, R17, RZ ;  /* 0x0000001100067224 */ /* 0x000fe200078e02ff */
[----:B------:R-:W-:Y:S01]  /*5660*/  LEA.HI.X.SX32 R59, R30, R16, 0x1, P0 ;  /* 0x000000101e3b7211 */ /* 0x000fe200000f0eff */
[----:B------:R-:W3:Y:S01]  /*5670*/  LDG.E.U8 R41, desc[UR8][R40.64] ;  /* 0x0000000828297981 */ /* 0x000ee2000c1e1100 */
[----:B------:R-:W-:-:S02]  /*5680*/  IADD3 R62, P0, PT, R22, R9, RZ ;  /* 0x00000009163e7210 */ /* 0x000fc40007f1e0ff */
[----:B------:R-:W-:Y:S01]  /*5690*/  IADD3 R70, P1, PT, R2, R9, RZ ;  /* 0x0000000902467210 */ /* 0x000fe20007f3e0ff */
[----:B------:R-:W3:Y:S01]  /*56a0*/  LDG.E.U8 R43, desc[UR8][R42.64] ;  /* 0x000000082a2b7981 */ /* 0x000ee2000c1e1100 */
[----:B------:R-:W-:Y:S02]  /*56b0*/  LEA.HI R0, R132, 0xfe, RZ, 0x1a ;  /* 0x000000fe84007811 */ /* 0x000fe400078fd0ff */
[-C--:B------:R-:W-:Y:S01]  /*56c0*/  LEA.HI.X.SX32 R63, R22, R16.reuse, 0x1, P0 ;  /* 0x00000010163f7211 */ /* 0x080fe200000f0eff */
[----:B------:R-:W3:Y:S01]  /*56d0*/  LDG.E.U8 R45, desc[UR8][R44.64] ;  /* 0x000000082c2d7981 */ /* 0x000ee2000c1e1100 */
[----:B------:R-:W-:Y:S01]  /*56e0*/  LEA.HI.X.SX32 R71, R2, R16, 0x1, P1 ;  /* 0x0000001002477211 */ /* 0x000fe200008f0eff */
[----:B------:R-:W-:Y:S01]  /*56f0*/  IMAD R2, R0, R17, RZ ;  /* 0x0000001100027224 */ /* 0x000fe200078e02ff */
[-C--:B------:R-:W-:Y:S01]  /*5700*/  IADD3 R66, P0, PT, R26, R9.reuse, RZ ;  /* 0x000000091a427210 */ /* 0x080fe20007f1e0ff */
[----:B------:R-:W3:Y:S01]  /*5710*/  LDG.E.U8 R47, desc[UR8][R46.64] ;  /* 0x000000082e2f7981 */ /* 0x000ee2000c1e1100 */
[----:B------:R-:W-:-:S02]  /*5720*/  IADD3 R72, P1, PT, R6, R9, RZ ;  /* 0x0000000906487210 */ /* 0x000fc40007f3e0ff */
[----:B------:R-:W-:Y:S01]  /*5730*/  LEA.HI R0, R132, 0x10e, RZ, 0x1a ;  /* 0x0000010e84007811 */ /* 0x000fe200078fd0ff */
[----:B------:R-:W3:Y:S01]  /*5740*/  LDG.E.U8 R49, desc[UR8][R48.64] ;  /* 0x0000000830317981 */ /* 0x000ee2000c1e1100 */
[-C--:B------:R-:W-:Y:S02]  /*5750*/  LEA.HI.X.SX32 R67, R26, R16.reuse, 0x1, P0 ;  /* 0x000000101a437211 */ /* 0x080fe400000f0eff */
[----:B------:R-:W-:Y:S01]  /*5760*/  IADD3 R68, P0, PT, R15, R9, RZ ;  /* 0x000000090f447210 */ /* 0x000fe20007f1e0ff */
[----:B------:R-:W3:Y:S01]  /*5770*/  LDG.E.U8 R51, desc[UR8][R50.64] ;  /* 0x0000000832337981 */ /* 0x000ee2000c1e1100 */
[----:B------:R-:W-:Y:S01]  /*5780*/  LEA.HI.X.SX32 R73, R6, R16, 0x1, P1 ;  /* 0x0000001006497211 */ /* 0x000fe200008f0eff */
[----:B------:R-:W-:Y:S01]  /*5790*/  IMAD R6, R0, R17, RZ ;  /* 0x0000001100067224 */ /* 0x000fe200078e02ff */
[----:B------:R-:W-:Y:S01]  /*57a0*/  IADD3 R76, P1, PT, R2, R9, RZ ;  /* 0x00000009024c7210 */ /* 0x000fe20007f3e0ff */
[----:B------:R-:W3:Y:S01]  /*57b0*/  LDG.E.U8 R53, desc[UR8][R52.64] ;  /* 0x0000000834357981 */ /* 0x000ee2000c1e1100 */
[----:B------:R-:W-:-:S02]  /*57c0*/  LEA.HI R0, R132, 0x11e, RZ, 0x1a ;  /* 0x0000011e84007811 */ /* 0x000fc400078fd0ff */
[-C--:B------:R-:W-:Y:S01]  /*57d0*/  LEA.HI.X.SX32 R69, R15, R16.reuse, 0x1, P0 ;  /* 0x000000100f457211 */ /* 0x080fe200000f0eff */
[----:B------:R-:W3:Y:S01]  /*57e0*/  LDG.E.U8 R55, desc[UR8][R54.64] ;  /* 0x0000000836377981 */ /* 0x000ee2000c1e1100 */
[C---:B------:R-:W-:Y:S02]  /*57f0*/  IADD3 R74, P0, PT, R11.reuse, R9, RZ ;  /* 0x000000090b4a7210 */ /* 0x040fe40007f1e0ff */
[-C--:B------:R-:W-:Y:S01]  /*5800*/  LEA.HI.X.SX32 R77, R2, R16.reuse, 0x1, P1 ;  /* 0x00000010024d7211 */ /* 0x080fe200008f0eff */
[----:B------:R-:W-:Y:S01]  /*5810*/  IMAD R2, R0, R17, RZ ;  /* 0x0000001100027224 */ /* 0x000fe200078e02ff */
[-C--:B------:R-:W-:Y:S01]  /*5820*/  IADD3 R82, P1, PT, R6, R9.reuse, RZ ;  /* 0x0000000906527210 */ /* 0x080fe20007f3e0ff */
[----:B------:R-:W3:Y:S01]  /*5830*/  LDG.E.U8 R15, desc[UR8][R70.64] ;  /* 0x00000008460f7981 */ /* 0x000ee2000c1e1100 */
[----:B------:R-:W-:Y:S02]  /*5840*/  LEA.HI R0, R132, 0x12e, RZ, 0x1a ;  /* 0x0000012e84007811 */ /* 0x000fe400078fd0ff */
[----:B------:R-:W-:Y:S01]  /*5850*/  LEA.HI.X.SX32 R75, R11, R16, 0x1, P0 ;  /* 0x000000100b4b7211 */ /* 0x000fe200000f0eff */
[----:B------:R-:W4:Y:S01]  /*5860*/  LDG.E.U8 R57, desc[UR8][R56.64] ;  /* 0x0000000838397981 */ /* 0x000f22000c1e1100 */
[----:B------:R-:W-:-:S02]  /*5870*/  IADD3 R78, P0, PT, R31, R9, RZ ;  /* 0x000000091f4e7210 */ /* 0x000fc40007f1e0ff */
[-C--:B------:R-:W-:Y:S01]  /*5880*/  LEA.HI.X.SX32 R83, R6, R16.reuse, 0x1, P1 ;  /* 0x0000001006537211 */ /* 0x080fe200008f0eff */
[----:B------:R-:W-:Y:S01]  /*5890*/  IMAD R6, R0, R17, RZ ;  /* 0x0000001100067224 */ /* 0x000fe200078e02ff */
[-C--:B------:R-:W-:Y:S01]  /*58a0*/  LEA.HI.X.SX32 R79, R31, R16.reuse, 0x1, P0 ;  /* 0x000000101f4f7211 */ /* 0x080fe200000f0eff */
[----:B------:R-:W4:Y:S01]  /*58b0*/  LDG.E.U8 R11, desc[UR8][R72.64] ;  /* 0x00000008480b7981 */ /* 0x000f22000c1e1100 */
[-C--:B------:R-:W-:Y:S02]  /*58c0*/  IADD3 R86, P1, PT, R2, R9.reuse, RZ ;  /* 0x0000000902567210 */ /* 0x080fe40007f3e0ff */
[----:B------:R-:W-:Y:S01]  /*58d0*/  LEA.HI R0, R132, 0x13e, RZ, 0x1a ;  /* 0x0000013e84007811 */ /* 0x000fe200078fd0ff */
[----:B------:R1:W4:Y:S01]  /*58e0*/  LDG.E.U8 R31, desc[UR8][R76.64] ;  /* 0x000000084c1f7981 */ /* 0x000322000c1e1100 */
[C---:B------:R-:W-:Y:S02]  /*58f0*/  IADD3 R84, P0, PT, R29.reuse, R9, RZ ;  /* 0x000000091d547210 */ /* 0x040fe40007f1e0ff */
[-C--:B------:R-:W-:Y:S01]  /*5900*/  LEA.HI.X.SX32 R87, R2, R16.reuse, 0x1, P1 ;  /* 0x0000001002577211 */ /* 0x080fe200008f0eff */
[----:B------:R-:W-:Y:S01]  /*5910*/  IMAD R2, R0, R17, RZ ;  /* 0x0000001100027224 */ /* 0x000fe200078e02ff */
[----:B------:R-:W-:Y:S01]  /*5920*/  LEA.HI.X.SX32 R85, R29, R16, 0x1, P0 ;  /* 0x000000101d557211 */ /* 0x000fe200000f0eff */
[----:B------:R0:W4:Y:S01]  /*5930*/  LDG.E.U8 R73, desc[UR8][R78.64] ;  /* 0x000000084e497981 */ /* 0x000122000c1e1100 */
[----:B------:R-:W-:-:S02]  /*5940*/  IADD3 R88, P1, PT, R6, R9, RZ ;  /* 0x0000000906587210 */ /* 0x000fc40007f3e0ff */
[----:B------:R-:W-:Y:S01]  /*5950*/  LEA.HI R0, R132, 0x14e, RZ, 0x1a ;  /* 0x0000014e84007811 */ /* 0x000fe200078fd0ff */
[----:B------:R-:W4:Y:S01]  /*5960*/  LDG.E.U8 R71, desc[UR8][R74.64] ;  /* 0x000000084a477981 */ /* 0x000f22000c1e1100 */
[C---:B-1----:R-:W-:Y:S02]  /*5970*/  IADD3 R76, P0, PT, R27.reuse, R9, RZ ;  /* 0x000000091b4c7210 */ /* 0x042fe40007f1e0ff */
[-C--:B------:R-:W-:Y:S01]  /*5980*/  LEA.HI.X.SX32 R89, R6, R16.reuse, 0x1, P1 ;  /* 0x0000001006597211 */ /* 0x080fe200008f0eff */
[----:B------:R-:W-:Y:S01]  /*5990*/  IMAD R6, R0, R17, RZ ;  /* 0x0000001100067224 */ /* 0x000fe200078e02ff */
[----:B------:R-:W-:Y:S01]  /*59a0*/  LEA.HI.X.SX32 R77, R27, R16, 0x1, P0 ;  /* 0x000000101b4d7211 */ /* 0x000fe200000f0eff */
[----:B------:R1:W4:Y:S01]  /*59b0*/  LDG.E.U8 R29, desc[UR8][R82.64] ;  /* 0x00000008521d7981 */ /* 0x000322000c1e1100 */
[-C--:B0-----:R-:W-:Y:S02]  /*59c0*/  IADD3 R78, P0, PT, R25, R9.reuse, RZ ;  /* 0x00000009194e7210 */ /* 0x081fe40007f1e0ff */
[----:B------:R-:W-:Y:S01]  /*59d0*/  IADD3 R90, P1, PT, R2, R9, RZ ;  /* 0x00000009025a7210 */ /* 0x000fe20007f3e0ff */
[----:B------:R0:W4:Y:S01]  /*59e0*/  LDG.E.U8 R75, desc[UR8][R84.64] ;  /* 0x00000008544b7981 */ /* 0x000122000c1e1100 */
[----:B------:R-:W-:-:S02]  /*59f0*/  LEA.HI R0, R132, 0x15e, RZ, 0x1a ;  /* 0x0000015e84007811 */ /* 0x000fc400078fd0ff */
[-C--:B------:R-:W-:Y:S01]  /*5a00*/  LEA.HI.X.SX32 R79, R25, R16.reuse, 0x1, P0 ;  /* 0x00000010194f7211 */ /* 0x080fe200000f0eff */
[----:B------:R0:W4:Y:S01]  /*5a10*/  LDG.E.U8 R27, desc[UR8][R86.64] ;  /* 0x00000008561b7981 */ /* 0x000122000c1e1100 */
[-C--:B------:R-:W-:Y:S02]  /*5a20*/  LEA.HI.X.SX32 R91, R2, R16.reuse, 0x1, P1 ;  /* 0x00000010025b7211 */ /* 0x080fe400008f0eff */
[CC--:B-1----:R-:W-:Y:S01]  /*5a30*/  IADD3 R82, P0, PT, R23.reuse, R9.reuse, RZ ;  /* 0x0000000917527210 */ /* 0x0c2fe20007f1e0ff */
[----:B------:R1:W4:Y:S01]  /*5a40*/  LDG.E.U8 R25, desc[UR8][R88.64] ;  /* 0x0000000858197981 */ /* 0x000322000c1e1100 */
[----:B0-----:R-:W-:Y:S01]  /*5a50*/  IADD3 R84, P1, PT, R6, R9, RZ ;  /* 0x0000000906547210 */ /* 0x001fe20007f3e0ff */
[----:B------:R-:W-:Y:S01]  /*5a60*/  IMAD R2, R0, R17, RZ ;  /* 0x0000001100027224 */ /* 0x000fe200078e02ff */
[-C--:B------:R-:W-:Y:S01]  /*5a70*/  LEA.HI.X.SX32 R83, R23, R16.reuse, 0x1, P0 ;  /* 0x0000001017537211 */ /* 0x080fe200000f0eff */
[----:B------:R-:W4:Y:S01]  /*5a80*/  LDG.E.U8 R59, desc[UR8][R58.64] ;  /* 0x000000083a3b7981 */ /* 0x000f22000c1e1100 */
[----:B------:R-:W-:-:S02]  /*5a90*/  LEA.HI.X.SX32 R85, R6, R16, 0x1, P1 ;  /* 0x0000001006557211 */ /* 0x000fc400008f0eff */
[----:B------:R-:W-:Y:S01]  /*5aa0*/  LEA.HI R0, R132, 0x16e, RZ, 0x1a ;  /* 0x0000016e84007811 */ /* 0x000fe200078fd0ff */
[----:B------:R0:W4:Y:S01]  /*5ab0*/  LDG.E.U8 R23, desc[UR8][R90.64] ;  /* 0x000000085a177981 */ /* 0x000122000c1e1100 */
[CC--:B------:R-:W-:Y:S02]  /*5ac0*/  IADD3 R6, P0, PT, R7.reuse, R9.reuse, RZ ;  /* 0x0000000907067210 */ /* 0x0c0fe40007f1e0ff */
[----:B------:R-:W-:Y:S01]  /*5ad0*/  IADD3 R86, P1, PT, R2, R9, RZ ;  /* 0x0000000902567210 */ /* 0x000fe20007f3e0ff */
[----:B------:R-:W-:Y:S01]  /*5ae0*/  IMAD R10, R0, R17, RZ ;  /* 0x00000011000a7224 */ /* 0x000fe200078e02ff */
[-C--:B------:R-:W-:Y:S01]  /*5af0*/  LEA.HI.X.SX32 R7, R7, R16.reuse, 0x1, P0 ;  /* 0x0000001007077211 */ /* 0x080fe200000f0eff */
[----:B------:R0:W4:Y:S01]  /*5b00*/  LDG.E.U8 R95, desc[UR8][R84.64] ;  /* 0x00000008545f7981 */ /* 0x000122000c1e1100 */
[----:B-1----:R-:W-:Y:S02]  /*5b10*/  IADD3 R88, P0, PT, R5, R9, RZ ;  /* 0x0000000905587210 */ /* 0x002fe40007f1e0ff */
[----:B------:R-:W-:Y:S01]  /*5b20*/  LEA.HI R0, R132, 0x17e, RZ, 0x1a ;  /* 0x0000017e84007811 */ /* 0x000fe200078fd0ff */
[----:B------:R1:W4:Y:S01]  /*5b30*/  LDG.E.U8 R97, desc[UR8][R6.64] ;  /* 0x0000000806617981 */ /* 0x000322000c1e1100 */
[----:B------:R-:W-:-:S02]  /*5b40*/  LEA.HI.X.SX32 R87, R2, R16, 0x1, P1 ;  /* 0x0000001002577211 */ /* 0x000fc400008f0eff */
[-C--:B------:R-:W-:Y:S01]  /*5b50*/  LEA.HI.X.SX32 R89, R5, R16.reuse, 0x1, P0 ;  /* 0x0000001005597211 */ /* 0x080fe200000f0eff */
[----:B------:R-:W-:Y:S01]  /*5b60*/  IMAD R0, R0, R17, RZ ;  /* 0x0000001100007224 */ /* 0x000fe200078e02ff */
[CC--:B0-----:R-:W-:Y:S01]  /*5b70*/  IADD3 R90, P1, PT, R10.reuse, R9.reuse, RZ ;  /* 0x000000090a5a7210 */ /* 0x0c1fe20007f3e0ff */
[----:B------:R0:W4:Y:S01]  /*5b80*/  LDG.E.U8 R99, desc[UR8][R86.64] ;  /* 0x0000000856637981 */ /* 0x000122000c1e1100 */
[CC--:B------:R-:W-:Y:S02]  /*5b90*/  IADD3 R84, P0, PT, R21.reuse, R9.reuse, RZ ;  /* 0x0000000915547210 */ /* 0x0c0fe40007f1e0ff */
[-C--:B------:R-:W-:Y:S01]  /*5ba0*/  LEA.HI.X.SX32 R91, R10, R16.reuse, 0x1, P1 ;  /* 0x000000100a5b7211 */ /* 0x080fe200008f0eff */
[----:B------:R-:W4:Y:S01]  /*5bb0*/  LDG.E.U8 R61, desc[UR8][R60.64] ;  /* 0x000000083c3d7981 */ /* 0x000f22000c1e1100 */
[----:B------:R-:W-:Y:S02]  /*5bc0*/  LEA.HI.X.SX32 R85, R21, R16, 0x1, P0 ;  /* 0x0000001015557211 */ /* 0x000fe400000f0eff */
[-C--:B------:R-:W-:Y:S01]  /*5bd0*/  IADD3 R92, P1, PT, R0, R9.reuse, RZ ;  /* 0x00000009005c7210 */ /* 0x080fe20007f3e0ff */
[----:B------:R-:W4:Y:S01]  /*5be0*/  LDG.E.U8 R63, desc[UR8][R62.64] ;  /* 0x000000083e3f7981 */ /* 0x000f22000c1e1100 */
[----:B-1----:R-:W-:-:S02]  /*5bf0*/  IADD3 R6, P0, PT, R8, R9, RZ ;  /* 0x0000000908067210 */ /* 0x002fc40007f1e0ff */
[-C--:B------:R-:W-:Y:S01]  /*5c00*/  LEA.HI.X.SX32 R93, R0, R16.reuse, 0x1, P1 ;  /* 0x00000010005d7211 */ /* 0x080fe200008f0eff */
[----:B------:R-:W-:Y:S01]  /*5c10*/  IMAD R17, R109, R17, RZ ;  /* 0x000000116d117224 */ /* 0x000fe200078e02ff */
[-C--:B------:R-:W-:Y:S01]  /*5c20*/  LEA.HI.X.SX32 R7, R8, R16.reuse, 0x1, P0 ;  /* 0x0000001008077211 */ /* 0x080fe200000f0eff */
[----:B------:R-:W1:Y:S01]  /*5c30*/  LDC R109, c[0x0][0x3b8] ;  /* 0x0000ee00ff6d7b82 */ /* 0x000e620000000800 */
[CC--:B------:R-:W-:Y:S01]  /*5c40*/  IADD3 R12, P1, PT, R13.reuse, R9.reuse, RZ ;  /* 0x000000090d0c7210 */ /* 0x0c0fe20007f3e0ff */
[----:B------:R-:W4:Y:S01]  /*5c50*/  LDG.E.U8 R101, desc[UR8][R84.64] ;  /* 0x0000000854657981 */ /* 0x000f22000c1e1100 */
[CC--:B0-----:R-:W-:Y:S02]  /*5c60*/  IADD3 R86, P0, PT, R20.reuse, R9.reuse, RZ ;  /* 0x0000000914567210 */ /* 0x0c1fe40007f1e0ff */
[-C--:B------:R-:W-:Y:S01]  /*5c70*/  LEA.HI.X.SX32 R13, R13, R16.reuse, 0x1, P1 ;  /* 0x000000100d0d7211 */ /* 0x080fe200008f0eff */
[----:B------:R-:W4:Y:S02]  /*5c80*/  LDG.E.U8 R103, desc[UR8][R6.64] ;  /* 0x0000000806677981 */ /* 0x000f24000c1e1100 */
[----:B------:R-:W0:Y:S01]  /*5c90*/  LDC R8, c[0x0][0x3b8] ;  /* 0x0000ee00ff087b82 */ /* 0x000e220000000800 */
[----:B------:R-:W-:Y:S01]  /*5ca0*/  LEA.HI.X.SX32 R87, R20, R16, 0x1, P0 ;  /* 0x0000001014577211 */ /* 0x000fe200000f0eff */
[----:B------:R1:W4:Y:S01]  /*5cb0*/  LDG.E.U8 R107, desc[UR8][R12.64] ;  /* 0x000000080c6b7981 */ /* 0x000322000c1e1100 */
[----:B------:R-:W-:-:S02]  /*5cc0*/  IADD3 R20, P1, PT, R3, R9, RZ ;  /* 0x0000000903147210 */ /* 0x000fc40007f3e0ff */
[-C--:B------:R-:W-:Y:S01]  /*5cd0*/  IADD3 R2, P0, PT, R17, R9.reuse, RZ ;  /* 0x0000000911027210 */ /* 0x080fe20007f1e0ff */
[----:B------:R1:W4:Y:S01]  /*5ce0*/  LDG.E.U8 R111, desc[UR8][R86.64] ;  /* 0x00000008566f7981 */ /* 0x000322000c1e1100 */
[-C--:B------:R-:W-:Y:S02]  /*5cf0*/  LEA.HI.X.SX32 R21, R3, R16.reuse, 0x1, P1 ;  /* 0x0000001003157211 */ /* 0x080fe400008f0eff */
[-C--:B------:R-:W-:Y:S01]  /*5d00*/  LEA.HI.X.SX32 R3, R17, R16.reuse, 0x1, P0 ;  /* 0x0000001011037211 */ /* 0x080fe200000f0eff */
[----:B------:R-:W4:Y:S01]  /*5d10*/  LDG.E.U8 R65, desc[UR8][R64.64] ;  /* 0x0000000840417981 */ /* 0x000f22000c1e1100 */
[----:B-1----:R-:W-:Y:S02]  /*5d20*/  IADD3 R12, P0, PT, R18, R9, RZ ;  /* 0x00000009120c7210 */ /* 0x002fe40007f1e0ff */
[----:B------:R-:W-:Y:S01]  /*5d30*/  LEA.HI R0, R132, 0x18e, RZ, 0x1a ;  /* 0x0000018e84007811 */ /* 0x000fe200078fd0ff */
[----:B------:R1:W4:Y:S01]  /*5d40*/  LDG.E.U8 R17, desc[UR8][R2.64] ;  /* 0x0000000802117981 */ /* 0x000322000c1e1100 */
[----:B------:R-:W-:Y:S01]  /*5d50*/  LEA.HI.X.SX32 R13, R18, R16, 0x1, P0 ;  /* 0x00000010120d7211 */ /* 0x000fe200000f0eff */
[----:B------:R-:W1:Y:S01]  /*5d60*/  LDC R87, c[0x0][0x3b8] ;  /* 0x0000ee00ff577b82 */ /* 0x000e620000000800 */
[----:B------:R-:W-:Y:S01]  /*5d70*/  LEA.HI R5, R132, 0x19e, RZ, 0x1a ;  /* 0x0000019e84057811 */ /* 0x000fe200078fd0ff */
[----:B------:R-:W-:Y:S01]  /*5d80*/  IMAD R7, R0, R105, RZ ;  /* 0x0000006900077224 */ /* 0x000fe200078e02ff */
[C---:B------:R-:W-:Y:S01]  /*5d90*/  LEA.HI R6, R132.reuse, 0x1ae, RZ, 0x1a ;  /* 0x000001ae84067811 */ /* 0x040fe200078fd0ff */
[----:B------:R0:W4:Y:S04]  /*5da0*/  LDG.E.U8 R117, desc[UR8][R12.64] ;  /* 0x000000080c757981 */ /* 0x000128000c1e1100 */
[----:B------:R-:W1:Y:S01]  /*5db0*/  LDC R18, c[0x0][0x3b8] ;  /* 0x0000ee00ff127b82 */ /* 0x000e620000000800 */
[----:B------:R-:W-:Y:S01]  /*5dc0*/  LEA.HI R0, R132, 0x1be, RZ, 0x1a ;  /* 0x000001be84007811 */ /* 0x000fe200078fd0ff */
[----:B0-----:R-:W-:Y:S01]  /*5dd0*/  IMAD R5, R5, R8, RZ ;  /* 0x0000000805057224 */ /* 0x001fe200078e02ff */
[----:B------:R-:W-:Y:S01]  /*5de0*/  IADD3 R84, P0, PT, R14, R9, RZ ;  /* 0x000000090e547210 */ /* 0x000fe20007f1e0ff */
[----:B------:R-:W-:Y:S01]  /*5df0*/  IMAD R8, R6, R109, RZ ;  /* 0x0000006d06087224 */ /* 0x000fe200078e02ff */
[----:B------:R-:W4:Y:S01]  /*5e00*/  LDG.E.U8 R115, desc[UR8][R20.64] ;  /* 0x0000000814737981 */ /* 0x000f22000c1e1100 */
[----:B------:R-:W-:Y:S01]  /*5e10*/  IMAD R10, R0, R113, RZ ;  /* 0x00000071000a7224 */ /* 0x000fe200078e02ff */
[----:B------:R-:W-:-:S02]  /*5e20*/  LEA.HI.X.SX32 R85, R14, R16, 0x1, P0 ;  /* 0x000000100e557211 */ /* 0x000fc400000f0eff */
[----:B------:R-:W-:Y:S01]  /*5e30*/  LEA.HI R0, R132, 0x1ce, RZ, 0x1a ;  /* 0x000001ce84007811 */ /* 0x000fe200078fd0ff */
[----:B------:R-:W4:Y:S01]  /*5e40*/  LDG.E.U8 R67, desc[UR8][R66.64] ;  /* 0x0000000842437981 */ /* 0x000f22000c1e1100 */
[-C--:B------:R-:W-:Y:S02]  /*5e50*/  IADD3 R6, P0, PT, R7, R9.reuse, RZ ;  /* 0x0000000907067210 */ /* 0x080fe40007f1e0ff */
[----:B-1----:R-:W-:Y:S01]  /*5e60*/  IADD3 R2, P1, PT, R5, R9, RZ ;  /* 0x0000000905027210 */ /* 0x002fe20007f3e0ff */
[----:B------:R-:W-:Y:S01]  /*5e70*/  IMAD R14, R0, R121, RZ ;  /* 0x00000079000e7224 */ /* 0x000fe200078e02ff */
[-C--:B------:R-:W-:Y:S01]  /*5e80*/  LEA.HI.X.SX32 R7, R7, R16.reuse, 0x1, P0 ;  /* 0x0000001007077211 */ /* 0x080fe200000f0eff */
[----:B------:R0:W4:Y:S01]  /*5e90*/  LDG.E.U8 R119, desc[UR8][R84.64] ;  /* 0x0000000854777981 */ /* 0x000122000c1e1100 */
[----:B------:R-:W-:Y:S02]  /*5ea0*/  LEA.HI.X.SX32 R3, R5, R16, 0x1, P1 ;  /* 0x0000001005037211 */ /* 0x000fe400008f0eff */
[----:B------:R-:W-:Y:S01]  /*5eb0*/  IADD3 R12, P0, PT, R8, R9, RZ ;  /* 0x00000009080c7210 */ /* 0x000fe20007f1e0ff */
[----:B------:R1:W4:Y:S01]  /*5ec0*/  LDG.E.U8 R105, desc[UR8][R6.64] ;  /* 0x0000000806697981 */ /* 0x000322000c1e1100 */
[----:B------:R-:W-:-:S02]  /*5ed0*/  LEA.HI R0, R132, 0x1de, RZ, 0x1a ;  /* 0x000001de84007811 */ /* 0x000fc400078fd0ff */
[----:B------:R-:W-:Y:S01]  /*5ee0*/  LEA.HI R5, R132, 0x1ee, RZ, 0x1a ;  /* 0x000001ee84057811 */ /* 0x000fe200078fd0ff */
[----:B------:R-:W4:Y:S01]  /*5ef0*/  LDG.E.U8 R109, desc[UR8][R2.64] ;  /* 0x00000008026d7981 */ /* 0x000f22000c1e1100 */
[----:B------:R-:W-:Y:S01]  /*5f00*/  LEA.HI.X.SX32 R13, R8, R16, 0x1, P0 ;  /* 0x00000010080d7211 */ /* 0x000fe200000f0eff */
[----:B------:R-:W-:Y:S01]  /*5f10*/  IMAD R0, R0, R87, RZ ;  /* 0x0000005700007224 */ /* 0x000fe200078e02ff */
[-C--:B0-----:R-:W-:Y:S01]  /*5f20*/  IADD3 R84, P1, PT, R10, R9.reuse, RZ ;  /* 0x000000090a547210 */ /* 0x081fe20007f3e0ff */
[----:B------:R-:W-:Y:S01]  /*5f30*/  IMAD R5, R5, R18, RZ ;  /* 0x0000001205057224 */ /* 0x000fe200078e02ff */
[-C--:B------:R-:W-:Y:S01]  /*5f40*/  IADD3 R20, P0, PT, R14, R9.reuse, RZ ;  /* 0x000000090e147210 */ /* 0x080fe20007f1e0ff */
[----:B------:R0:W4:Y:S01]  /*5f50*/  LDG.E.U8 R113, desc[UR8][R12.64] ;  /* 0x000000080c717981 */ /* 0x000122000c1e1100 */
[-C--:B------:R-:W-:Y:S02]  /*5f60*/  LEA.HI.X.SX32 R85, R10, R16.reuse, 0x1, P1 ;  /* 0x000000100a557211 */ /* 0x080fe400008f0eff */
[----:B------:R-:W-:Y:S01]  /*5f70*/  LEA.HI.X.SX32 R21, R14, R16, 0x1, P0 ;  /* 0x000000100e157211 */ /* 0x000fe200000f0eff */
[----:B------:R-:W4:Y:S01]  /*5f80*/  LDG.E.U8 R69, desc[UR8][R68.64] ;  /* 0x0000000844457981 */ /* 0x000f22000c1e1100 */
[----:B------:R-:W-:-:S02]  /*5f90*/  IADD3 R86, P0, PT, R0, R9, RZ ;  /* 0x0000000900567210 */ /* 0x000fc40007f1e0ff */
[-C--:B-1----:R-:W-:Y:S01]  /*5fa0*/  IADD3 R6, P2, PT, R5, R9.reuse, RZ ;  /* 0x0000000905067210 */ /* 0x082fe20007f5e0ff */
[----:B------:R-:W4:Y:S01]  /*5fb0*/  LDG.E.U8 R77, desc[UR8][R76.64] ;  /* 0x000000084c4d7981 */ /* 0x000f22000c1e1100 */
[-C--:B------:R-:W-:Y:S02]  /*5fc0*/  IADD3 R8, P3, PT, R4, R9.reuse, RZ ;  /* 0x0000000904087210 */ /* 0x080fe40007f7e0ff */
[-C--:B0-----:R-:W-:Y:S01]  /*5fd0*/  IADD3 R12, P1, PT, R19, R9.reuse, RZ ;  /* 0x00000009130c7210 */ /* 0x081fe20007f3e0ff */
[----:B------:R-:W4:Y:S01]  /*5fe0*/  LDG.E.U8 R79, desc[UR8][R78.64] ;  /* 0x000000084e4f7981 */ /* 0x000f22000c1e1100 */
[----:B------:R-:W-:Y:S02]  /*5ff0*/  IADD3 R2, P5, PT, R81, R9, RZ ;  /* 0x0000000951027210 */ /* 0x000fe40007fbe0ff */
[-C--:B------:R-:W-:Y:S01]  /*6000*/  LEA.HI.X.SX32 R87, R0, R16.reuse, 0x1, P0 ;  /* 0x0000001000577211 */ /* 0x080fe200000f0eff */
[----:B------:R-:W4:Y:S01]  /*6010*/  LDG.E.U8 R83, desc[UR8][R82.64] ;  /* 0x0000000852537981 */ /* 0x000f22000c1e1100 */
[----:B------:R-:W-:-:S02]  /*6020*/  LEA.HI.X.SX32 R13, R19, R16, 0x1, P1 ;  /* 0x00000010130d7211 */ /* 0x000fc400008f0eff */
[-C--:B------:R-:W-:Y:S01]  /*6030*/  LEA.HI.X.SX32 R9, R4, R16.reuse, 0x1, P3 ;  /* 0x0000001004097211 */ /* 0x080fe200018f0eff */
[----:B------:R-:W4:Y:S01]  /*6040*/  LDG.E.U8 R89, desc[UR8][R88.64] ;  /* 0x0000000858597981 */ /* 0x000f22000c1e1100 */
[-C--:B------:R-:W-:Y:S01]  /*6050*/  LEA.HI.X.SX32 R7, R5, R16.reuse, 0x1, P2 ;  /* 0x0000001005077211 */ /* 0x080fe200010f0eff */
[----:B------:R-:W0:Y:S01]  /*6060*/  LDC R4, c[0x0][0x3c8] ;  /* 0x0000f200ff047b82 */ /* 0x000e220000000800 */
[----:B------:R-:W-:Y:S01]  /*6070*/  LEA.HI.X.SX32 R3, R81, R16, 0x1, P5 ;  /* 0x0000001051037211 */ /* 0x000fe200028f0eff */
[----:B------:R-:W4:Y:S04]  /*6080*/  LDG.E.U8 R91, desc[UR8][R90.64] ;  /* 0x000000085a5b7981 */ /* 0x000f28000c1e1100 */
[----:B------:R-:W4:Y:S01]  /*6090*/  LDG.E.U8 R93, desc[UR8][R92.64] ;  /* 0x000000085c5d7981 */ /* 0x000f22000c1e1100 */
[----:B------:R-:W-:Y:S01]  /*60a0*/  SHF.R.U32.HI R10, RZ, 0x5, R132 ;  /* 0x00000005ff0a7819 */ /* 0x000fe20000011684 */
[----:B------:R-:W1:Y:S02]  /*60b0*/  LDC R19, c[0x0][0x3c8] ;  /* 0x0000f200ff137b82 */ /* 0x000e640000000800 */
[----:B------:R-:W4:Y:S04]  /*60c0*/  LDG.E.U8 R85, desc[UR8][R84.64] ;  /* 0x0000000854557981 */ /* 0x000f28000c1e1100 */
[----:B------:R-:W4:Y:S04]  /*60d0*/  LDG.E.U8 R21, desc[UR8][R20.64] ;  /* 0x0000000814157981 */ /* 0x000f28000c1e1100 */
[----:B------:R-:W4:Y:S04]  /*60e0*/  LDG.E.U8 R87, desc[UR8][R86.64] ;  /* 0x0000000856577981 */ /* 0x000f28000c1e1100 */
[----:B------:R-:W4:Y:S04]  /*60f0*/  LDG.E.U8 R13, desc[UR8][R12.64] ;  /* 0x000000080c0d7981 */ /* 0x000f28000c1e1100 */
[----:B------:R0:W4:Y:S04]  /*6100*/  LDG.E.U8 R7, desc[UR8][R6.64] ;  /* 0x0000000806077981 */ /* 0x000128000c1e1100 */
[----:B------:R-:W4:Y:S04]  /*6110*/  LDG.E.U8 R9, desc[UR8][R8.64] ;  /* 0x0000000808097981 */ /* 0x000f28000c1e1100 */
[----:B------:R0:W4:Y:S01]  /*6120*/  LDG.E.U8 R5, desc[UR8][R2.64] ;  /* 0x0000000802057981 */ /* 0x000122000c1e1100 */
[----:B------:R-:W-:Y:S01]  /*6130*/  IMAD.SHL.U32 R0, R10, 0x200000, RZ ;  /* 0x002000000a007824 */ /* 0x000fe200078e00ff */
[----:B0-----:R-:W0:Y:S08]  /*6140*/  LDC R6, c[0x0][0x3c4] ;  /* 0x0000f100ff067b82 */ /* 0x001e300000000800 */
[----:B------:R-:W0:Y:S01]  /*6150*/  LDC R3, c[0x0][0x3c0] ;  /* 0x0000f000ff037b82 */ /* 0x000e220000000800 */
[----:B------:R-:W-:-:S04]  /*6160*/  LOP3.LUT R0, R0, 0x600000, RZ, 0xc0, !PT ;  /* 0x0060000000007812 */ /* 0x000fc800078ec0ff */
[----:B------:R-:W-:Y:S01]  /*6170*/  R2UR UR6, R0 ;  /* 0x00000000000672ca */ /* 0x000fe200000e0000 */
[----:B------:R-:W-:Y:S01]  /*6180*/  STS.U8 [R162+UR4+0xd80], R80 ;  /* 0x000d8050a2007988 */ /* 0x000fe20008000004 */
[----:B------:R-:W-:Y:S01]  /*6190*/  UMOV UR10, 0x1 ;  /* 0x00000001000a7882 */ /* 0x000fe20000000000 */
[----:B------:R-:W0:Y:S01]  /*61a0*/  LDC R8, c[0x0][0x3c4] ;  /* 0x0000f100ff087b82 */ /* 0x000e220000000800 */
[----:B--2---:R-:W-:Y:S02]  /*61b0*/  R2UR UR5, R138 ;  /* 0x000000008a0572ca */ /* 0x004fe400000e0000 */
[----:B------:R-:W0:Y:S11]  /*61c0*/  S2R R138, SR_CTAID.Y ;  /* 0x00000000008a7919 */ /* 0x000e360000002600 */
[----:B------:R-:W-:Y:S01]  /*61d0*/  UIADD3 UR6, UPT, UPT, UR5, UR6, URZ ;  /* 0x0000000605067290 */ /* 0x000fe2000fffe0ff */
[----:B---3--:R2:W-:Y:S02]  /*61e0*/  STS.U8 [R162+UR4+0x3780], R15 ;  /* 0x0037800fa2007988 */ /* 0x0085e40008000004 */
[----:B--2---:R-:W2:Y:S02]  /*61f0*/  LDC R15, c[0x0][0x3c8] ;  /* 0x0000f200ff0f7b82 */ /* 0x004ea40000000800 */
[----:B----4-:R3:W-:Y:S06]  /*6200*/  STS.U8 [R162+UR4+0x3b80], R11 ;  /* 0x003b800ba2007988 */ /* 0x0107ec0008000004 */
[----:B---3--:R-:W3:Y:S01]  /*6210*/  LDC.64 R10, c[0x0][0x388] ;  /* 0x0000e200ff0a7b82 */ /* 0x008ee20000000a00 */
[----:B------:R4:W-:Y:S02]  /*6220*/  STS.U8 [R162+UR4+0x5580], R97 ;  /* 0x00558061a2007988 */ /* 0x0009e40008000004 */
[----:B----4-:R-:W4:Y:S01]  /*6230*/  S2R R97, SR_TID.X ;  /* 0x0000000000617919 */ /* 0x010f220000002100 */
[----:B------:R-:W-:Y:S01]  /*6240*/  STTM.x64 tmem[UR6], RZ ;  /* 0x000000ff000079ed */ /* 0x000fe20008340006 */
[----:B------:R0:W-:Y:S03]  /*6250*/  STS.U8 [R162+UR4+0x1f80], R17 ;  /* 0x001f8011a2007988 */ /* 0x0001e60008000004 */
[----:B0-----:R-:W0:Y:S01]  /*6260*/  LDC R17, c[0x0][0x3c8] ;  /* 0x0000f200ff117b82 */ /* 0x001e220000000800 */
[----:B----4-:R-:W-:-:S05]  /*6270*/  LOP3.LUT R0, R97, 0x7f, RZ, 0xc0, !PT ;  /* 0x0000007f61007812 */ /* 0x010fca00078ec0ff */
[----:B--2---:R-:W-:Y:S02]  /*6280*/  IMAD R2, R0, R15, RZ ;  /* 0x0000000f00027224 */ /* 0x004fe400078e02ff */
[----:B------:R-:W-:Y:S01]  /*6290*/  IMAD R0, R138, R3, RZ ;  /* 0x000000038a007224 */ /* 0x000fe200078e02ff */
[----:B------:R-:W-:Y:S01]  /*62a0*/  LOP3.LUT P5, RZ, R97, 0x7f, RZ, 0xc0, !PT ;  /* 0x0000007f61ff7812 */ /* 0x000fe200078ac0ff */
[----:B------:R-:W2:Y:S03]  /*62b0*/  S2R R138, SR_CTAID.X ;  /* 0x00000000008a7919 */ /* 0x000ea60000002500 */
[C---:B---3--:R-:W-:Y:S01]  /*62c0*/  IADD3 R153, P0, PT, R0.reuse, R10, RZ ;  /* 0x0000000a00997210 */ /* 0x048fe20007f1e0ff */
[----:B------:R-:W-:Y:S01]  /*62d0*/  STTM.x64 tmem[UR6+0x40], RZ ;  /* 0x000040ff000079ed */ /* 0x000fe20008340006 */
[----:B------:R-:W-:Y:S02]  /*62e0*/  STTM.x64 tmem[UR6+0x80], RZ ;  /* 0x000080ff000079ed */ /* 0x000fe40008340006 */
[----:B------:R-:W-:Y:S01]  /*62f0*/  LEA.HI.X.SX32 R11, R0, R11, 0x1, P0 ;  /* 0x0000000b000b7211 */ /* 0x000fe200000f0eff */
[----:B0-----:R-:W-:Y:S01]  /*6300*/  IMAD R3, R17, 0x80, R2 ;  /* 0x0000008011037824 */ /* 0x001fe200078e0202 */
[----:B------:R-:W-:Y:S04]  /*6310*/  STS.U8 [R162+UR4+0x1180], R33 ;  /* 0x00118021a2007988 */ /* 0x000fe80008000004 */
[----:B------:R-:W-:Y:S01]  /*6320*/  IADD3 R146, P1, PT, R3, R153, RZ ;  /* 0x0000009903927210 */ /* 0x000fe20007f3e0ff */
[----:B------:R-:W-:Y:S01]  /*6330*/  STS.U8 [R162+UR4+0x1380], R35 ;  /* 0x00138023a2007988 */ /* 0x000fe20008000004 */
[----:B------:R-:W-:-:S03]  /*6340*/  IMAD R4, R4, 0x80, R3 ;  /* 0x0000008004047824 */ /* 0x000fc600078e0203 */
[----:B------:R-:W-:Y:S01]  /*6350*/  STS.U8 [R162+UR4+0x1580], R37 ;  /* 0x00158025a2007988 */ /* 0x000fe20008000004 */
[----:B------:R-:W-:-:S03]  /*6360*/  LEA.HI.X.SX32 R147, R3, R11, 0x1, P1 ;  /* 0x0000000b03937211 */ /* 0x000fc600008f0eff */
[----:B------:R-:W-:Y:S01]  /*6370*/  STS.U8 [R162+UR4+0x1780], R39 ;  /* 0x00178027a2007988 */ /* 0x000fe20008000004 */
[----:B------:R-:W-:-:S03]  /*6380*/  IMAD.SHL.U32 R3, R6, 0x8, RZ ;  /* 0x0000000806037824 */ /* 0x000fc600078e00ff */
        /* <DEDUP_REMOVED lines=48> */
[----:B------:R-:W-:Y:S01]  /*6690*/  STTM.x64 tmem[UR6+0xc0], RZ ;  /* 0x0000c0ff000079ed */ /* 0x000fe20008340006 */
[----:B------:R-:W3:Y:S01]  /*66a0*/  FENCE.VIEW.ASYNC.T ;  /* 0x00000000000073c6 */ /* 0x000ee20000000200 */
[----:B------:R-:W-:Y:S01]  /*66b0*/  IMAD.U32 R6, RZ, RZ, UR4 ;  /* 0x00000004ff067e24 */ /* 0x000fe2000f8e00ff */
[----:B---3--:R-:W-:-:S03]  /*66c0*/  VOTEU.ALL UP0, P5 ;  /* 0x0000000000ff7886 */ /* 0x008fc60002800000 */
[----:B------:R-:W-:Y:S01]  /*66d0*/  VIADD R132, R6, 0x21000 ;  /* 0x0002100006847836 */ /* 0x000fe20000000000 */
[----:B------:R-:W-:Y:S01]  /*66e0*/  IADD3 R148, P0, PT, R2, R153, RZ ;  /* 0x0000009902947210 */ /* 0x000fe20007f1e0ff */
[----:B-1----:R-:W-:Y:S01]  /*66f0*/  IMAD R0, R19, 0x80, R4 ;  /* 0x0000008013007824 */ /* 0x002fe200078e0204 */
[----:B------:R-:W-:-:S04]  /*6700*/  @!UP0 UIADD3 UR12, UPT, UPT, -UR10, 0x100000, URZ ;  /* 0x001000000a0c8890 */ /* 0x000fc8000fffe1ff */
[----:B------:R-:W-:Y:S02]  /*6710*/  @!UP0 USHF.L.U32 UR13, UR12, 0xb, URZ ;  /* 0x0000000b0c0d8899 */ /* 0x000fe400080006ff */
[----:B------:R-:W-:Y:S01]  /*6720*/  @!UP0 USHF.L.U32 UR12, UR12, 0x1, URZ ;  /* 0x000000010c0c8899 */ /* 0x000fe200080006ff */
[----:B------:R-:W-:Y:S02]  /*6730*/  R2UR UR7, R132 ;  /* 0x00000000840772ca */ /* 0x000fe400000e0000 */
[----:B------:R-:W-:Y:S02]  /*6740*/  LEA.HI.X.SX32 R149, R2, R11, 0x1, P0 ;  /* 0x0000000b02957211 */ /* 0x000fe400000f0eff */
[----:B0-----:R-:W-:Y:S02]  /*6750*/  SHF.R.S32.HI R7, RZ, 0x1f, R3 ;  /* 0x0000001fff077819 */ /* 0x001fe40000011403 */
[----:B------:R-:W-:Y:S02]  /*6760*/  IADD3 RZ, P1, PT, R3, R148, RZ ;  /* 0x0000009403ff7210 */ /* 0x000fe40007f3e0ff */
[----:B------:R-:W-:-:S02]  /*6770*/  IADD3 R150, P2, PT, R4, R153, RZ ;  /* 0x0000009904967210 */ /* 0x000fc40007f5e0ff */
[----:B------:R-:W-:Y:S01]  /*6780*/  IADD3 R152, P3, PT, R0, R153, RZ ;  /* 0x0000009900987210 */ /* 0x000fe20007f7e0ff */
[----:B------:R-:W-:Y:S01]  /*6790*/  VOTEU.ALL UP1, P5 ;  /* 0x0000000000ff7886 */ /* 0x000fe20002820000 */
[----:B------:R-:W-:Y:S01]  /*67a0*/  BAR.SYNC.DEFER_BLOCKING 0x0 ;  /* 0x0000000000007b1d */ /* 0x000fe20000010000 */
[-C--:B------:R-:W-:Y:S01]  /*67b0*/  LEA.HI.X.SX32 R151, R4, R11.reuse, 0x1, P2 ;  /* 0x0000000b04977211 */ /* 0x080fe200010f0eff */
[----:B------:R-:W-:Y:S01]  /*67c0*/  IMAD.X R131, R7, 0x1, R149, P1 ;  /* 0x0000000107837824 */ /* 0x000fe200008e0695 */
[----:B------:R-:W-:Y:S02]  /*67d0*/  LEA.HI.X.SX32 R153, R0, R11, 0x1, P3 ;  /* 0x0000000b00997211 */ /* 0x000fe400018f0eff */
[C---:B------:R-:W-:Y:S02]  /*67e0*/  IADD3 RZ, P2, PT, R3.reuse, R146, RZ ;  /* 0x0000009203ff7210 */ /* 0x040fe40007f5e0ff */
[C---:B------:R-:W-:Y:S02]  /*67f0*/  IADD3 RZ, P1, PT, R3.reuse, R150, RZ ;  /* 0x0000009603ff7210 */ /* 0x040fe40007f3e0ff */
[----:B------:R-:W-:-:S02]  /*6800*/  IADD3 RZ, P3, PT, R3, R152, RZ ;  /* 0x0000009803ff7210 */ /* 0x000fc40007f7e0ff */
[----:B------:R-:W0:Y:S01]  /*6810*/  LDC R3, c[0x0][0x3c4] ;  /* 0x0000f100ff037b82 */ /* 0x000e220000000800 */
[----:B--2---:R-:W-:Y:S01]  /*6820*/  IMAD.SHL.U32 R138, R138, 0x40, RZ ;  /* 0x000000408a8a7824 */ /* 0x004fe200078e00ff */
[----:B------:R1:W-:Y:S03]  /*6830*/  STL [R1+0x12ec], R6 ;  /* 0x0012ec0601007387 */ /* 0x0003e60000100800 */
[----:B------:R-:W-:-:S03]  /*6840*/  VIADD R130, R138, 0x40 ;  /* 0x000000408a827836 */ /* 0x000fc60000000000 */
[----:B-1----:R-:W1:Y:S01]  /*6850*/  LDC R6, c[0x0][0x3c4] ;  /* 0x0000f100ff067b82 */ /* 0x002e620000000800 */
[----:B------:R-:W2:Y:S02]  /*6860*/  FENCE.VIEW.ASYNC.S ;  /* 0x00000000000073c6 */ /* 0x000ea40000000000 */
[----:B--2---:R2:W3:Y:S01]  /*6870*/  @!UP1 SYNCS.EXCH.64 URZ, [UR7], UR12 ;  /* 0x0000000c07ff95b2 */ /* 0x0044e20008000100 */
[----:B------:R-:W-:Y:S01]  /*6880*/  ISETP.GT.AND P0, PT, R130, RZ, PT ;  /* 0x000000ff8200720c */ /* 0x000fe20003f04270 */
[----:B------:R-:W-:Y:S01]  /*6890*/  IMAD.SHL.U32 R9, R8, 0x8, RZ ;  /* 0x0000000808097824 */ /* 0x000fe200078e00ff */
[----:B------:R-:W-:Y:S01]  /*68a0*/  PRMT R0, RZ, 0x7610, R0 ;  /* 0x00007610ff007816 */ /* 0x000fe20000000000 */
[----:B0-----:R-:W-:Y:S02]  /*68b0*/  IMAD R3, R3, 0x7, RZ ;  /* 0x0000000703037824 */ /* 0x001fe400078e02ff */
[C---:B------:R-:W-:Y:S01]  /*68c0*/  IMAD.IADD R130, R9.reuse, 0x1, R148 ;  /* 0x0000000109827824 */ /* 0x040fe200078e0294 */
[----:B---3--:R-:W-:Y:S01]  /*68d0*/  BAR.SYNC.DEFER_BLOCKING 0x0 ;  /* 0x0000000000007b1d */ /* 0x008fe20000010000 */
[----:B------:R-:W-:Y:S01]  /*68e0*/  PRMT R2, RZ, 0x7610, R2 ;  /* 0x00007610ff027816 */ /* 0x000fe20000000002 */
[----:B------:R-:W-:Y:S01]  /*68f0*/  IMAD.IADD R154, R9, 0x1, R146 ;  /* 0x00000001099a7824 */ /* 0x000fe200078e0292 */
[----:B------:R-:W-:Y:S01]  /*6900*/  PRMT R4, RZ, 0x7610, R4 ;  /* 0x00007610ff047816 */ /* 0x000fe20000000004 */
[----:B------:R-:W-:Y:S01]  /*6910*/  IMAD.X R155, R7, 0x1, R147, P2 ;  /* 0x00000001079b7824 */ /* 0x000fe200010e0693 */
[----:B------:R-:W-:Y:S01]  /*6920*/  IADD3 RZ, P2, PT, R3, R146, RZ ;  /* 0x0000009203ff7210 */ /* 0x000fe20007f5e0ff */
[----:B------:R-:W-:Y:S01]  /*6930*/  IMAD.IADD R160, R9, 0x1, R150 ;  /* 0x0000000109a07824 */ /* 0x000fe200078e0296 */
[----:B------:R-:W-:Y:S01]  /*6940*/  STL [R1+0x12fc], R132 ;  /* 0x0012fc8401007387 */ /* 0x000fe20000100800 */
[----:B------:R-:W-:-:S03]  /*6950*/  IMAD.X R161, R7, 0x1, R151, P1 ;  /* 0x0000000107a17824 */ /* 0x000fc600008e0697 */
[----:B------:R0:W-:Y:S01]  /*6960*/  STL.64 [R1+0x1148], R130 ;  /* 0x0011488201007387 */ /* 0x0001e20000100a00 */
[----:B------:R-:W-:-:S03]  /*6970*/  PRMT R8, RZ, 0x7610, R8 ;  /* 0x00007610ff087816 */ /* 0x000fc60000000008 */
[----:B------:R3:W-:Y:S04]  /*6980*/  STL.64 [R1+0x1140], R154 ;  /* 0x0011409a01007387 */ /* 0x0007e80000100a00 */
[----:B------:R0:W4:Y:S04]  /*6990*/  @P0 LDG.E.U8 R0, desc[UR8][R130.64] ;  /* 0x0000000882000981 */ /* 0x000128000c1e1100 */
[----:B------:R-:W4:Y:S04]  /*69a0*/  @P0 LDG.E.U8 R2, desc[UR8][R154.64] ;  /* 0x000000089a020981 */ /* 0x000f28000c1e1100 */
[----:B------:R2:W4:Y:S01]  /*69b0*/  @P0 LDG.E.U8 R4, desc[UR8][R160.64] ;  /* 0x00000008a0040981 */ /* 0x000522000c1e1100 */
[----:B0-----:R-:W-:Y:S01]  /*69c0*/  IMAD.X R131, R7, 0x1, R153, P3 ;  /* 0x0000000107837824 */ /* 0x001fe200018e0699 */
[----:B------:R-:W-:Y:S01]  /*69d0*/  SHF.R.S32.HI R7, RZ, 0x1f, R3 ;  /* 0x0000001fff077819 */ /* 0x000fe20000011403 */
[----:B------:R-:W-:-:S02]  /*69e0*/  IMAD.IADD R130, R9, 0x1, R152 ;  /* 0x0000000109827824 */ /* 0x000fc400078e0298 */
[----:B-1----:R-:W-:Y:S01]  /*69f0*/  IMAD R9, R6, 0x7, RZ ;  /* 0x0000000706097824 */ /* 0x002fe200078e02ff */
[----:B---3--:R-:W3:Y:S04]  /*6a00*/  LDL.LU.64 R154, [R1+0x13a0] ;  /* 0x0013a000019a7983 */ /* 0x008ee80000300a00 */
[----:B------:R2:W-:Y:S02]  /*6a10*/  STL.64 [R1+0x1138], R160 ;  /* 0x001138a001007387 */ /* 0x0005e40000100a00 */
[----:B--2---:R-:W-:Y:S02]  /*6a20*/  IMAD.IADD R160, R9, 0x1, R146 ;  /* 0x0000000109a07824 */ /* 0x004fe400078e0292 */
[----:B------:R-:W-:-:S05]  /*6a30*/  IMAD.X R161, R7, 0x1, R147, P2 ;  /* 0x0000000107a17824 */ /* 0x000fca00010e0693 */
[----:B------:R-:W2:Y:S01]  /*6a40*/  @P0 LDG.E.U8 R8, desc[UR8][R160.64] ;  /* 0x00000008a0080981 */ /* 0x000ea2000c1e1100 */
[----:B------:R-:W-:-:S06]  /*6a50*/  PRMT R5, RZ, 0x7610, R5 ;  /* 0x00007610ff057816 */ /* 0x000fcc0000000005 */
[----:B------:R0:W3:Y:S01]  /*6a60*/  @P0 LDG.E.U8 R5, desc[UR8][R130.64] ;  /* 0x0000000882050981 */ /* 0x0000e2000c1e1100 */
[C---:B------:R-:W-:Y:S02]  /*6a70*/  IADD3 RZ, P3, PT, R3.reuse, R150, RZ ;  /* 0x0000009603ff7210 */ /* 0x040fe40007f7e0ff */
[C---:B------:R-:W-:Y:S01]  /*6a80*/  IADD3 RZ, P1, PT, R3.reuse, R148, RZ ;  /* 0x0000009403ff7210 */ /* 0x040fe20007f3e0ff */
[----:B------:R0:W-:Y:S01]  /*6a90*/  STL.64 [R1+0x1130], R130 ;  /* 0x0011308201007387 */ /* 0x0001e20000100a00 */
[----:B------:R-:W-:Y:S02]  /*6aa0*/  IADD3 RZ, P6, PT, R3, R152, RZ ;  /* 0x0000009803ff7210 */ /* 0x000fe40007fde0ff */
[----:B------:R-:W1:Y:S01]  /*6ab0*/  LDC R3, c[0x0][0x3c4] ;  /* 0x0000f100ff037b82 */ /* 0x000e620000000800 */
[----:B------:R-:W-:Y:S01]  /*6ac0*/  PRMT R15, RZ, 0x7610, R15 ;  /* 0x00007610ff0f7816 */ /* 0x000fe2000000000f */
[----:B------:R0:W-:Y:S01]  /*6ad0*/  STL.64 [R1+0x1160], R160 ;  /* 0x001160a001007387 */ /* 0x0001e20000100a00 */
[----:B------:R-:W-:Y:S01]  /*6ae0*/  PRMT R6, RZ, 0x7610, R6 ;  /* 0x00007610ff067816 */ /* 0x000fe20000000006 */
[----:B0-----:R-:W-:-:S02]  /*6af0*/  IMAD.IADD R130, R9, 0x1, R150 ;  /* 0x0000000109827824 */ /* 0x001fc400078e0296 */
[----:B------:R-:W-:-:S05]  /*6b00*/  IMAD.X R131, R7, 0x1, R151, P3 ;  /* 0x0000000107837824 */ /* 0x000fca00018e0697 */
[----:B------:R0:W3:Y:S01]  /*6b10*/  @P0 LDG.E.U8 R15, desc[UR8][R130.64] ;  /* 0x00000008820f0981 */ /* 0x0000e2000c1e1100 */
[----:B------:R-:W-:Y:S01]  /*6b20*/  PRMT R10, RZ, 0x7610, R10 ;  /* 0x00007610ff0a7816 */ /* 0x000fe2000000000a */
[----:B------:R-:W-:Y:S02]  /*6b30*/  IMAD.IADD R160, R9, 0x1, R148 ;  /* 0x0000000109a07824 */ /* 0x000fe400078e0294 */
[----:B------:R-:W-:Y:S01]  /*6b40*/  IMAD.X R161, R7, 0x1, R149, P1 ;  /* 0x0000000107a17824 */ /* 0x000fe200008e0695 */
[----:B------:R-:W-:-:S04]  /*6b50*/  @!UP0 UIADD3 UR12, UPT, UPT, -UR10, 0x100000, URZ ;  /* 0x001000000a0c8890 */ /* 0x000fc8000fffe1ff */
[----:B------:R-:W-:Y:S02]  /*6b60*/  @!UP0 USHF.L.U32 UR13, UR12, 0xb, URZ ;  /* 0x0000000b0c0d8899 */ /* 0x000fe400080006ff */
[----:B------:R-:W-:Y:S01]  /*6b70*/  @!UP0 USHF.L.U32 UR12, UR12, 0x1, URZ ;  /* 0x000000010c0c8899 */ /* 0x000fe200080006ff */
[----:B------:R-:W3:Y:S01]  /*6b80*/  @P0 LDG.E.U8 R10, desc[UR8][R160.64] ;  /* 0x00000008a00a0981 */ /* 0x000ee2000c1e1100 */
[----:B------:R-:W-:Y:S01]  /*6b90*/  VOTEU.ALL UP1, P5 ;  /* 0x0000000000ff7886 */ /* 0x000fe20002820000 */
[----:B-1----:R-:W-:Y:S01]  /*6ba0*/  IMAD R3, R3, 0x9, RZ ;  /* 0x0000000903037824 */ /* 0x002fe200078e02ff */
[----:B------:R-:W-:-:S04]  /*6bb0*/  PRMT R158, RZ, 0x7610, R158 ;  /* 0x00007610ff9e7816 */ /* 0x000fc8000000009e */
[----:B------:R-:W-:-:S04]  /*6bc0*/  IADD3 RZ, P1, PT, R3, R148, RZ ;  /* 0x0000009403ff7210 */ /* 0x000fc80007f3e0ff */
[----:B------:R1:W0:Y:S01]  /*6bd0*/  @!UP1 SYNCS.EXCH.64 URZ, [UR4+0x21008], UR12 ;  /* 0x0210080c04ff95b2 */ /* 0x0002220008000100 */
[C---:B------:R-:W-:Y:S02]  /*6be0*/  IADD3 RZ, P2, PT, R3.reuse, R146, RZ ;  /* 0x0000009203ff7210 */ /* 0x040fe40007f5e0ff */
[----:B------:R-:W-:Y:S02]  /*6bf0*/  IADD3 RZ, P3, PT, R3, R150, RZ ;  /* 0x0000009603ff7210 */ /* 0x000fe40007f7e0ff */
[----:B------:R-:W-:Y:S02]  /*6c00*/  PRMT R157, RZ, 0x7610, R157 ;  /* 0x00007610ff9d7816 */ /* 0x000fe4000000009d */
[----:B------:R-:W-:Y:S01]  /*6c10*/  PRMT R156, RZ, 0x7610, R156 ;  /* 0x00007610ff9c7816 */ /* 0x000fe2000000009c */
[----:B----4-:R4:W-:Y:S04]  /*6c20*/  STS.U8 [R139+UR4+0x8400], R0 ;  /* 0x008400008b007988 */ /* 0x0109e80008000004 */
[----:B------:R-:W-:Y:S04]  /*6c30*/  STS.U8 [R139+UR4+0xa400], R2 ;  /* 0x00a400028b007988 */ /* 0x000fe80008000004 */
[----:B------:R-:W-:Y:S01]  /*6c40*/  STS.U8 [R139+UR4+0xc400], R4 ;  /* 0x00c400048b007988 */ /* 0x000fe20008000004 */
[----:B------:R-:W-:Y:S01]  /*6c50*/  PRMT R162, RZ, 0x7610, R162 ;  /* 0x00007610ffa27816 */ /* 0x000fe200000000a2 */
[----:B----4-:R-:W4:Y:S02]  /*6c60*/  LDC R0, c[0x0][0x3c4] ;  /* 0x0000f100ff007b82 */ /* 0x010f240000000800 */
[----:B--2---:R2:W-:Y:S04]  /*6c70*/  STL [R1+0xfc], R8 ;  /* 0x0000fc0801007387 */ /* 0x0045e80000100800 */
[----:B------:R0:W-:Y:S02]  /*6c80*/  STL.64 [R1+0x1158], R130 ;  /* 0x0011588201007387 */ /* 0x0001e40000100a00 */
[----:B--2---:R-:W2:Y:S01]  /*6c90*/  LDC R8, c[0x0][0x3c4] ;  /* 0x0000f100ff087b82 */ /* 0x004ea20000000800 */
[----:B0-----:R-:W-:-:S02]  /*6ca0*/  IMAD.IADD R130, R9, 0x1, R152 ;  /* 0x0000000109827824 */ /* 0x001fc400078e0298 */
[----:B------:R-:W-:-:S05]  /*6cb0*/  IMAD.X R131, R7, 0x1, R153, P6 ;  /* 0x0000000107837824 */ /* 0x000fca00030e0699 */
[----:B------:R0:W4:Y:S01]  /*6cc0*/  @P0 LDG.E.U8 R6, desc[UR8][R130.64] ;  /* 0x0000000882060981 */ /* 0x000122000c1e1100 */
[----:B------:R-:W-:-:S03]  /*6cd0*/  SHF.R.S32.HI R7, RZ, 0x1f, R3 ;  /* 0x0000001fff077819 */ /* 0x000fc60000011403 */
[----:B---3--:R3:W-:Y:S01]  /*6ce0*/  STS.U8 [R139+UR4+0xe400], R5 ;  /* 0x00e400058b007988 */ /* 0x0087e20008000004 */
[----:B--2---:R-:W-:Y:S02]  /*6cf0*/  IMAD R9, R8, 0x9, RZ ;  /* 0x0000000908097824 */ /* 0x004fe400078e02ff */
[----:B---3--:R-:W-:Y:S02]  /*6d00*/  IMAD.X R5, R7, 0x1, R149, P1 ;  /* 0x0000000107057824 */ /* 0x008fe400008e0695 */
[C---:B------:R-:W-:Y:S01]  /*6d10*/  IMAD.IADD R4, R9.reuse, 0x1, R148 ;  /* 0x0000000109047824 */ /* 0x040fe200078e0294 */
[----:B------:R2:W-:Y:S01]  /*6d20*/  STL.64 [R1+0x1168], R160 ;  /* 0x001168a001007387 */ /* 0x0005e20000100a00 */
[----:B------:R-:W-:Y:S02]  /*6d30*/  IMAD.IADD R138, R9, 0x1, R146 ;  /* 0x00000001098a7824 */ /* 0x000fe400078e0292 */
[----:B------:R-:W-:Y:S01]  /*6d40*/  IMAD.X R139, R7, 0x1, R147, P2 ;  /* 0x00000001078b7824 */ /* 0x000fe200010e0693 */
[----:B------:R-:W3:Y:S04]  /*6d50*/  @P0 LDG.E.U8 R158, desc[UR8][R4.64] ;  /* 0x00000008049e0981 */ /* 0x000ee8000c1e1100 */
[----:B------:R-:W3:Y:S04]  /*6d60*/  @P0 LDG.E.U8 R157, desc[UR8][R138.64] ;  /* 0x000000088a9d0981 */ /* 0x000ee8000c1e1100 */
[----:B--2---:R-:W2:Y:S04]  /*6d70*/  LDL.LU.64 R160, [R1+0x1398] ;  /* 0x0013980001a07983 */ /* 0x004ea80000300a00 */
[----:B------:R0:W-:Y:S02]  /*6d80*/  STL.64 [R1+0x1150], R130 ;  /* 0x0011508201007387 */ /* 0x0001e40000100a00 */
[----:B0-----:R-:W-:-:S02]  /*6d90*/  IMAD.IADD R130, R9, 0x1, R150 ;  /* 0x0000000109827824 */ /* 0x001fc400078e0296 */
[----:B------:R-:W-:-:S05]  /*6da0*/  IMAD.X R131, R7, 0x1, R151, P3 ;  /* 0x0000000107837824 */ /* 0x000fca00018e0697 */
[----:B------:R0:W2:Y:S01]  /*6db0*/  @P0 LDG.E.U8 R156, desc[UR8][R130.64] ;  /* 0x00000008829c0981 */ /* 0x0000a2000c1e1100 */
[----:B------:R-:W-:Y:S02]  /*6dc0*/  IADD3 RZ, P6, PT, R3, R152, RZ ;  /* 0x0000009803ff7210 */ /* 0x000fe40007fde0ff */
[----:B------:R-:W-:Y:S02]  /*6dd0*/  PRMT R155, RZ, 0x7610, R155 ;  /* 0x00007610ff9b7816 */ /* 0x000fe4000000009b */
[----:B------:R-:W-:Y:S01]  /*6de0*/  PRMT R2, RZ, 0x7610, R2 ;  /* 0x00007610ff027816 */ /* 0x000fe20000000002 */
[----:B----4-:R4:W-:Y:S02]  /*6df0*/  STL [R1+0x10c], R6 ;  /* 0x00010c0601007387 */ /* 0x0109e40000100800 */
[----:B----4-:R-:W4:Y:S02]  /*6e00*/  LDC R6, c[0x0][0x3c4] ;  /* 0x0000f100ff067b82 */ /* 0x010f240000000800 */
[----:B------:R0:W-:Y:S06]  /*6e10*/  STL [R1+0x100], R10 ;  /* 0x0001000a01007387 */ /* 0x0001ec0000100800 */
[----:B0-----:R-:W0:Y:S01]  /*6e20*/  LDC R10, c[0x0][0x3c4] ;  /* 0x0000f100ff0a7b82 */ /* 0x001e220000000800 */
[----:B------:R-:W-:Y:S04]  /*6e30*/  STL [R1+0x110], R15 ;  /* 0x0001100f01007387 */ /* 0x000fe80000100800 */
[----:B------:R1:W-:Y:S04]  /*6e40*/  STL.64 [R1+0x1128], R4 ;  /* 0x0011280401007387 */ /* 0x0003e80000100a00 */
[----:B------:R-:W-:Y:S01]  /*6e50*/  STL.64 [R1+0x1120], R138 ;  /* 0x0011208a01007387 */ /* 0x000fe20000100a00 */
[----:B----4-:R-:W-:-:S03]  /*6e60*/  IMAD.SHL.U32 R3, R6, 0x2, RZ ;  /* 0x0000000206037824 */ /* 0x010fc600078e00ff */
[----:B---3--:R-:W-:Y:S01]  /*6e70*/  STL [R1+0x1308], R158 ;  /* 0x0013089e01007387 */ /* 0x008fe20000100800 */
[----:B-1----:R-:W1:Y:S03]  /*6e80*/  LDC R4, c[0x0][0x3c4] ;  /* 0x0000f100ff047b82 */ /* 0x002e660000000800 */
[----:B------:R3:W-:Y:S01]  /*6e90*/  STL.64 [R1+0x1118], R130 ;  /* 0x0011188201007387 */ /* 0x0007e20000100a00 */
[----:B------:R-:W-:Y:S02]  /*6ea0*/  SHF.R.S32.HI R5, RZ, 0x1f, R3 ;  /* 0x0000001fff057819 */ /* 0x000fe40000011403 */
[----:B------:R-:W-:Y:S01]  /*6eb0*/  IADD3 RZ, P1, PT, R3, R148, RZ ;  /* 0x0000009403ff7210 */ /* 0x000fe20007f3e0ff */
[----:B------:R-:W-:Y:S01]  /*6ec0*/  STL [R1+0x1320], R157 ;  /* 0x0013209d01007387 */ /* 0x000fe20000100800 */
[----:B---3--:R-:W-:Y:S02]  /*6ed0*/  IMAD.IADD R130, R9, 0x1, R152 ;  /* 0x0000000109827824 */ /* 0x008fe400078e0298 */
[----:B------:R-:W-:Y:S01]  /*6ee0*/  IMAD.X R131, R7, 0x1, R153, P6 ;  /* 0x0000000107837824 */ /* 0x000fe200030e0699 */
[----:B--2---:R-:W-:Y:S01]  /*6ef0*/  STL [R1+0x1304], R156 ;  /* 0x0013049c01007387 */ /* 0x004fe20000100800 */
[----:B0-----:R-:W-:Y:S01]  /*6f00*/  IMAD.SHL.U32 R7, R10, 0x2, RZ ;  /* 0x000000020a077824 */ /* 0x001fe200078e00ff */
[----:B------:R-:W-:-:S02]  /*6f10*/  PRMT R9, RZ, 0x7610, R9 ;  /* 0x00007610ff097816 */ /* 0x000fc40000000009 */
[----:B------:R0:W-:Y:S04]  /*6f20*/  STL.64 [R1+0x1110], R130 ;  /* 0x0011108201007387 */ /* 0x0001e80000100a00 */
[----:B------:R0:W2:Y:S01]  /*6f30*/  @P0 LDG.E.U8 R155, desc[UR8][R130.64] ;  /* 0x00000008829b0981 */ /* 0x0000a2000c1e1100 */
[----:B------:R-:W-:Y:S01]  /*6f40*/  IADD3 RZ, P2, PT, R3, R150, RZ ;  /* 0x0000009603ff7210 */ /* 0x000fe20007f5e0ff */
[----:B------:R-:W-:Y:S02]  /*6f50*/  IMAD.IADD R138, R7, 0x1, R146 ;  /* 0x00000001078a7824 */ /* 0x000fe400078e0292 */
[----:B0-----:R-:W-:Y:S01]  /*6f60*/  IMAD.X R131, R5, 0x1, R149, P1 ;  /* 0x0000000105837824 */ /* 0x001fe200008e0695 */
[----:B------:R-:W-:Y:S01]  /*6f70*/  IADD3 RZ, P1, PT, R3, R146, RZ ;  /* 0x0000009203ff7210 */ /* 0x000fe20007f3e0ff */
[----:B------:R-:W-:-:S04]  /*6f80*/  IMAD.IADD R130, R7, 0x1, R148 ;  /* 0x0000000107827824 */ /* 0x000fc800078e0294 */
[----:B------:R-:W-:Y:S01]  /*6f90*/  IMAD.X R139, R5, 0x1, R147, P1 ;  /* 0x00000001058b7824 */ /* 0x000fe200008e0693 */
[----:B------:R0:W-:Y:S04]  /*6fa0*/  STL.64 [R1+0x1208], R130 ;  /* 0x0012088201007387 */ /* 0x0001e80000100a00 */
[----:B------:R0:W3:Y:S04]  /*6fb0*/  @P0 LDG.E.U8 R9, desc[UR8][R130.64] ;  /* 0x0000000882090981 */ /* 0x0000e8000c1e1100 */
[----:B------:R4:W2:Y:S01]  /*6fc0*/  @P0 LDG.E.U8 R2, desc[UR8][R138.64] ;  /* 0x000000088a020981 */ /* 0x0008a2000c1e1100 */
[----:B0-----:R-:W-:-:S02]  /*6fd0*/  IMAD.IADD R130, R7, 0x1, R150 ;  /* 0x0000000107827824 */ /* 0x001fc400078e0296 */
[----:B------:R-:W-:-:S05]  /*6fe0*/  IMAD.X R131, R5, 0x1, R151, P2 ;  /* 0x0000000105837824 */ /* 0x000fca00010e0697 */
[----:B------:R-:W3:Y:S01]  /*6ff0*/  @P0 LDG.E.U8 R162, desc[UR8][R130.64] ;  /* 0x0000000882a20981 */ /* 0x000ee2000c1e1100 */
[----:B------:R-:W-:Y:S01]  /*7000*/  IADD3 RZ, P3, PT, R3, R152, RZ ;  /* 0x0000009803ff7210 */ /* 0x000fe20007f7e0ff */
[----:B------:R-:W-:Y:S02]  /*7010*/  IMAD R3, R0, 0x3, RZ ;  /* 0x0000000300037824 */ /* 0x000fe400078e02ff */
[----:B------:R4:W-:Y:S01]  /*7020*/  STL.64 [R1+0x1200], R138 ;  /* 0x0012008a01007387 */ /* 0x0009e20000100a00 */
[----:B------:R-:W-:Y:S01]  /*7030*/  PRMT R165, RZ, 0x7610, R165 ;  /* 0x00007610ffa57816 */ /* 0x000fe200000000a5 */
[----:B-1----:R-:W-:Y:S01]  /*7040*/  IMAD R17, R4, 0x3, RZ ;  /* 0x0000000304117824 */ /* 0x002fe200078e02ff */
[C---:B------:R-:W-:Y:S01]  /*7050*/  IADD3 RZ, P1, PT, R3.reuse, R148, RZ ;  /* 0x0000009403ff7210 */ /* 0x040fe20007f3e0ff */
[----:B------:R-:W0:Y:S01]  /*7060*/  LDC R0, c[0x0][0x3c4] ;  /* 0x0000f100ff007b82 */ /* 0x000e220000000800 */
[----:B------:R-:W-:Y:S02]  /*7070*/  PRMT R163, RZ, 0x7610, R163 ;  /* 0x00007610ffa37816 */ /* 0x000fe400000000a3 */
[----:B------:R-:W-:-:S02]  /*7080*/  IADD3 RZ, P2, PT, R3, R146, RZ ;  /* 0x0000009203ff7210 */ /* 0x000fc40007f5e0ff */
[----:B------:R-:W-:Y:S02]  /*7090*/  PRMT R161, RZ, 0x7610, R161 ;  /* 0x00007610ffa17816 */ /* 0x000fe400000000a1 */
[----:B------:R-:W-:Y:S01]  /*70a0*/  PRMT R160, RZ, 0x7610, R160 ;  /* 0x00007610ffa07816 */ /* 0x000fe200000000a0 */
[----:B----4-:R-:W-:Y:S01]  /*70b0*/  IMAD.IADD R138, R17, 0x1, R146 ;  /* 0x00000001118a7824 */ /* 0x010fe200078e0292 */
[----:B--2---:R1:W-:Y:S04]  /*70c0*/  STL [R1+0x4], R2 ;  /* 0x0000040201007387 */ /* 0x0043e80000100800 */
[----:B------:R2:W-:Y:S01]  /*70d0*/  STL.64 [R1+0x11f8], R130 ;  /* 0x0011f88201007387 */ /* 0x0005e20000100a00 */
[----:B-1----:R-:W1:Y:S03]  /*70e0*/  LDC R2, c[0x0][0x3c4] ;  /* 0x0000f100ff027b82 */ /* 0x002e660000000800 */
[----:B---3--:R-:W-:Y:S01]  /*70f0*/  STL [R1+0x1300], R162 ;  /* 0x001300a201007387 */ /* 0x008fe20000100800 */
[----:B--2---:R-:W-:-:S03]  /*7100*/  IMAD.IADD R130, R7, 0x1, R152 ;  /* 0x0000000107827824 */ /* 0x004fc600078e0298 */
[----:B------:R2:W-:Y:S01]  /*7110*/  STL [R1+0x8], R9 ;  /* 0x0000080901007387 */ /* 0x0005e20000100800 */
[----:B------:R-:W-:Y:S01]  /*7120*/  IMAD.X R131, R5, 0x1, R153, P3 ;  /* 0x0000000105837824 */ /* 0x000fe200018e0699 */
[----:B------:R-:W-:-:S04]  /*7130*/  IADD3 RZ, P3, PT, R3, R150, RZ ;  /* 0x0000009603ff7210 */ /* 0x000fc80007f7e0ff */
[----:B------:R3:W-:Y:S01]  /*7140*/  STL.64 [R1+0x11f0], R130 ;  /* 0x0011f08201007387 */ /* 0x0007e20000100a00 */
[----:B--2---:R-:W-:-:S03]  /*7150*/  SHF.R.S32.HI R9, RZ, 0x1f, R3 ;  /* 0x0000001fff097819 */ /* 0x004fc60000011403 */
[----:B------:R3:W2:Y:S02]  /*7160*/  @P0 LDG.E.U8 R165, desc[UR8][R130.64] ;  /* 0x0000000882a50981 */ /* 0x0006a4000c1e1100 */
[----:B------:R-:W-:-:S05]  /*7170*/  IMAD.X R139, R9, 0x1, R147, P2 ;  /* 0x00000001098b7824 */ /* 0x000fca00010e0693 */
[----:B------:R-:W4:Y:S01]  /*7180*/  @P0 LDG.E.U8 R161, desc[UR8][R138.64] ;  /* 0x000000088aa10981 */ /* 0x000f22000c1e1100 */
[----:B---3--:R-:W-:Y:S02]  /*7190*/  IMAD.IADD R130, R17, 0x1, R148 ;  /* 0x0000000111827824 */ /* 0x008fe400078e0294 */
[----:B------:R-:W-:-:S05]  /*71a0*/  IMAD.X R131, R9, 0x1, R149, P1 ;  /* 0x0000000109837824 */ /* 0x000fca00008e0695 */
[----:B------:R3:W-:Y:S04]  /*71b0*/  STL.64 [R1+0x11e8], R130 ;  /* 0x0011e88201007387 */ /* 0x0007e80000100a00 */
[----:B------:R3:W2:Y:S02]  /*71c0*/  @P0 LDG.E.U8 R163, desc[UR8][R130.64] ;  /* 0x0000000882a30981 */ /* 0x0006a4000c1e1100 */
[----:B---3--:R-:W-:Y:S02]  /*71d0*/  IMAD.IADD R130, R17, 0x1, R150 ;  /* 0x0000000111827824 */ /* 0x008fe400078e0296 */
[----:B------:R-:W-:-:S05]  /*71e0*/  IMAD.X R131, R9, 0x1, R151, P3 ;  /* 0x0000000109837824 */ /* 0x000fca00018e0697 */
[----:B------:R3:W4:Y:S01]  /*71f0*/  @P0 LDG.E.U8 R160, desc[UR8][R130.64] ;  /* 0x0000000882a00981 */ /* 0x000722000c1e1100 */
[----:B------:R-:W-:Y:S01]  /*7200*/  IADD3 RZ, P1, PT, R3, R152, RZ ;  /* 0x0000009803ff7210 */ /* 0x000fe20007f3e0ff */
[----:B-1----:R-:W-:Y:S02]  /*7210*/  IMAD.SHL.U32 R3, R2, 0x10, RZ ;  /* 0x0000001002037824 */ /* 0x002fe400078e00ff */
[----:B------:R-:W1:Y:S01]  /*7220*/  LDC R2, c[0x0][0x3c4] ;  /* 0x0000f100ff027b82 */ /* 0x000e620000000800 */
[----:B------:R0:W-:Y:S02]  /*7230*/  STL.64 [R1+0x11e0], R138 ;  /* 0x0011e08a01007387 */ /* 0x0001e40000100a00 */
[----:B------:R-:W-:Y:S02]  /*7240*/  SHF.R.S32.HI R15, RZ, 0x1f, R3 ;  /* 0x0000001fff0f7819 */ /* 0x000fe40000011403 */
[----:B------:R3:W-:Y:S01]  /*7250*/  STL.64 [R1+0x11d8], R130 ;  /* 0x0011d88201007387 */ /* 0x0007e20000100a00 */
[----:B------:R-:W-:-:S02]  /*7260*/  PRMT R7, RZ, 0x7610, R7 ;  /* 0x00007610ff077816 */ /* 0x000fc40000000007 */
[----:B0-----:R-:W-:-:S05]  /*7270*/  IADD3 R138, P2, PT, R3, R148, RZ ;  /* 0x00000094038a7210 */ /* 0x001fca0007f5e0ff */
[----:B------:R-:W-:Y:S01]  /*7280*/  IMAD.X R139, R15, 0x1, R149, P2 ;  /* 0x000000010f8b7824 */ /* 0x000fe200010e0695 */
[----:B---3--:R-:W-:Y:S02]  /*7290*/  IADD3 R130, P3, PT, R3, R150, RZ ;  /* 0x0000009603827210 */ /* 0x008fe40007f7e0ff */
[----:B------:R-:W-:Y:S02]  /*72a0*/  PRMT R5, RZ, 0x7610, R5 ;  /* 0x00007610ff057816 */ /* 0x000fe40000000005 */
[----:B------:R0:W3:Y:S01]  /*72b0*/  @P0 LDG.E.U8 R7, desc[UR8][R138.64] ;  /* 0x000000088a070981 */ /* 0x0000e2000c1e1100 */
[----:B------:R-:W-:Y:S01]  /*72c0*/  IMAD.X R131, R15, 0x1, R151, P3 ;  /* 0x000000010f837824 */ /* 0x000fe200018e0697 */
[----:B------:R-:W-:-:S04]  /*72d0*/  PRMT R159, RZ, 0x7610, R159 ;  /* 0x00007610ff9f7816 */ /* 0x000fc8000000009f */
[----:B------:R0:W2:Y:S01]  /*72e0*/  @P0 LDG.E.U8 R5, desc[UR8][R130.64] ;  /* 0x0000000882050981 */ /* 0x0000a2000c1e1100 */
[----:B------:R-:W-:Y:S02]  /*72f0*/  PRMT R27, RZ, 0x7610, R27 ;  /* 0x00007610ff1b7816 */ /* 0x000fe4000000001b */
[----:B------:R-:W-:Y:S02]  /*7300*/  PRMT R6, RZ, 0x7610, R6 ;  /* 0x00007610ff067816 */ /* 0x000fe40000000006 */
[----:B------:R-:W-:Y:S01]  /*7310*/  PRMT R4, RZ, 0x7610, R4 ;  /* 0x00007610ff047816 */ /* 0x000fe20000000004 */
[----:B----4-:R-:W-:Y:S04]  /*7320*/  STL.64 [R1+0x1310], R160 ;  /* 0x001310a001007387 */ /* 0x010fe80000100a00 */
[----:B------:R-:W-:Y:S04]  /*7330*/  STL [R1+0x1340], R160 ;  /* 0x001340a001007387 */ /* 0x000fe80000100800 */
[----:B------:R4:W-:Y:S04]  /*7340*/  STL [R1+0x1368], R160 ;  /* 0x001368a001007387 */ /* 0x0009e80000100800 */
[----:B------:R0:W-:Y:S01]  /*7350*/  STL.64 [R1+0x1008], R138 ;  /* 0x0010088a01007387 */ /* 0x0001e20000100a00 */
[----:B----4-:R-:W-:-:S05]  /*7360*/  IADD3 R160, P2, PT, R3, R146, RZ ;  /* 0x0000009203a07210 */ /* 0x010fca0007f5e0ff */
[----:B------:R-:W-:Y:S01]  /*7370*/  IMAD.X R161, R15, 0x1, R147, P2 ;  /* 0x000000010fa17824 */ /* 0x000fe200010e0693 */
[----:B0-----:R-:W-:Y:S01]  /*7380*/  IADD3 R138, P2, PT, R3, R152, RZ ;  /* 0x00000098038a7210 */ /* 0x001fe20007f5e0ff */
[----:B------:R-:W-:Y:S02]  /*7390*/  IMAD.SHL.U32 R3, R0, 0x4, RZ ;  /* 0x0000000400037824 */ /* 0x000fe400078e00ff */
[----:B------:R-:W0:Y:S01]  /*73a0*/  LDC R0, c[0x0][0x3c4] ;  /* 0x0000f100ff007b82 */ /* 0x000e220000000800 */
[----:B------:R-:W-:Y:S01]  /*73b0*/  STL.64 [R1+0x1000], R160 ;  /* 0x001000a001007387 */ /* 0x000fe20000100a00 */
[----:B------:R-:W-:-:S03]  /*73c0*/  IMAD.X R139, R15, 0x1, R153, P2 ;  /* 0x000000010f8b7824 */ /* 0x000fc600010e0699 */
[----:B------:R4:W-:Y:S01]  /*73d0*/  STL.64 [R1+0xff8], R130 ;  /* 0x000ff88201007387 */ /* 0x0009e20000100a00 */
[----:B-1----:R-:W-:Y:S01]  /*73e0*/  IMAD.SHL.U32 R15, R2, 0x4, RZ ;  /* 0x00000004020f7824 */ /* 0x002fe200078e00ff */
[C---:B------:R-:W-:Y:S01]  /*73f0*/  IADD3 RZ, P3, PT, R3.reuse, R152, RZ ;  /* 0x0000009803ff7210 */ /* 0x040fe20007f7e0ff */
[----:B------:R-:W1:Y:S01]  /*7400*/  LDC R2, c[0x0][0x3c4] ;  /* 0x0000f100ff027b82 */ /* 0x000e620000000800 */
[----:B------:R-:W-:Y:S01]  /*7410*/  STL.64 [R1+0xff0], R138 ;  /* 0x000ff08a01007387 */ /* 0x000fe20000100a00 */
[----:B------:R-:W-:-:S03]  /*7420*/  IADD3 RZ, P2, PT, R3, R150, RZ ;  /* 0x0000009603ff7210 */ /* 0x000fc60007f5e0ff */
[----:B------:R-:W2:Y:S01]  /*7430*/  @P0 LDG.E.U8 R6, desc[UR8][R138.64] ;  /* 0x000000088a060981 */ /* 0x000ea2000c1e1100 */
[----:B----4-:R-:W-:Y:S02]  /*7440*/  IMAD.IADD R130, R17, 0x1, R152 ;  /* 0x0000000111827824 */ /* 0x010fe400078e0298 */
[----:B------:R-:W-:Y:S01]  /*7450*/  IMAD.X R131, R9, 0x1, R153, P1 ;  /* 0x0000000109837824 */ /* 0x000fe200008e0699 */
[----:B------:R-:W-:Y:S02]  /*7460*/  SHF.R.S32.HI R9, RZ, 0x1f, R3 ;  /* 0x0000001fff097819 */ /* 0x000fe40000011403 */
[----:B------:R-:W-:Y:S02]  /*7470*/  IADD3 RZ, P1, PT, R3, R148, RZ ;  /* 0x0000009403ff7210 */ /* 0x000fe40007f3e0ff */
[----:B------:R4:W-:Y:S04]  /*7480*/  STL.64 [R1+0x11d0], R130 ;  /* 0x0011d08201007387 */ /* 0x0009e80000100a00 */
[----:B------:R4:W2:Y:S02]  /*7490*/  @P0 LDG.E.U8 R159, desc[UR8][R130.64] ;  /* 0x00000008829f0981 */ /* 0x0008a4000c1e1100 */
[----:B----4-:R-:W-:-:S02]  /*74a0*/  IMAD.IADD R130, R15, 0x1, R148 ;  /* 0x000000010f827824 */ /* 0x010fc400078e0294 */
[----:B------:R-:W-:Y:S01]  /*74b0*/  IMAD.X R131, R9, 0x1, R149, P1 ;  /* 0x0000000109837824 */ /* 0x000fe200008e0695 */
[----:B------:R-:W-:Y:S02]  /*74c0*/  IADD3 RZ, P1, PT, R3, R146, RZ ;  /* 0x0000009203ff7210 */ /* 0x000fe40007f3e0ff */
[----:B------:R-:W-:Y:S02]  /*74d0*/  PRMT R3, RZ, 0x7610, R3 ;  /* 0x00007610ff037816 */ /* 0x000fe40000000003 */
[----:B------:R4:W-:Y:S04]  /*74e0*/  STL.64 [R1+0x11c8], R130 ;  /* 0x0011c88201007387 */ /* 0x0009e80000100a00 */
[----:B------:R4:W2:Y:S02]  /*74f0*/  @P0 LDG.E.U8 R27, desc[UR8][R130.64] ;  /* 0x00000008821b0981 */ /* 0x0008a4000c1e1100 */
[----:B----4-:R-:W-:-:S02]  /*7500*/  IMAD.IADD R130, R15, 0x1, R152 ;  /* 0x000000010f827824 */ /* 0x010fc400078e0298 */
[----:B------:R-:W-:-:S05]  /*7510*/  IMAD.X R131, R9, 0x1, R153, P3 ;  /* 0x0000000109837824 */ /* 0x000fca00018e0699 */
[----:B------:R-:W4:Y:S01]  /*7520*/  @P0 LDG.E.U8 R3, desc[UR8][R130.64] ;  /* 0x0000000882030981 */ /* 0x000f22000c1e1100 */
[----:B------:R-:W-:Y:S02]  /*7530*/  IMAD.IADD R138, R15, 0x1, R150 ;  /* 0x000000010f8a7824 */ /* 0x000fe400078e0296 */
[----:B------:R-:W-:-:S05]  /*7540*/  IMAD.X R139, R9, 0x1, R151, P2 ;  /* 0x00000001098b7824 */ /* 0x000fca00010e0697 */
[----:B------:R-:W2:Y:S01]  /*7550*/  @P0 LDG.E.U8 R4, desc[UR8][R138.64] ;  /* 0x000000088a040981 */ /* 0x000ea2000c1e1100 */
[----:B------:R-:W-:-:S06]  /*7560*/  PRMT R8, RZ, 0x7610, R8 ;  /* 0x00007610ff087816 */ /* 0x000fcc0000000008 */
[----:B------:R0:W3:Y:S02]  /*7570*/  @P0 LDG.E.U8 R8, desc[UR8][R160.64] ;  /* 0x00000008a0080981 */ /* 0x0000e4000c1e1100 */
[----:B0-----:R-:W-:Y:S02]  /*7580*/  IMAD.IADD R160, R15, 0x1, R146 ;  /* 0x000000010fa07824 */ /* 0x001fe400078e0292 */
[----:B------:R-:W-:-:S05]  /*7590*/  IMAD.X R161, R9, 0x1, R147, P1 ;  /* 0x0000000109a17824 */ /* 0x000fca00008e0693 */
[----:B------:R-:W-:Y:S04]  /*75a0*/  STL.64 [R1+0x11c0], R160 ;  /* 0x0011c0a001007387 */ /* 0x000fe80000100a00 */
[----:B------:R0:W-:Y:S04]  /*75b0*/  STL.64 [R1+0x11b8], R138 ;  /* 0x0011b88a01007387 */ /* 0x0001e80000100a00 */
[----:B------:R-:W-:Y:S01]  /*75c0*/  STL.64 [R1+0x11b0], R130 ;  /* 0x0011b08201007387 */ /* 0x000fe20000100a00 */
[----:B-1----:R-:W-:Y:S01]  /*75d0*/  IMAD R15, R2, 0x5, RZ ;  /* 0x00000005020f7824 */ /* 0x002fe200078e02ff */
[----:B------:R-:W-:Y:S01]  /*75e0*/  PRMT R23, RZ, 0x7610, R23 ;  /* 0x00007610ff177816 */ /* 0x000fe20000000017 */
[----:B------:R-:W1:Y:S01]  /*75f0*/  LDC R2, c[0x0][0x3c4] ;  /* 0x0000f100ff027b82 */ /* 0x000e620000000800 */
[----:B------:R-:W-:Y:S01]  /*7600*/  PRMT R25, RZ, 0x7610, R25 ;  /* 0x00007610ff197816 */ /* 0x000fe20000000019 */
[----:B0-----:R-:W-:-:S05]  /*7610*/  IMAD.IADD R138, R15, 0x1, R148 ;  /* 0x000000010f8a7824 */ /* 0x001fca00078e0294 */
[----:B------:R-:W3:Y:S04]  /*7620*/  @P0 LDG.E.U8 R25, desc[UR8][R160.64] ;  /* 0x00000008a0190981 */ /* 0x000ee8000c1e1100 */
[----:B----4-:R0:W-:Y:S02]  /*7630*/  STL [R1+0x2c], R3 ;  /* 0x00002c0301007387 */ /* 0x0101e40000100800 */
[----:B0-----:R-:W-:Y:S02]  /*7640*/  IMAD R3, R0, 0x5, RZ ;  /* 0x0000000500037824 */ /* 0x001fe400078e02ff */
[----:B--2---:R0:W-:Y:S01]  /*7650*/  STL [R1+0x30], R4 ;  /* 0x0000300401007387 */ /* 0x0041e20000100800 */
[----:B------:R-:W2:Y:S02]  /*7660*/  LDC R0, c[0x0][0x3c4] ;  /* 0x0000f100ff007b82 */ /* 0x000ea40000000800 */
[----:B------:R-:W-:-:S02]  /*7670*/  SHF.R.S32.HI R9, RZ, 0x1f, R3 ;  /* 0x0000001fff097819 */ /* 0x000fc40000011403 */
[C---:B------:R-:W-:Y:S02]  /*7680*/  IADD3 RZ, P1, PT, R3.reuse, R148, RZ ;  /* 0x0000009403ff7210 */ /* 0x040fe40007f3e0ff */
[----:B------:R-:W-:Y:S02]  /*7690*/  IADD3 RZ, P2, PT, R3, R146, RZ ;  /* 0x0000009203ff7210 */ /* 0x000fe40007f5e0ff */
[----:B0-----:R-:W0:Y:S01]  /*76a0*/  LDC R4, c[0x0][0x3c4] ;  /* 0x0000f100ff047b82 */ /* 0x001e220000000800 */
[----:B------:R-:W-:Y:S01]  /*76b0*/  IMAD.X R139, R9, 0x1, R149, P1 ;  /* 0x00000001098b7824 */ /* 0x000fe200008e0695 */
[----:B------:R-:W-:Y:S01]  /*76c0*/  IADD3 RZ, P1, PT, R3, R150, RZ ;  /* 0x0000009603ff7210 */ /* 0x000fe20007f3e0ff */
[----:B------:R-:W-:Y:S01]  /*76d0*/  IMAD.X R131, R9, 0x1, R147, P2 ;  /* 0x0000000109837824 */ /* 0x000fe200010e0693 */
[----:B------:R4:W-:Y:S01]  /*76e0*/  STL [R1+0x38], R27 ;  /* 0x0000381b01007387 */ /* 0x0009e20000100800 */
[----:B------:R-:W-:Y:S02]  /*76f0*/  IADD3 RZ, P2, PT, R3, R152, RZ ;  /* 0x0000009803ff7210 */ /* 0x000fe40007f5e0ff */
[----:B------:R-:W-:Y:S01]  /*7700*/  PRMT R3, RZ, 0x7610, R3 ;  /* 0x00007610ff037816 */ /* 0x000fe20000000003 */
[----:B------:R1:W-:Y:S04]  /*7710*/  STL.64 [R1+0x11a8], R138 ;  /* 0x0011a88a01007387 */ /* 0x0003e80000100a00 */
[----:B------:R1:W2:Y:S01]  /*7720*/  @P0 LDG.E.U8 R23, desc[UR8][R138.64] ;  /* 0x000000088a170981 */ /* 0x0002a2000c1e1100 */
[C---:B------:R-:W-:Y:S01]  /*7730*/  IMAD.IADD R130, R15.reuse, 0x1, R146 ;  /* 0x000000010f827824 */ /* 0x040fe200078e0292 */
[----:B------:R-:W-:Y:S01]  /*7740*/  PRMT R21, RZ, 0x7610, R21 ;  /* 0x00007610ff157816 */ /* 0x000fe20000000015 */
[----:B----4-:R-:W4:Y:S01]  /*7750*/  LDC R27, c[0x0][0x3c4] ;  /* 0x0000f100ff1b7b82 */ /* 0x010f220000000800 */
[----:B-1----:R-:W-:-:S02]  /*7760*/  IMAD.IADD R138, R15, 0x1, R150 ;  /* 0x000000010f8a7824 */ /* 0x002fc400078e0296 */
[----:B------:R-:W-:Y:S01]  /*7770*/  IMAD.X R139, R9, 0x1, R151, P1 ;  /* 0x00000001098b7824 */ /* 0x000fe200008e0697 */
[----:B------:R-:W-:Y:S04]  /*7780*/  STL.64 [R1+0x11a0], R130 ;  /* 0x0011a08201007387 */ /* 0x000fe80000100a00 */
[----:B------:R-:W2:Y:S04]  /*7790*/  @P0 LDG.E.U8 R3, desc[UR8][R138.64] ;  /* 0x000000088a030981 */ /* 0x000ea8000c1e1100 */
[----:B---3--:R1:W-:Y:S04]  /*77a0*/  STL [R1+0x34], R25 ;  /* 0x0000341901007387 */ /* 0x0083e80000100800 */
[----:B------:R3:W-:Y:S01]  /*77b0*/  STL.64 [R1+0x1198], R138 ;  /* 0x0011988a01007387 */ /* 0x0007e20000100a00 */
[----:B------:R-:W-:-:S03]  /*77c0*/  PRMT R19, RZ, 0x7610, R19 ;  /* 0x00007610ff137816 */ /* 0x000fc60000000013 */
[----:B------:R0:W4:Y:S01]  /*77d0*/  @P0 LDG.E.U8 R21, desc[UR8][R130.64] ;  /* 0x0000000882150981 */ /* 0x000122000c1e1100 */
[----:B------:R-:W-:Y:S01]  /*77e0*/  PRMT R16, RZ, 0x7610, R16 ;  /* 0x00007610ff107816 */ /* 0x000fe20000000010 */
[----:B-1----:R-:W1:Y:S01]  /*77f0*/  LDC R25, c[0x0][0x3c4] ;  /* 0x0000f100ff197b82 */ /* 0x002e620000000800 */
[----:B0-----:R-:W-:Y:S02]  /*7800*/  IMAD.IADD R130, R15, 0x1, R152 ;  /* 0x000000010f827824 */ /* 0x001fe400078e0298 */
[----:B------:R-:W-:Y:S02]  /*7810*/  IMAD.X R131, R9, 0x1, R153, P2 ;  /* 0x0000000109837824 */ /* 0x000fe400010e0699 */
[----:B------:R-:W-:Y:S01]  /*7820*/  IMAD R15, R4, 0x6, RZ ;  /* 0x00000006040f7824 */ /* 0x000fe200078e02ff */
[----:B------:R-:W-:Y:S02]  /*7830*/  PRMT R17, RZ, 0x7610, R17 ;  /* 0x00007610ff117816 */ /* 0x000fe40000000011 */
[----:B------:R-:W0:Y:S01]  /*7840*/  LDC R4, c[0x0][0x3c4] ;  /* 0x0000f100ff047b82 */ /* 0x000e220000000800 */
[----:B------:R0:W4:Y:S01]  /*7850*/  @P0 LDG.E.U8 R19, desc[UR8][R130.64] ;  /* 0x0000000882130981 */ /* 0x000122000c1e1100 */
[----:B---3--:R-:W-:-:S03]  /*7860*/  IMAD.IADD R138, R15, 0x1, R148 ;  /* 0x000000010f8a7824 */ /* 0x008fc600078e0294 */
[----:B--2---:R2:W-:Y:S02]  /*7870*/  STL [R1+0x50], R3 ;  /* 0x0000500301007387 */ /* 0x0045e40000100800 */
[----:B--2---:R-:W-:Y:S02]  /*7880*/  IMAD R3, R0, 0x6, RZ ;  /* 0x0000000600037824 */ /* 0x004fe400078e02ff */
[----:B------:R0:W-:Y:S03]  /*7890*/  STL.64 [R1+0x1190], R130 ;  /* 0x0011908201007387 */ /* 0x0001e60000100a00 */
[----:B------:R-:W-:Y:S02]  /*78a0*/  SHF.R.S32.HI R9, RZ, 0x1f, R3 ;  /* 0x0000001fff097819 */ /* 0x000fe40000011403 */
[C---:B------:R-:W-:Y:S02]  /*78b0*/  IADD3 RZ, P2, PT, R3.reuse, R146, RZ ;  /* 0x0000009203ff7210 */ /* 0x040fe40007f5e0ff */
[----:B------:R-:W-:Y:S01]  /*78c0*/  IADD3 RZ, P1, PT, R3, R148, RZ ;  /* 0x0000009403ff7210 */ /* 0x000fe20007f3e0ff */
[----:B0-----:R-:W-:-:S02]  /*78d0*/  IMAD.IADD R130, R15, 0x1, R146 ;  /* 0x000000010f827824 */ /* 0x001fc400078e0292 */
[C---:B------:R-:W-:Y:S02]  /*78e0*/  IMAD.X R131, R9.reuse, 0x1, R147, P2 ;  /* 0x0000000109837824 */ /* 0x040fe400010e0693 */
[----:B------:R-:W-:-:S03]  /*78f0*/  IMAD.X R139, R9, 0x1, R149, P1 ;  /* 0x00000001098b7824 */ /* 0x000fc600008e0695 */
[----:B------:R0:W2:Y:S04]  /*7900*/  @P0 LDG.E.U8 R16, desc[UR8][R130.64] ;  /* 0x0000000882100981 */ /* 0x0000a8000c1e1100 */
[----:B------:R3:W2:Y:S01]  /*7910*/  @P0 LDG.E.U8 R17, desc[UR8][R138.64] ;  /* 0x000000088a110981 */ /* 0x0006a2000c1e1100 */
[C---:B------:R-:W-:Y:S02]  /*7920*/  IADD3 RZ, P2, PT, R3.reuse, R152, RZ ;  /* 0x0000009803ff7210 */ /* 0x040fe40007f5e0ff */
[----:B------:R-:W-:Y:S01]  /*7930*/  PRMT R0, RZ, 0x7610, R0 ;  /* 0x00007610ff007816 */ /* 0x000fe20000000000 */
[----:B------:R-:W-:Y:S04]  /*7940*/  STL.64 [R1+0x1188], R138 ;  /* 0x0011888a01007387 */ /* 0x000fe80000100a00 */
[----:B------:R0:W-:Y:S01]  /*7950*/  STL.64 [R1+0x1180], R130 ;  /* 0x0011808201007387 */ /* 0x0001e20000100a00 */
[----:B------:R-:W-:Y:S01]  /*7960*/  IADD3 RZ, P1, PT, R3, R150, RZ ;  /* 0x0000009603ff7210 */ /* 0x000fe20007f3e0ff */
[----:B0-----:R-:W-:-:S02]  /*7970*/  IMAD.IADD R130, R15, 0x1, R152 ;  /* 0x000000010f827824 */ /* 0x001fc400078e0298 */
[----:B------:R-:W-:-:S05]  /*7980*/  IMAD.X R131, R9, 0x1, R153, P2 ;  /* 0x0000000109837824 */ /* 0x000fca00010e0699 */
[----:B------:R0:W2:Y:S01]  /*7990*/  @P0 LDG.E.U8 R0, desc[UR8][R130.64] ;  /* 0x0000000882000981 */ /* 0x0000a2000c1e1100 */
[----:B---3--:R-:W-:Y:S02]  /*79a0*/  IMAD.IADD R138, R15, 0x1, R150 ;  /* 0x000000010f8a7824 */ /* 0x008fe400078e0296 */
[----:B------:R-:W-:Y:S01]  /*79b0*/  IMAD.X R139, R9, 0x1, R151, P1 ;  /* 0x00000001098b7824 */ /* 0x000fe200008e0697 */
[----:B------:R3:W-:Y:S01]  /*79c0*/  STL [R1+0x58], R23 ;  /* 0x0000581701007387 */ /* 0x0007e20000100800 */
[----:B------:R-:W-:Y:S01]  /*79d0*/  IMAD R3, R2, 0xa, RZ ;  /* 0x0000000a02037824 */ /* 0x000fe200078e02ff */
[----:B------:R-:W-:Y:S01]  /*79e0*/  PRMT R10, RZ, 0x7610, R10 ;  /* 0x00007610ff0a7816 */ /* 0x000fe2000000000a */
[----:B------:R-:W0:Y:S01]  /*79f0*/  LDC R15, c[0x0][0x3c4] ;  /* 0x0000f100ff0f7b82 */ /* 0x000e220000000800 */
[----:B----4-:R4:W-:Y:S02]  /*7a00*/  STL [R1+0x54], R21 ;  /* 0x0000541501007387 */ /* 0x0109e40000100800 */
[----:B------:R-:W-:-:S02]  /*7a10*/  SHF.R.S32.HI R9, RZ, 0x1f, R3 ;  /* 0x0000001fff097819 */ /* 0x000fc40000011403 */
[----:B------:R-:W-:Y:S01]  /*7a20*/  STL.64 [R1+0x1178], R138 ;  /* 0x0011788a01007387 */ /* 0x000fe20000100a00 */
[----:B---3--:R-:W-:Y:S01]  /*7a30*/  IMAD R23, R4, 0xa, RZ ;  /* 0x0000000a04177824 */ /* 0x008fe200078e02ff */
[----:B------:R-:W-:Y:S02]  /*7a40*/  PRMT R154, RZ, 0x7610, R154 ;  /* 0x00007610ff9a7816 */ /* 0x000fe4000000009a */
[----:B------:R3:W3:Y:S01]  /*7a50*/  @P0 LDG.E.U8 R10, desc[UR8][R138.64] ;  /* 0x000000088a0a0981 */ /* 0x0006e2000c1e1100 */
[----:B----4-:R-:W4:Y:S03]  /*7a60*/  LDC R21, c[0x0][0x3c4] ;  /* 0x0000f100ff157b82 */ /* 0x010f260000000800 */
[----:B--2---:R2:W-:Y:S04]  /*7a70*/  STL [R1+0x68], R16 ;  /* 0x0000681001007387 */ /* 0x0045e80000100800 */
[----:B------:R0:W-:Y:S01]  /*7a80*/  STL [R1+0x6c], R17 ;  /* 0x00006c1101007387 */ /* 0x0001e20000100800 */
[----:B--2---:R-:W-:-:S05]  /*7a90*/  IADD3 R16, P1, PT, R3, R152, RZ ;  /* 0x0000009803107210 */ /* 0x004fca0007f3e0ff */
[----:B0-----:R-:W-:Y:S01]  /*7aa0*/  IMAD.X R17, R9, 0x1, R153, P1 ;  /* 0x0000000109117824 */ /* 0x001fe200008e0699 */
[----:B------:R-:W-:Y:S01]  /*7ab0*/  IADD3 RZ, P1, PT, R3, R148, RZ ;  /* 0x0000009403ff7210 */ /* 0x000fe20007f3e0ff */
[----:B------:R0:W-:Y:S02]  /*7ac0*/  STL.64 [R1+0x1170], R130 ;  /* 0x0011708201007387 */ /* 0x0001e40000100a00 */
[----:B0-----:R-:W-:Y:S02]  /*7ad0*/  IMAD.IADD R130, R23, 0x1, R148 ;  /* 0x0000000117827824 */ /* 0x001fe400078e0294 */
[----:B------:R-:W-:-:S05]  /*7ae0*/  IMAD.X R131, R9, 0x1, R149, P1 ;  /* 0x0000000109837824 */ /* 0x000fca00008e0695 */
[----:B------:R-:W2:Y:S04]  /*7af0*/  @P0 LDG.E.U8 R154, desc[UR8][R130.64] ;  /* 0x00000008829a0981 */ /* 0x000ea8000c1e1100 */
[----:B------:R0:W-:Y:S04]  /*7b00*/  STL [R1+0x4c], R19 ;  /* 0x00004c1301007387 */ /* 0x0001e80000100800 */
[----:B------:R-:W-:Y:S04]  /*7b10*/  STL.64 [R1+0x10b0], R16 ;  /* 0x0010b01001007387 */ /* 0x000fe80000100a00 */
[----:B------:R1:W-:Y:S01]  /*7b20*/  STL [R1+0x60], R0 ;  /* 0x0000600001007387 */ /* 0x0003e20000100800 */
[----:B0-----:R-:W0:Y:S08]  /*7b30*/  LDC R19, c[0x0][0x3c4] ;  /* 0x0000f100ff137b82 */ /* 0x001e300000000800 */
[----:B-1----:R-:W1:Y:S01]  /*7b40*/  LDC R0, c[0x0][0x3c4] ;  /* 0x0000f100ff007b82 */ /* 0x002e620000000800 */
[----:B------:R-:W-:-:S02]  /*7b50*/  IADD3 RZ, P2, PT, R3, R146, RZ ;  /* 0x0000009203ff7210 */ /* 0x000fc40007f5e0ff */
[----:B------:R-:W-:Y:S01]  /*7b60*/  IADD3 RZ, P3, PT, R3, R150, RZ ;  /* 0x0000009603ff7210 */ /* 0x000fe20007f7e0ff */
[----:B------:R-:W-:Y:S02]  /*7b70*/  IMAD.IADD R160, R23, 0x1, R146 ;  /* 0x0000000117a07824 */ /* 0x000fe400078e0292 */
[----:B------:R-:W-:Y:S01]  /*7b80*/  IMAD.X R161, R9, 0x1, R147, P2 ;  /* 0x0000000109a17824 */ /* 0x000fe200010e0693 */
[----:B------:R-:W-:Y:S01]  /*7b90*/  PRMT R144, RZ, 0x7610, R144 ;  /* 0x00007610ff907816 */ /* 0x000fe20000000090 */
[----:B------:R0:W-:Y:S01]  /*7ba0*/  STL.64 [R1+0x1108], R130 ;  /* 0x0011088201007387 */ /* 0x0001e20000100a00 */
[----:B------:R-:W-:Y:S01]  /*7bb0*/  PRMT R145, RZ, 0x7610, R145 ;  /* 0x00007610ff917816 */ /* 0x000fe20000000091 */
[----:B---3--:R-:W-:Y:S01]  /*7bc0*/  IMAD.IADD R138, R23, 0x1, R150 ;  /* 0x00000001178a7824 */ /* 0x008fe200078e0296 */
[----:B------:R-:W-:Y:S01]  /*7bd0*/  PRMT R158, RZ, 0x7610, R158 ;  /* 0x00007610ff9e7816 */ /* 0x000fe2000000009e */
[----:B------:R-:W-:Y:S01]  /*7be0*/  IMAD.X R139, R9, 0x1, R151, P3 ;  /* 0x00000001098b7824 */ /* 0x000fe200018e0697 */
[----:B------:R-:W-:Y:S01]  /*7bf0*/  PRMT R156, RZ, 0x7610, R156 ;  /* 0x00007610ff9c7816 */ /* 0x000fe2000000009c */
[----:B------:R-:W3:Y:S01]  /*7c00*/  LDC R3, c[0x0][0x3c4] ;  /* 0x0000f100ff037b82 */ /* 0x000ee20000000800 */
[----:B------:R0:W3:Y:S02]  /*7c10*/  @P0 LDG.E.U8 R145, desc[UR8][R160.64] ;  /* 0x00000008a0910981 */ /* 0x0000e4000c1e1100 */
[----:B0-----:R-:W-:-:S02]  /*7c20*/  IADD3 RZ, P1, PT, R148, R19, RZ ;  /* 0x0000001394ff7210 */ /* 0x001fc40007f3e0ff */
[----:B------:R0:W3:Y:S04]  /*7c30*/  @P0 LDG.E.U8 R144, desc[UR8][R138.64] ;  /* 0x000000088a900981 */ /* 0x0000e8000c1e1100 */
[----:B------:R-:W3:Y:S01]  /*7c40*/  LDL.LU.64 R130, [R1+0x1390] ;  /* 0x0013900001827983 */ /* 0x000ee20000300a00 */
[----:B-1----:R-:W-:-:S03]  /*7c50*/  SHF.R.S32.HI R9, RZ, 0x1f, R0 ;  /* 0x0000001fff097819 */ /* 0x002fc60000011400 */
[----:B------:R-:W-:Y:S04]  /*7c60*/  STL [R1+0x64], R10 ;  /* 0x0000640a01007387 */ /* 0x000fe80000100800 */
[----:B------:R1:W-:Y:S01]  /*7c70*/  STL.64 [R1+0x1100], R160 ;  /* 0x001100a001007387 */ /* 0x0003e20000100a00 */
[C---:B----4-:R-:W-:Y:S01]  /*7c80*/  IADD3 RZ, P2, PT, R146.reuse, R21, RZ ;  /* 0x0000001592ff7210 */ /* 0x050fe20007f5e0ff */
[----:B-1----:R-:W-:-:S04]  /*7c90*/  IMAD.IADD R160, R146, 0x1, R27 ;  /* 0x0000000192a07824 */ /* 0x002fc800078e021b */
[----:B------:R-:W-:-:S05]  /*7ca0*/  IMAD.X R161, R9, 0x1, R147, P2 ;  /* 0x0000000109a17824 */ /* 0x000fca00010e0693 */
[----:B------:R-:W4:Y:S04]  /*7cb0*/  @P0 LDG.E.U8 R156, desc[UR8][R160.64] ;  /* 0x00000008a09c0981 */ /* 0x000f28000c1e1100 */
[----:B--2---:R-:W-:Y:S04]  /*7cc0*/  STL.64 [R1+0x1318], R154 ;  /* 0x0013189a01007387 */ /* 0x004fe80000100a00 */
[----:B------:R-:W-:Y:S04]  /*7cd0*/  STL.64 [R1+0x1338], R154 ;  /* 0x0013389a01007387 */ /* 0x000fe80000100a00 */
[----:B------:R0:W-:Y:S02]  /*7ce0*/  STL.64 [R1+0x10f8], R138 ;  /* 0x0010f88a01007387 */ /* 0x0001e40000100a00 */
[----:B0-----:R-:W-:-:S02]  /*7cf0*/  IMAD.IADD R138, R148, 0x1, R25 ;  /* 0x00000001948a7824 */ /* 0x001fc400078e0219 */
[----:B------:R-:W-:-:S05]  /*7d00*/  IMAD.X R139, R9, 0x1, R149, P1 ;  /* 0x00000001098b7824 */ /* 0x000fca00008e0695 */
[----:B------:R-:W2:Y:S01]  /*7d10*/  @P0 LDG.E.U8 R158, desc[UR8][R138.64] ;  /* 0x000000088a9e0981 */ /* 0x000ea2000c1e1100 */
[----:B------:R-:W-:-:S06]  /*7d20*/  PRMT R143, RZ, 0x7610, R143 ;  /* 0x00007610ff8f7816 */ /* 0x000fcc000000008f */
[----:B------:R0:W4:Y:S02]  /*7d30*/  @P0 LDG.E.U8 R143, desc[UR8][R16.64] ;  /* 0x00000008108f0981 */ /* 0x000124000c1e1100 */
[----:B0-----:R-:W0:Y:S02]  /*7d40*/  LDC R17, c[0x0][0x3c4] ;  /* 0x0000f100ff117b82 */ /* 0x001e240000000800 */
[----:B------:R-:W-:Y:S01]  /*7d50*/  STL.64 [R1+0x1358], R154 ;  /* 0x0013589a01007387 */ /* 0x000fe20000100a00 */
[----:B---3--:R-:W-:-:S03]  /*7d60*/  IMAD R3, R3, 0x18, RZ ;  /* 0x0000001803037824 */ /* 0x008fc600078e02ff */
[----:B------:R-:W-:Y:S01]  /*7d70*/  STL.64 [R1+0x1328], R144 ;  /* 0x0013289001007387 */ /* 0x000fe20000100a00 */
[----:B------:R-:W-:Y:S02]  /*7d80*/  IADD3 RZ, P2, PT, R150, R15, RZ ;  /* 0x0000000f96ff7210 */ /* 0x000fe40007f5e0ff */
[----:B------:R-:W1:Y:S01]  /*7d90*/  LDC R15, c[0x0][0x3c4] ;  /* 0x0000f100ff0f7b82 */ /* 0x000e620000000800 */
[----:B------:R-:W-:Y:S04]  /*7da0*/  STL.64 [R1+0x1348], R144 ;  /* 0x0013489001007387 */ /* 0x000fe80000100a00 */
[----:B------:R3:W-:Y:S01]  /*7db0*/  STL.64 [R1+0x1228], R138 ;  /* 0x0012288a01007387 */ /* 0x0007e20000100a00 */
[----:B------:R-:W-:Y:S02]  /*7dc0*/  SHF.R.S32.HI R10, RZ, 0x1f, R3 ;  /* 0x0000001fff0a7819 */ /* 0x000fe40000011403 */
[----:B------:R-:W-:Y:S01]  /*7dd0*/  PRMT R0, RZ, 0x7610, R0 ;  /* 0x00007610ff007816 */ /* 0x000fe20000000000 */
[----:B------:R-:W1:Y:S01]  /*7de0*/  LDC R16, c[0x0][0x3c4] ;  /* 0x0000f100ff107b82 */ /* 0x000e620000000800 */
[----:B---3--:R-:W3:Y:S01]  /*7df0*/  LDL.LU.64 R138, [R1+0x1388] ;  /* 0x00138800018a7983 */ /* 0x008ee20000300a00 */
[----:B0-----:R-:W-:-:S06]  /*7e00*/  IADD3 RZ, P1, PT, R152, R17, RZ ;  /* 0x0000001198ff7210 */ /* 0x001fcc0007f3e0ff */
[----:B------:R-:W0:Y:S01]  /*7e10*/  LDC R154, c[0x0][0x3c4] ;  /* 0x0000f100ff9a7b82 */ /* 0x000e220000000800 */
[----:B------:R1:W-:Y:S07]  /*7e20*/  STL.64 [R1+0x1220], R160 ;  /* 0x001220a001007387 */ /* 0x0003ee0000100a00 */
[----:B------:R-:W0:Y:S01]  /*7e30*/  LDC R17, c[0x0][0x3c4] ;  /* 0x0000f100ff117b82 */ /* 0x000e220000000800 */
[----:B-1----:R-:W-:-:S05]  /*7e40*/  IADD3 R160, P6, PT, R3, R146, RZ ;  /* 0x0000009203a07210 */ /* 0x002fca0007fde0ff */
[----:B------:R-:W-:Y:S01]  /*7e50*/  IMAD.X R161, R10, 0x1, R147, P6 ;  /* 0x000000010aa17824 */ /* 0x000fe200030e0693 */
[----:B------:R-:W-:Y:S02]  /*7e60*/  PRMT R4, RZ, 0x7610, R4 ;  /* 0x00007610ff047816 */ /* 0x000fe40000000004 */
[----:B------:R-:W-:Y:S02]  /*7e70*/  PRMT R162, RZ, 0x7610, R162 ;  /* 0x00007610ffa27816 */ /* 0x000fe400000000a2 */
[----:B------:R-:W-:Y:S02]  /*7e80*/  PRMT R164, RZ, 0x7610, R164 ;  /* 0x00007610ffa47816 */ /* 0x000fe400000000a4 */
[----:B------:R-:W-:Y:S02]  /*7e90*/  PRMT R13, RZ, 0x7610, R13 ;  /* 0x00007610ff0d7816 */ /* 0x000fe4000000000d */
[----:B------:R-:W-:Y:S02]  /*7ea0*/  PRMT R14, RZ, 0x7610, R14 ;  /* 0x00007610ff0e7816 */ /* 0x000fe4000000000e */
[----:B------:R-:W-:-:S02]  /*7eb0*/  PRMT R11, RZ, 0x7610, R11 ;  /* 0x00007610ff0b7816 */ /* 0x000fc4000000000b */
[----:B------:R-:W3:Y:S04]  /*7ec0*/  @P0 LDG.E.U8 R13, desc[UR8][R148.64] ;  /* 0x00000008940d0981 */ /* 0x000ee8000c1e1100 */
[----:B------:R-:W3:Y:S04]  /*7ed0*/  @P0 LDG.E.U8 R14, desc[UR8][R146.64] ;  /* 0x00000008920e0981 */ /* 0x000ee8000c1e1100 */
[----:B------:R-:W3:Y:S04]  /*7ee0*/  @P0 LDG.E.U8 R11, desc[UR8][R150.64] ;  /* 0x00000008960b0981 */ /* 0x000ee8000c1e1100 */
[----:B--2---:R-:W-:Y:S04]  /*7ef0*/  STL.64 [R1+0x1330], R158 ;  /* 0x0013309e01007387 */ /* 0x004fe80000100a00 */
[----:B------:R1:W-:Y:S02]  /*7f00*/  STL [R1+0x1350], R158 ;  /* 0x0013509e01007387 */ /* 0x0003e40000100800 */
[----:B-1----:R-:W-:-:S02]  /*7f10*/  IADD3 R158, P3, PT, R3, R148, RZ ;  /* 0x00000094039e7210 */ /* 0x002fc40007f7e0ff */
[----:B----4-:R-:W-:Y:S03]  /*7f20*/  STL.64 [R1+0x1360], R156 ;  /* 0x0013609c01007387 */ /* 0x010fe60000100a00 */
[----:B------:R-:W-:Y:S01]  /*7f30*/  IMAD.X R159, R10, 0x1, R149, P3 ;  /* 0x000000010a9f7824 */ /* 0x000fe200018e0695 */
[----:B------:R1:W-:Y:S04]  /*7f40*/  STL.64 [R1+0x1380], R156 ;  /* 0x0013809c01007387 */ /* 0x0003e80000100a00 */
[----:B------:R2:W-:Y:S04]  /*7f50*/  STL.64 [R1+0xf08], R158 ;  /* 0x000f089e01007387 */ /* 0x0005e80000100a00 */
[----:B------:R2:W4:Y:S01]  /*7f60*/  @P0 LDG.E.U8 R0, desc[UR8][R158.64] ;  /* 0x000000089e000981 */ /* 0x000522000c1e1100 */
[----:B-1----:R-:W-:-:S02]  /*7f70*/  IADD3 R156, P6, PT, R3, R152, RZ ;  /* 0x00000098039c7210 */ /* 0x002fc40007fde0ff */
[----:B--2---:R-:W-:-:S03]  /*7f80*/  IADD3 R158, P3, PT, R3, R150, RZ ;  /* 0x00000096039e7210 */ /* 0x004fc60007f7e0ff */
[C---:B------:R-:W-:Y:S01]  /*7f90*/  IMAD.X R157, R10.reuse, 0x1, R153, P6 ;  /* 0x000000010a9d7824 */ /* 0x040fe200030e0699 */
[----:B------:R-:W-:Y:S01]  /*7fa0*/  PRMT R3, RZ, 0x7610, R3 ;  /* 0x00007610ff037816 */ /* 0x000fe20000000003 */
[----:B------:R-:W-:Y:S01]  /*7fb0*/  IMAD.X R159, R10, 0x1, R151, P3 ;  /* 0x000000010a9f7824 */ /* 0x000fe200018e0697 */
[----:B------:R-:W-:Y:S04]  /*7fc0*/  STL.64 [R1+0xf00], R160 ;  /* 0x000f00a001007387 */ /* 0x000fe80000100a00 */
[----:B------:R-:W-:Y:S04]  /*7fd0*/  STL.64 [R1+0xef8], R158 ;  /* 0x000ef89e01007387 */ /* 0x000fe80000100a00 */
[----:B------:R1:W-:Y:S04]  /*7fe0*/  STL.64 [R1+0xef0], R156 ;  /* 0x000ef09c01007387 */ /* 0x0003e80000100a00 */
[----:B------:R1:W2:Y:S04]  /*7ff0*/  @P0 LDG.E.U8 R4, desc[UR8][R156.64] ;  /* 0x000000089c040981 */ /* 0x0002a8000c1e1100 */
[----:B------:R0:W2:Y:S01]  /*8000*/  @P0 LDG.E.U8 R3, desc[UR8][R158.64] ;  /* 0x000000089e030981 */ /* 0x0000a2000c1e1100 */
[----:B-1----:R-:W-:-:S02]  /*8010*/  IMAD.IADD R156, R150, 0x1, R15 ;  /* 0x00000001969c7824 */ /* 0x002fc400078e020f */
[C---:B------:R-:W-:Y:S01]  /*8020*/  IMAD.X R157, R9.reuse, 0x1, R151, P2 ;  /* 0x00000001099d7824 */ /* 0x040fe200010e0697 */
[----:B------:R-:W1:Y:S01]  /*8030*/  LDC R15, c[0x0][0x3c4] ;  /* 0x0000f100ff0f7b82 */ /* 0x000e620000000800 */
[----:B0-----:R-:W-:Y:S02]  /*8040*/  IMAD.IADD R158, R152, 0x1, R17 ;  /* 0x00000001989e7824 */ /* 0x001fe400078e0211 */
[----:B------:R-:W-:Y:S01]  /*8050*/  IMAD.X R159, R9, 0x1, R153, P1 ;  /* 0x00000001099f7824 */ /* 0x000fe200008e0699 */
[----:B------:R0:W2:Y:S04]  /*8060*/  @P0 LDG.E.U8 R162, desc[UR8][R156.64] ;  /* 0x000000089ca20981 */ /* 0x0000a8000c1e1100 */
[----:B------:R-:W4:Y:S01]  /*8070*/  @P0 LDG.E.U8 R164, desc[UR8][R158.64] ;  /* 0x000000089ea40981 */ /* 0x000f22000c1e1100 */
[----:B------:R-:W-:-:S03]  /*8080*/  IMAD R10, R16, 0xb, RZ ;  /* 0x0000000b100a7824 */ /* 0x000fc600078e02ff */
[----:B------:R0:W-:Y:S02]  /*8090*/  STL.64 [R1+0x1218], R156 ;  /* 0x0012189c01007387 */ /* 0x0001e40000100a00 */
[----:B------:R-:W-:Y:S02]  /*80a0*/  SHF.R.S32.HI R9, RZ, 0x1f, R10 ;  /* 0x0000001fff097819 */ /* 0x000fe4000001140a */
[----:B------:R-:W-:Y:S02]  /*80b0*/  PRMT R12, RZ, 0x7610, R12 ;  /* 0x00007610ff0c7816 */ /* 0x000fe4000000000c */
[----:B------:R-:W-:Y:S02]  /*80c0*/  PRMT R134, RZ, 0x7610, R134 ;  /* 0x00007610ff867816 */ /* 0x000fe40000000086 */
[----:B------:R-:W-:Y:S02]  /*80d0*/  PRMT R2, RZ, 0x7610, R2 ;  /* 0x00007610ff027816 */ /* 0x000fe40000000002 */
[----:B------:R-:W4:Y:S01]  /*80e0*/  @P0 LDG.E.U8 R12, desc[UR8][R152.64] ;  /* 0x00000008980c0981 */ /* 0x000f22000c1e1100 */
[----:B0-----:R-:W-:-:S02]  /*80f0*/  IADD3 R156, P1, PT, R10, R148, RZ ;  /* 0x000000940a9c7210 */ /* 0x001fc40007f3e0ff */
[----:B------:R-:W-:Y:S01]  /*8100*/  LOP3.LUT R145, R97, 0x7f, RZ, 0xc0, !PT ;  /* 0x0000007f61917812 */ /* 0x000fe200078ec0ff */
[----:B------:R-:W4:Y:S02]  /*8110*/  @P0 LDG.E.U8 R2, desc[UR8][R160.64] ;  /* 0x00000008a0020981 */ /* 0x000f24000c1e1100 */
[----:B------:R-:W-:-:S05]  /*8120*/  IMAD.X R157, R9, 0x1, R149, P1 ;  /* 0x00000001099d7824 */ /* 0x000fca00008e0695 */
[----:B------:R0:W4:Y:S01]  /*8130*/  @P0 LDG.E.U8 R134, desc[UR8][R156.64] ;  /* 0x000000089c860981 */ /* 0x000122000c1e1100 */
[----:B------:R-:W-:-:S03]  /*8140*/  PRMT R130, RZ, 0x7610, R130 ;  /* 0x00007610ff827816 */ /* 0x000fc60000000082 */
[----:B---3--:R-:W-:Y:S01]  /*8150*/  STS.U8 [R145+UR4+0x8000], R13 ;  /* 0x0080000d91007988 */ /* 0x008fe20008000004 */
[----:B------:R-:W-:-:S03]  /*8160*/  PRMT R131, RZ, 0x7610, R131 ;  /* 0x00007610ff837816 */ /* 0x000fc60000000083 */
[----:B------:R-:W-:Y:S04]  /*8170*/  STS.U8 [R145+UR4+0xa000], R14 ;  /* 0x00a0000e91007988 */ /* 0x000fe80008000004 */
[----:B------:R1:W-:Y:S01]  /*8180*/  STS.U8 [R145+UR4+0xc000], R11 ;  /* 0x00c0000b91007988 */ /* 0x0003e20008000004 */
[----:B------:R-:W-:Y:S01]  /*8190*/  PRMT R129, RZ, 0x7610, R129 ;  /* 0x00007610ff817816 */ /* 0x000fe20000000081 */
[----:B-1----:R-:W-:Y:S01]  /*81a0*/  IMAD R11, R15, 0xc, RZ ;  /* 0x0000000c0f0b7824 */ /* 0x002fe200078e02ff */
[----:B------:R-:W-:Y:S02]  /*81b0*/  PRMT R13, RZ, 0x7610, R13 ;  /* 0x00007610ff0d7816 */ /* 0x000fe4000000000d */
[----:B------:R-:W-:Y:S01]  /*81c0*/  PRMT R96, RZ, 0x7610, R96 ;  /* 0x00007610ff607816 */ /* 0x000fe20000000060 */
[----:B--2---:R-:W-:Y:S04]  /*81d0*/  STL.64 [R1+0x1370], R162 ;  /* 0x001370a201007387 */ /* 0x004fe80000100a00 */
[----:B------:R1:W-:Y:S04]  /*81e0*/  STL.64 [R1+0x1210], R158 ;  /* 0x0012109e01007387 */ /* 0x0003e80000100a00 */
[----:B----4-:R-:W-:Y:S04]  /*81f0*/  STL.64 [R1+0x1378], R164 ;  /* 0x001378a401007387 */ /* 0x010fe80000100a00 */
[----:B------:R0:W-:Y:S01]  /*8200*/  STL.64 [R1+0x10a8], R156 ;  /* 0x0010a89c01007387 */ /* 0x0001e20000100a00 */
[----:B-1----:R-:W-:-:S02]  /*8210*/  IADD3 R158, P1, PT, R10, R146, RZ ;  /* 0x000000920a9e7210 */ /* 0x002fc40007f3e0ff */
[----:B0-----:R-:W-:-:S03]  /*8220*/  IADD3 R156, P2, PT, R10, R150, RZ ;  /* 0x000000960a9c7210 */ /* 0x001fc60007f5e0ff */
[C---:B------:R-:W-:Y:S01]  /*8230*/  IMAD.X R159, R9.reuse, 0x1, R147, P1 ;  /* 0x00000001099f7824 */ /* 0x040fe200008e0693 */
[----:B------:R-:W-:Y:S01]  /*8240*/  IADD3 R160, P1, PT, R10, R152, RZ ;  /* 0x000000980aa07210 */ /* 0x000fe20007f3e0ff */
[----:B------:R-:W-:-:S03]  /*8250*/  IMAD.X R157, R9, 0x1, R151, P2 ;  /* 0x00000001099d7824 */ /* 0x000fc600010e0697 */
[----:B------:R-:W-:Y:S01]  /*8260*/  STL.64 [R1+0x10a0], R158 ;  /* 0x0010a09e01007387 */ /* 0x000fe20000100a00 */
[----:B------:R-:W-:Y:S01]  /*8270*/  IMAD.X R161, R9, 0x1, R153, P1 ;  /* 0x0000000109a17824 */ /* 0x000fe200008e0699 */
[----:B------:R-:W-:Y:S02]  /*8280*/  SHF.R.S32.HI R10, RZ, 0x1f, R11 ;  /* 0x0000001fff0a7819 */ /* 0x000fe4000001140b */
[----:B------:R0:W-:Y:S04]  /*8290*/  STL.64 [R1+0x1098], R156 ;  /* 0x0010989c01007387 */ /* 0x0001e80000100a00 */
[----:B------:R0:W2:Y:S04]  /*82a0*/  @P0 LDG.E.U8 R130, desc[UR8][R156.64] ;  /* 0x000000089c820981 */ /* 0x0000a8000c1e1100 */
[----:B------:R1:W3:Y:S01]  /*82b0*/  @P0 LDG.E.U8 R131, desc[UR8][R158.64] ;  /* 0x000000089e830981 */ /* 0x0002e2000c1e1100 */
[----:B------:R-:W-:-:S03]  /*82c0*/  PRMT R9, RZ, 0x7610, R9 ;  /* 0x00007610ff097816 */ /* 0x000fc60000000009 */
[----:B------:R4:W2:Y:S01]  /*82d0*/  @P0 LDG.E.U8 R129, desc[UR8][R160.64] ;  /* 0x00000008a0810981 */ /* 0x0008a2000c1e1100 */
[C---:B0-----:R-:W-:Y:S02]  /*82e0*/  IADD3 R156, P1, PT, R11.reuse, R146, RZ ;  /* 0x000000920b9c7210 */ /* 0x041fe40007f3e0ff */
[----:B-1----:R-:W-:Y:S01]  /*82f0*/  IADD3 R158, P2, PT, R11, R148, RZ ;  /* 0x000000940b9e7210 */ /* 0x002fe20007f5e0ff */
[----:B------:R4:W-:Y:S02]  /*8300*/  STL.64 [R1+0x1090], R160 ;  /* 0x001090a001007387 */ /* 0x0009e40000100a00 */
[C---:B------:R-:W-:Y:S02]  /*8310*/  IMAD.X R157, R10.reuse, 0x1, R147, P1 ;  /* 0x000000010a9d7824 */ /* 0x040fe400008e0693 */
[----:B------:R-:W-:-:S03]  /*8320*/  IMAD.X R159, R10, 0x1, R149, P2 ;  /* 0x000000010a9f7824 */ /* 0x000fc600010e0695 */
[----:B------:R-:W2:Y:S04]  /*8330*/  @P0 LDG.E.U8 R9, desc[UR8][R156.64] ;  /* 0x000000089c090981 */ /* 0x000ea8000c1e1100 */
[----:B------:R0:W2:Y:S01]  /*8340*/  @P0 LDG.E.U8 R13, desc[UR8][R158.64] ;  /* 0x000000089e0d0981 */ /* 0x0000a2000c1e1100 */
[----:B----4-:R-:W-:-:S05]  /*8350*/  IADD3 R160, P1, PT, R11, R150, RZ ;  /* 0x000000960ba07210 */ /* 0x010fca0007f3e0ff */
[----:B------:R-:W-:-:S05]  /*8360*/  IMAD.X R161, R10, 0x1, R151, P1 ;  /* 0x000000010aa17824 */ /* 0x000fca00008e0697 */
[----:B------:R-:W4:Y:S04]  /*8370*/  @P0 LDG.E.U8 R96, desc[UR8][R160.64] ;  /* 0x00000008a0600981 */ /* 0x000f28000c1e1100 */
[----:B------:R1:W-:Y:S02]  /*8380*/  STS.U8 [R145+UR4+0xe000], R12 ;  /* 0x00e0000c91007988 */ /* 0x0003e40008000004 */
[----:B-1----:R-:W1:Y:S02]  /*8390*/  LDC R12, c[0x0][0x3c4] ;  /* 0x0000f100ff0c7b82 */ /* 0x002e640000000800 */
[----:B------:R0:W-:Y:S04]  /*83a0*/  STL.64 [R1+0x1088], R158 ;  /* 0x0010889e01007387 */ /* 0x0001e80000100a00 */
[----:B------:R1:W-:Y:S01]  /*83b0*/  STL.64 [R1+0x1080], R156 ;  /* 0x0010809c01007387 */ /* 0x0003e20000100a00 */
[----:B0-----:R-:W-:-:S05]  /*83c0*/  IADD3 R158, P1, PT, R11, R152, RZ ;  /* 0x000000980b9e7210 */ /* 0x001fca0007f3e0ff */
[----:B------:R-:W-:Y:S02]  /*83d0*/  IMAD.X R159, R10, 0x1, R153, P1 ;  /* 0x000000010a9f7824 */ /* 0x000fe400008e0699 */
[----:B-1----:R-:W-:Y:S01]  /*83e0*/  IMAD R12, R12, 0xd, RZ ;  /* 0x0000000d0c0c7824 */ /* 0x002fe200078e02ff */
[----:B------:R-:W-:-:S04]  /*83f0*/  PRMT R11, RZ, 0x7610, R11 ;  /* 0x00007610ff0b7816 */ /* 0x000fc8000000000b */
[----:B------:R-:W-:Y:S02]  /*8400*/  IADD3 R156, P2, PT, R12, R148, RZ ;  /* 0x000000940c9c7210 */ /* 0x000fe40007f5e0ff */
[----:B------:R-:W-:Y:S01]  /*8410*/  PRMT R10, RZ, 0x7610, R10 ;  /* 0x00007610ff0a7816 */ /* 0x000fe2000000000a */
[----:B--2---:R0:W-:Y:S04]  /*8420*/  STL [R1+0x28], R13 ;  /* 0x0000280d01007387 */ /* 0x0041e80000100800 */
[----:B------:R1:W-:Y:S04]  /*8430*/  STL [R1+0x24], R9 ;  /* 0x0000240901007387 */ /* 0x0003e80000100800 */
[----:B------:R-:W-:Y:S01]  /*8440*/  STL.64 [R1+0x1078], R160 ;  /* 0x001078a001007387 */ /* 0x000fe20000100a00 */
[----:B0-----:R-:W0:Y:S03]  /*8450*/  LDC R13, c[0x0][0x3c4] ;  /* 0x0000f100ff0d7b82 */ /* 0x001e260000000800 */
[----:B------:R-:W-:Y:S01]  /*8460*/  STL.64 [R1+0x1070], R158 ;  /* 0x0010709e01007387 */ /* 0x000fe20000100a00 */
[----:B-1----:R-:W-:-:S03]  /*8470*/  SHF.R.S32.HI R9, RZ, 0x1f, R12 ;  /* 0x0000001fff097819 */ /* 0x002fc6000001140c */
[----:B----4-:R1:W-:Y:S02]  /*8480*/  STL [R1+0x20], R96 ;  /* 0x0000206001007387 */ /* 0x0103e40000100800 */
[----:B------:R-:W-:-:S05]  /*8490*/  IMAD.X R157, R9, 0x1, R149, P2 ;  /* 0x00000001099d7824 */ /* 0x000fca00010e0695 */
[----:B------:R2:W4:Y:S01]  /*84a0*/  @P0 LDG.E.U8 R11, desc[UR8][R156.64] ;  /* 0x000000089c0b0981 */ /* 0x000522000c1e1100 */
[----:B-1----:R-:W-:-:S05]  /*84b0*/  IADD3 R96, P1, PT, R12, R146, RZ ;  /* 0x000000920c607210 */ /* 0x002fca0007f3e0ff */
[----:B------:R-:W-:-:S05]  /*84c0*/  IMAD.X R97, R9, 0x1, R147, P1 ;  /* 0x0000000109617824 */ /* 0x000fca00008e0693 */
[----:B------:R1:W3:Y:S04]  /*84d0*/  @P0 LDG.E.U8 R10, desc[UR8][R96.64] ;  /* 0x00000008600a0981 */ /* 0x0002e8000c1e1100 */
[----:B------:R2:W-:Y:S01]  /*84e0*/  STL.64 [R1+0x1068], R156 ;  /* 0x0010689c01007387 */ /* 0x0005e20000100a00 */
[----:B------:R-:W-:-:S03]  /*84f0*/  PRMT R113, RZ, 0x7610, R113 ;  /* 0x00007610ff717816 */ /* 0x000fc60000000071 */
[----:B------:R1:W-:Y:S01]  /*8500*/  STL.64 [R1+0x1060], R96 ;  /* 0x0010606001007387 */ /* 0x0003e20000100a00 */
[----:B--2---:R-:W-:-:S05]  /*8510*/  IADD3 R156, P1, PT, R12, R150, RZ ;  /* 0x000000960c9c7210 */ /* 0x004fca0007f3e0ff */
[----:B------:R-:W-:Y:S01]  /*8520*/  IMAD.X R157, R9, 0x1, R151, P1 ;  /* 0x00000001099d7824 */ /* 0x000fe200008e0697 */
[----:B-1----:R-:W-:-:S04]  /*8530*/  IADD3 R96, P1, PT, R12, R152, RZ ;  /* 0x000000980c607210 */ /* 0x002fc80007f3e0ff */
[----:B------:R1:W2:Y:S01]  /*8540*/  @P0 LDG.E.U8 R113, desc[UR8][R156.64] ;  /* 0x000000089c710981 */ /* 0x0002a2000c1e1100 */
[----:B------:R-:W-:Y:S01]  /*8550*/  IMAD.X R97, R9, 0x1, R153, P1 ;  /* 0x0000000109617824 */ /* 0x000fe200008e0699 */
[----:B------:R-:W-:Y:S02]  /*8560*/  PRMT R114, RZ, 0x7610, R114 ;  /* 0x00007610ff727816 */ /* 0x000fe40000000072 */
[----:B------:R-:W-:-:S04]  /*8570*/  PRMT R12, RZ, 0x7610, R12 ;  /* 0x00007610ff0c7816 */ /* 0x000fc8000000000c */
[----:B------:R0:W2:Y:S04]  /*8580*/  @P0 LDG.E.U8 R114, desc[UR8][R158.64] ;  /* 0x000000089e720981 */ /* 0x0000a8000c1e1100 */
[----:B----4-:R4:W-:Y:S02]  /*8590*/  STL [R1+0x48], R11 ;  /* 0x0000480b01007387 */ /* 0x0109e40000100800 */
[----:B----4-:R-:W4:Y:S02]  /*85a0*/  LDC R11, c[0x0][0x3c4] ;  /* 0x0000f100ff0b7b82 */ /* 0x010f240000000800 */
[----:B---3--:R0:W-:Y:S04]  /*85b0*/  STL [R1+0x44], R10 ;  /* 0x0000440a01007387 */ /* 0x0081e80000100800 */
[----:B------:R1:W-:Y:S01]  /*85c0*/  STL.64 [R1+0x1058], R156 ;  /* 0x0010589c01007387 */ /* 0x0003e20000100a00 */
[----:B0-----:R-:W-:-:S05]  /*85d0*/  IMAD R10, R13, 0xe, RZ ;  /* 0x0000000e0d0a7824 */ /* 0x001fca00078e02ff */
[----:B------:R-:W-:Y:S02]  /*85e0*/  SHF.R.S32.HI R9, RZ, 0x1f, R10 ;  /* 0x0000001fff097819 */ /* 0x000fe4000001140a */
[----:B-1----:R-:W-:-:S05]  /*85f0*/  IADD3 R156, P2, PT, R10, R146, RZ ;  /* 0x000000920a9c7210 */ /* 0x002fca0007f5e0ff */
[----:B------:R-:W-:-:S05]  /*8600*/  IMAD.X R157, R9, 0x1, R147, P2 ;  /* 0x00000001099d7824 */ /* 0x000fca00010e0693 */
[----:B------:R-:W3:Y:S01]  /*8610*/  @P0 LDG.E.U8 R12, desc[UR8][R156.64] ;  /* 0x000000089c0c0981 */ /* 0x000ee2000c1e1100 */
[----:B------:R-:W-:Y:S02]  /*8620*/  PRMT R94, RZ, 0x7610, R94 ;  /* 0x00007610ff5e7816 */ /* 0x000fe4000000005e */
[----:B------:R-:W-:Y:S01]  /*8630*/  IADD3 R158, P1, PT, R10, R148, RZ ;  /* 0x000000940a9e7210 */ /* 0x000fe20007f3e0ff */
[----:B------:R0:W-:Y:S01]  /*8640*/  STL.64 [R1+0x1050], R96 ;  /* 0x0010506001007387 */ /* 0x0001e20000100a00 */
[----:B------:R-:W-:-:S03]  /*8650*/  PRMT R93, RZ, 0x7610, R93 ;  /* 0x00007610ff5d7816 */ /* 0x000fc6000000005d */
[----:B------:R0:W3:Y:S01]  /*8660*/  @P0 LDG.E.U8 R94, desc[UR8][R96.64] ;  /* 0x00000008605e0981 */ /* 0x0000e2000c1e1100 */
[----:B------:R-:W-:Y:S02]  /*8670*/  IMAD.X R159, R9, 0x1, R149, P1 ;  /* 0x00000001099f7824 */ /* 0x000fe400008e0695 */
[----:B----4-:R-:W-:Y:S01]  /*8680*/  IMAD R11, R11, 0xf, RZ ;  /* 0x0000000f0b0b7824 */ /* 0x010fe200078e02ff */
[----:B0-----:R-:W-:Y:S02]  /*8690*/  IADD3 R96, P1, PT, R10, R150, RZ ;  /* 0x000000960a607210 */ /* 0x001fe40007f3e0ff */
[----:B------:R0:W-:Y:S04]  /*86a0*/  STL.64 [R1+0x1048], R158 ;  /* 0x0010489e01007387 */ /* 0x0001e80000100a00 */
[----:B------:R0:W4:Y:S01]  /*86b0*/  @P0 LDG.E.U8 R93, desc[UR8][R158.64] ;  /* 0x000000089e5d0981 */ /* 0x000122000c1e1100 */
[----:B------:R-:W-:-:S03]  /*86c0*/  IMAD.X R97, R9, 0x1, R151, P1 ;  /* 0x0000000109617824 */ /* 0x000fc600008e0697 */
[----:B------:R1:W-:Y:S01]  /*86d0*/  STL.64 [R1+0x1040], R156 ;  /* 0x0010409c01007387 */ /* 0x0003e20000100a00 */
[----:B------:R-:W-:Y:S02]  /*86e0*/  PRMT R14, RZ, 0x7610, R14 ;  /* 0x00007610ff0e7816 */ /* 0x000fe4000000000e */
[----:B0-----:R-:W-:Y:S02]  /*86f0*/  IADD3 R158, P1, PT, R10, R152, RZ ;  /* 0x000000980a9e7210 */ /* 0x001fe40007f3e0ff */
[----:B------:R-:W-:Y:S02]  /*8700*/  SHF.R.S32.HI R10, RZ, 0x1f, R11 ;  /* 0x0000001fff0a7819 */ /* 0x000fe4000001140b */
[----:B-1----:R-:W-:-:S05]  /*8710*/  IADD3 R156, P2, PT, R11, R148, RZ ;  /* 0x000000940b9c7210 */ /* 0x002fca0007f5e0ff */
[----:B------:R-:W-:Y:S01]  /*8720*/  IMAD.X R157, R10, 0x1, R149, P2 ;  /* 0x000000010a9d7824 */ /* 0x000fe200010e0695 */
[----:B------:R-:W-:-:S04]  /*8730*/  PRMT R15, RZ, 0x7610, R15 ;  /* 0x00007610ff0f7816 */ /* 0x000fc8000000000f */
[----:B------:R-:W4:Y:S04]  /*8740*/  @P0 LDG.E.U8 R14, desc[UR8][R156.64] ;  /* 0x000000089c0e0981 */ /* 0x000f28000c1e1100 */
[----:B------:R0:W4:Y:S01]  /*8750*/  @P0 LDG.E.U8 R15, desc[UR8][R96.64] ;  /* 0x00000008600f0981 */ /* 0x000122000c1e1100 */
[----:B------:R-:W-:-:S03]  /*8760*/  IMAD.X R159, R9, 0x1, R153, P1 ;  /* 0x00000001099f7824 */ /* 0x000fc600008e0699 */
[----:B--2---:R1:W-:Y:S01]  /*8770*/  STL [R1+0x1c], R114 ;  /* 0x00001c7201007387 */ /* 0x0043e20000100800 */
[----:B------:R-:W-:Y:S02]  /*8780*/  PRMT R92, RZ, 0x7610, R92 ;  /* 0x00007610ff5c7816 */ /* 0x000fe4000000005c */
[----:B------:R-:W-:Y:S02]  /*8790*/  PRMT R9, RZ, 0x7610, R9 ;  /* 0x00007610ff097816 */ /* 0x000fe40000000009 */
[----:B------:R-:W-:Y:S01]  /*87a0*/  PRMT R13, RZ, 0x7610, R13 ;  /* 0x00007610ff0d7816 */ /* 0x000fe2000000000d */
[----:B------:R2:W-:Y:S01]  /*87b0*/  STS.U8 [R145+UR4+0x8800], R7 ;  /* 0x0088000791007988 */ /* 0x0005e20008000004 */
[----:B------:R-:W-:Y:S02]  /*87c0*/  PRMT R128, RZ, 0x7610, R128 ;  /* 0x00007610ff807816 */ /* 0x000fe40000000080 */
[----:B------:R-:W-:Y:S01]  /*87d0*/  PRMT R127, RZ, 0x7610, R127 ;  /* 0x00007610ff7f7816 */ /* 0x000fe2000000007f */
[----:B-1----:R-:W1:Y:S08]  /*87e0*/  LDC R114, c[0x0][0x3c4] ;  /* 0x0000f100ff727b82 */ /* 0x002e700000000800 */
[----:B--2---:R-:W2:Y:S01]  /*87f0*/  LDC R7, c[0x0][0x3c4] ;  /* 0x0000f100ff077b82 */ /* 0x004ea20000000800 */
[----:B---3--:R3:W-:Y:S04]  /*8800*/  STL [R1+0x74], R12 ;  /* 0x0000740c01007387 */ /* 0x0087e80000100800 */
[----:B------:R0:W-:Y:S03]  /*8810*/  STL.64 [R1+0x1038], R96 ;  /* 0x0010386001007387 */ /* 0x0001e60000100a00 */
[----:B---3--:R-:W3:Y:S01]  /*8820*/  LDC R12, c[0x0][0x3c4] ;  /* 0x0000f100ff0c7b82 */ /* 0x008ee20000000800 */
[----:B0-----:R-:W-:-:S05]  /*8830*/  IADD3 R96, P1, PT, R11, R146, RZ ;  /* 0x000000920b607210 */ /* 0x001fca0007f3e0ff */
[----:B------:R-:W-:-:S05]  /*8840*/  IMAD.X R97, R10, 0x1, R147, P1 ;  /* 0x000000010a617824 */ /* 0x000fca00008e0693 */
[----:B------:R-:W3:Y:S04]  /*8850*/  @P0 LDG.E.U8 R92, desc[UR8][R96.64] ;  /* 0x00000008605c0981 */ /* 0x000ee8000c1e1100 */
[----:B------:R-:W-:Y:S04]  /*8860*/  STL.64 [R1+0x1030], R158 ;  /* 0x0010309e01007387 */ /* 0x000fe80000100a00 */
[----:B------:R-:W-:Y:S04]  /*8870*/  STL [R1+0x40], R113 ;  /* 0x0000407101007387 */ /* 0x000fe80000100800 */
[----:B------:R-:W-:Y:S04]  /*8880*/  STL.64 [R1+0x1028], R156 ;  /* 0x0010289c01007387 */ /* 0x000fe80000100a00 */
[----:B----4-:R0:W-:Y:S04]  /*8890*/  STL [R1+0x108], R14 ;  /* 0x0001080e01007387 */ /* 0x0101e80000100800 */
[----:B------:R-:W-:Y:S01]  /*88a0*/  STL [R1+0x3c], R94 ;  /* 0x00003c5e01007387 */ /* 0x000fe20000100800 */
[----:B0-----:R-:W-:-:S03]  /*88b0*/  IADD3 R14, P1, PT, R11, R150, RZ ;  /* 0x000000960b0e7210 */ /* 0x001fc60007f3e0ff */
[----:B------:R0:W-:Y:S01]  /*88c0*/  STL [R1+0x70], R15 ;  /* 0x0000700f01007387 */ /* 0x0001e20000100800 */
[----:B------:R-:W-:-:S03]  /*88d0*/  PRMT R126, RZ, 0x7610, R126 ;  /* 0x00007610ff7e7816 */ /* 0x000fc6000000007e */
[----:B------:R4:W-:Y:S01]  /*88e0*/  STS.U8 [R145+UR4+0xa800], R8 ;  /* 0x00a8000891007988 */ /* 0x0009e20008000004 */
[----:B------:R-:W-:Y:S02]  /*88f0*/  PRMT R125, RZ, 0x7610, R125 ;  /* 0x00007610ff7d7816 */ /* 0x000fe4000000007d */
[----:B------:R-:W-:Y:S02]  /*8900*/  PRMT R124, RZ, 0x7610, R124 ;  /* 0x00007610ff7c7816 */ /* 0x000fe4000000007c */
[----:B------:R-:W-:Y:S01]  /*8910*/  PRMT R123, RZ, 0x7610, R123 ;  /* 0x00007610ff7b7816 */ /* 0x000fe2000000007b */
[----:B0-----:R-:W-:Y:S01]  /*8920*/  IMAD.X R15, R10, 0x1, R151, P1 ;  /* 0x000000010a0f7824 */ /* 0x001fe200008e0697 */
[----:B------:R-:W-:Y:S01]  /*8930*/  STL.64 [R1+0x1020], R96 ;  /* 0x0010206001007387 */ /* 0x000fe20000100a00 */
[----:B--2---:R-:W-:Y:S01]  /*8940*/  IMAD R7, R7, 0x13, RZ ;  /* 0x0000001307077824 */ /* 0x004fe200078e02ff */
[----:B------:R-:W-:Y:S01]  /*8950*/  PRMT R121, RZ, 0x7610, R121 ;  /* 0x00007610ff797816 */ /* 0x000fe20000000079 */
[----:B----4-:R-:W0:Y:S01]  /*8960*/  LDC R8, c[0x0][0x3c4] ;  /* 0x0000f100ff087b82 */ /* 0x010e220000000800 */
[----:B------:R2:W4:Y:S01]  /*8970*/  @P0 LDG.E.U8 R9, desc[UR8][R14.64] ;  /* 0x000000080e090981 */ /* 0x000522000c1e1100 */
[----:B------:R-:W-:-:S02]  /*8980*/  PRMT R120, RZ, 0x7610, R120 ;  /* 0x00007610ff787816 */ /* 0x000fc40000000078 */
[----:B------:R-:W-:Y:S02]  /*8990*/  PRMT R122, RZ, 0x7610, R122 ;  /* 0x00007610ff7a7816 */ /* 0x000fe4000000007a */
[----:B------:R-:W-:Y:S02]  /*89a0*/  PRMT R118, RZ, 0x7610, R118 ;  /* 0x00007610ff767816 */ /* 0x000fe40000000076 */
[----:B------:R-:W-:Y:S01]  /*89b0*/  PRMT R119, RZ, 0x7610, R119 ;  /* 0x00007610ff777816 */ /* 0x000fe20000000077 */
[----:B------:R-:W0:Y:S01]  /*89c0*/  LDC R94, c[0x0][0x3c4] ;  /* 0x0000f100ff5e7b82 */ /* 0x000e220000000800 */
[----:B---3--:R3:W-:Y:S04]  /*89d0*/  STL [R1+0x104], R92 ;  /* 0x0001045c01007387 */ /* 0x0087e80000100800 */
[----:B------:R0:W-:Y:S01]  /*89e0*/  STL [R1+0x5c], R93 ;  /* 0x00005c5d01007387 */ /* 0x0001e20000100800 */
[----:B---3--:R-:W-:-:S05]  /*89f0*/  IADD3 R92, P2, PT, R11, R152, RZ ;  /* 0x000000980b5c7210 */ /* 0x008fca0007f5e0ff */
[----:B0-----:R-:W-:-:S05]  /*8a00*/  IMAD.X R93, R10, 0x1, R153, P2 ;  /* 0x000000010a5d7824 */ /* 0x001fca00010e0699 */
[----:B------:R0:W3:Y:S01]  /*8a10*/  @P0 LDG.E.U8 R13, desc[UR8][R92.64] ;  /* 0x000000085c0d0981 */ /* 0x0000e2000c1e1100 */
[----:B------:R-:W-:Y:S02]  /*8a20*/  IMAD R11, R12, 0x11, RZ ;  /* 0x000000110c0b7824 */ /* 0x000fe400078e02ff */
[----:B------:R-:W1:Y:S01]  /*8a30*/  LDC R12, c[0x0][0x3c4] ;  /* 0x0000f100ff0c7b82 */ /* 0x000e620000000800 */
[----:B------:R2:W-:Y:S02]  /*8a40*/  STL.64 [R1+0x1018], R14 ;  /* 0x0010180e01007387 */ /* 0x0005e40000100a00 */
[----:B--2---:R-:W-:Y:S02]  /*8a50*/  IADD3 R14, P1, PT, R11, R148, RZ ;  /* 0x000000940b0e7210 */ /* 0x004fe40007f3e0ff */
[----:B----4-:R2:W-:Y:S04]  /*8a60*/  STL [R1+0x118], R9 ;  /* 0x0001180901007387 */ /* 0x0105e80000100800 */
[----:B------:R0:W-:Y:S01]  /*8a70*/  STL.64 [R1+0x1010], R92 ;  /* 0x0010105c01007387 */ /* 0x0001e20000100a00 */
[----:B--2---:R-:W-:-:S05]  /*8a80*/  SHF.R.S32.HI R9, RZ, 0x1f, R11 ;  /* 0x0000001fff097819 */ /* 0x004fca000001140b */
[----:B------:R-:W-:Y:S01]  /*8a90*/  IMAD.X R15, R9, 0x1, R149, P1 ;  /* 0x00000001090f7824 */ /* 0x000fe200008e0695 */
[----:B0-----:R-:W-:-:S04]  /*8aa0*/  IADD3 R92, P1, PT, R11, R146, RZ ;  /* 0x000000920b5c7210 */ /* 0x001fc80007f3e0ff */
[----:B------:R0:W-:Y:S01]  /*8ab0*/  STL.64 [R1+0xfe8], R14 ;  /* 0x000fe80e01007387 */ /* 0x0001e20000100a00 */
[----:B------:R-:W-:-:S03]  /*8ac0*/  IMAD.X R93, R9, 0x1, R147, P1 ;  /* 0x00000001095d7824 */ /* 0x000fc600008e0693 */
[----:B------:R0:W2:Y:S04]  /*8ad0*/  @P0 LDG.E.U8 R128, desc[UR8][R14.64] ;  /* 0x000000080e800981 */ /* 0x0000a8000c1e1100 */
[----:B------:R-:W-:Y:S04]  /*8ae0*/  STS.U8 [R145+UR4+0xc800], R5 ;  /* 0x00c8000591007988 */ /* 0x000fe80008000004 */
[----:B------:R4:W2:Y:S01]  /*8af0*/  @P0 LDG.E.U8 R127, desc[UR8][R92.64] ;  /* 0x000000085c7f0981 */ /* 0x0008a2000c1e1100 */
[----:B0-----:R-:W-:-:S03]  /*8b00*/  IADD3 R14, P2, PT, R11, R150, RZ ;  /* 0x000000960b0e7210 */ /* 0x001fc60007f5e0ff */
[----:B------:R1:W-:Y:S02]  /*8b10*/  STS.U8 [R145+UR4+0xe800], R6 ;  /* 0x00e8000691007988 */ /* 0x0003e40008000004 */
[----:B------:R-:W-:Y:S02]  /*8b20*/  IMAD.X R15, R9, 0x1, R151, P2 ;  /* 0x00000001090f7824 */ /* 0x000fe400010e0697 */
[----:B------:R4:W-:Y:S01]  /*8b30*/  STL.64 [R1+0xfe0], R92 ;  /* 0x000fe05c01007387 */ /* 0x0009e20000100a00 */
[----:B-1----:R-:W-:-:S03]  /*8b40*/  IMAD R6, R12, 0x12, RZ ;  /* 0x000000120c067824 */ /* 0x002fc600078e02ff */
[----:B------:R0:W-:Y:S04]  /*8b50*/  STL.64 [R1+0xfd8], R14 ;  /* 0x000fd80e01007387 */ /* 0x0001e80000100a00 */
[----:B------:R0:W2:Y:S01]  /*8b60*/  @P0 LDG.E.U8 R126, desc[UR8][R14.64] ;  /* 0x000000080e7e0981 */ /* 0x0000a2000c1e1100 */
[----:B----4-:R-:W-:Y:S02]  /*8b70*/  IADD3 R92, P1, PT, R11, R152, RZ ;  /* 0x000000980b5c7210 */ /* 0x010fe40007f3e0ff */
[----:B------:R-:W-:Y:S02]  /*8b80*/  SHF.R.S32.HI R5, RZ, 0x1f, R6 ;  /* 0x0000001fff057819 */ /* 0x000fe40000011406 */
[----:B------:R-:W-:Y:S01]  /*8b90*/  IADD3 R12, P3, PT, R6, R146, RZ ;  /* 0x00000092060c7210 */ /* 0x000fe20007f7e0ff */
[----:B------:R-:W-:-:S02]  /*8ba0*/  IMAD.X R93, R9, 0x1, R153, P1 ;  /* 0x00000001095d7824 */ /* 0x000fc400008e0699 */
[----:B------:R-:W1:Y:S01]  /*8bb0*/  LDC R9, c[0x0][0x3c4] ;  /* 0x0000f100ff097b82 */ /* 0x000e620000000800 */
[----:B0-----:R-:W-:Y:S02]  /*8bc0*/  IADD3 R14, P2, PT, R6, R148, RZ ;  /* 0x00000094060e7210 */ /* 0x001fe40007f5e0ff */
[----:B------:R0:W4:Y:S03]  /*8bd0*/  @P0 LDG.E.U8 R125, desc[UR8][R92.64] ;  /* 0x000000085c7d0981 */ /* 0x000126000c1e1100 */
[----:B------:R-:W-:-:S05]  /*8be0*/  IMAD.X R15, R5, 0x1, R149, P2 ;  /* 0x00000001050f7824 */ /* 0x000fca00010e0695 */
[----:B------:R0:W2:Y:S01]  /*8bf0*/  @P0 LDG.E.U8 R124, desc[UR8][R14.64] ;  /* 0x000000080e7c0981 */ /* 0x0000a2000c1e1100 */
[----:B------:R-:W-:Y:S01]  /*8c00*/  IMAD R8, R8, 0x14, RZ ;  /* 0x0000001408087824 */ /* 0x000fe200078e02ff */
[----:B------:R-:W-:Y:S02]  /*8c10*/  PRMT R138, RZ, 0x7610, R138 ;  /* 0x00007610ff8a7816 */ /* 0x000fe4000000008a */
[----:B------:R-:W-:Y:S02]  /*8c20*/  PRMT R117, RZ, 0x7610, R117 ;  /* 0x00007610ff757816 */ /* 0x000fe40000000075 */
[----:B------:R-:W-:Y:S02]  /*8c30*/  PRMT R137, RZ, 0x7610, R137 ;  /* 0x00007610ff897816 */ /* 0x000fe40000000089 */
[----:B------:R-:W-:Y:S02]  /*8c40*/  PRMT R136, RZ, 0x7610, R136 ;  /* 0x00007610ff887816 */ /* 0x000fe40000000088 */
[----:B------:R-:W-:-:S02]  /*8c50*/  PRMT R142, RZ, 0x7610, R142 ;  /* 0x00007610ff8e7816 */ /* 0x000fc4000000008e */
[----:B------:R-:W-:Y:S02]  /*8c60*/  PRMT R141, RZ, 0x7610, R141 ;  /* 0x00007610ff8d7816 */ /* 0x000fe4000000008d */
[----:B------:R-:W-:Y:S02]  /*8c70*/  PRMT R135, RZ, 0x7610, R135 ;  /* 0x00007610ff877816 */ /* 0x000fe40000000087 */
[----:B------:R-:W-:Y:S02]  /*8c80*/  PRMT R140, RZ, 0x7610, R140 ;  /* 0x00007610ff8c7816 */ /* 0x000fe4000000008c */
[----:B------:R-:W-:Y:S01]  /*8c90*/  PRMT R139, RZ, 0x7610, R139 ;  /* 0x00007610ff8b7816 */ /* 0x000fe2000000008b */
[----:B---3--:R3:W-:Y:S04]  /*8ca0*/  STL [R1+0x114], R13 ;  /* 0x0001140d01007387 */ /* 0x0087e80000100800 */
[----:B------:R0:W-:Y:S01]  /*8cb0*/  STL.64 [R1+0xfd0], R92 ;  /* 0x000fd05c01007387 */ /* 0x0001e20000100a00 */
[----:B---3--:R-:W-:-:S03]  /*8cc0*/  IMAD.X R13, R5, 0x1, R147, P3 ;  /* 0x00000001050d7824 */ /* 0x008fc600018e0693 */
[----:B------:R3:W-:Y:S01]  /*8cd0*/  STL.64 [R1+0xfc8], R14 ;  /* 0x000fc80e01007387 */ /* 0x0007e20000100a00 */
[----:B0-----:R-:W-:-:S03]  /*8ce0*/  IADD3 R92, P1, PT, R6, R150, RZ ;  /* 0x00000096065c7210 */ /* 0x001fc60007f3e0ff */
[----:B------:R0:W-:Y:S04]  /*8cf0*/  STL.64 [R1+0xfc0], R12 ;  /* 0x000fc00c01007387 */ /* 0x0001e80000100a00 */
[----:B------:R0:W2:Y:S01]  /*8d00*/  @P0 LDG.E.U8 R123, desc[UR8][R12.64] ;  /* 0x000000080c7b0981 */ /* 0x0000a2000c1e1100 */
[----:B------:R-:W-:Y:S01]  /*8d10*/  IMAD.X R93, R5, 0x1, R151, P1 ;  /* 0x00000001055d7824 */ /* 0x000fe200008e0697 */
[----:B---3--:R-:W-:Y:S02]  /*8d20*/  IADD3 R14, P2, PT, R6, R152, RZ ;  /* 0x00000098060e7210 */ /* 0x008fe40007f5e0ff */
[----:B------:R-:W-:Y:S02]  /*8d30*/  SHF.R.S32.HI R6, RZ, 0x1f, R7 ;  /* 0x0000001fff067819 */ /* 0x000fe40000011407 */
[----:B------:R-:W3:Y:S01]  /*8d40*/  @P0 LDG.E.U8 R122, desc[UR8][R92.64] ;  /* 0x000000085c7a0981 */ /* 0x000ee2000c1e1100 */
[----:B0-----:R-:W-:Y:S01]  /*8d50*/  IADD3 R12, P1, PT, R7, R148, RZ ;  /* 0x00000094070c7210 */ /* 0x001fe20007f3e0ff */
[----:B------:R-:W-:-:S02]  /*8d60*/  IMAD.X R15, R5, 0x1, R153, P2 ;  /* 0x00000001050f7824 */ /* 0x000fc400010e0699 */
[----:B------:R-:W-:Y:S02]  /*8d70*/  STL.64 [R1+0xfb8], R92 ;  /* 0x000fb85c01007387 */ /* 0x000fe40000100a00 */
[----:B------:R-:W-:Y:S02]  /*8d80*/  IMAD.X R13, R6, 0x1, R149, P1 ;  /* 0x00000001060d7824 */ /* 0x000fe400008e0695 */
[----:B------:R0:W-:Y:S04]  /*8d90*/  STL.64 [R1+0xfb0], R14 ;  /* 0x000fb00e01007387 */ /* 0x0001e80000100a00 */
[----:B------:R0:W2:Y:S04]  /*8da0*/  @P0 LDG.E.U8 R121, desc[UR8][R14.64] ;  /* 0x000000080e790981 */ /* 0x0000a8000c1e1100 */
[----:B------:R1:W-:Y:S04]  /*8db0*/  STL.64 [R1+0xfa8], R12 ;  /* 0x000fa80c01007387 */ /* 0x0003e80000100a00 */
[----:B------:R1:W2:Y:S01]  /*8dc0*/  @P0 LDG.E.U8 R120, desc[UR8][R12.64] ;  /* 0x000000080c780981 */ /* 0x0002a2000c1e1100 */
[----:B0-----:R-:W-:-:S02]  /*8dd0*/  IADD3 R14, P1, PT, R7, R146, RZ ;  /* 0x00000092070e7210 */ /* 0x001fc40007f3e0ff */
[----:B-1----:R-:W-:-:S03]  /*8de0*/  IADD3 R12, P2, PT, R7, R150, RZ ;  /* 0x00000096070c7210 */ /* 0x002fc60007f5e0ff */
[C---:B------:R-:W-:Y:S02]  /*8df0*/  IMAD.X R15, R6.reuse, 0x1, R147, P1 ;  /* 0x00000001060f7824 */ /* 0x040fe400008e0693 */
[----:B------:R-:W-:-:S03]  /*8e00*/  IMAD.X R13, R6, 0x1, R151, P2 ;  /* 0x00000001060d7824 */ /* 0x000fc600010e0697 */
[----:B------:R-:W-:Y:S01]  /*8e10*/  STL.64 [R1+0xfa0], R14 ;  /* 0x000fa00e01007387 */ /* 0x000fe20000100a00 */
[----:B------:R-:W-:Y:S02]  /*8e20*/  IADD3 R92, P1, PT, R7, R152, RZ ;  /* 0x00000098075c7210 */ /* 0x000fe40007f3e0ff */
[----:B------:R-:W-:Y:S01]  /*8e30*/  SHF.R.S32.HI R5, RZ, 0x1f, R8 ;  /* 0x0000001fff057819 */ /* 0x000fe20000011408 */
[----:B------:R0:W-:Y:S04]  /*8e40*/  STL.64 [R1+0xf98], R12 ;  /* 0x000f980c01007387 */ /* 0x0001e80000100a00 */
[----:B------:R0:W2:Y:S01]  /*8e50*/  @P0 LDG.E.U8 R118, desc[UR8][R12.64] ;  /* 0x000000080c760981 */ /* 0x0000a2000c1e1100 */
[----:B------:R-:W-:-:S03]  /*8e60*/  IMAD.X R93, R6, 0x1, R153, P1 ;  /* 0x00000001065d7824 */ /* 0x000fc600008e0699 */
[----:B------:R1:W2:Y:S01]  /*8e70*/  @P0 LDG.E.U8 R119, desc[UR8][R14.64] ;  /* 0x000000080e770981 */ /* 0x0002a2000c1e1100 */
[C---:B0-----:R-:W-:Y:S01]  /*8e80*/  IADD3 R12, P2, PT, R8.reuse, R148, RZ ;  /* 0x00000094080c7210 */ /* 0x041fe20007f5e0ff */
[----:B------:R-:W-:Y:S02]  /*8e90*/  IMAD R7, R9, 0x15, RZ ;  /* 0x0000001509077824 */ /* 0x000fe400078e02ff */
[----:B------:R-:W-:Y:S01]  /*8ea0*/  STL.64 [R1+0xf90], R92 ;  /* 0x000f905c01007387 */ /* 0x000fe20000100a00 */
[----:B------:R-:W0:Y:S01]  /*8eb0*/  LDC R9, c[0x0][0x3c4] ;  /* 0x0000f100ff097b82 */ /* 0x000e220000000800 */
[----:B-1----:R-:W-:Y:S01]  /*8ec0*/  IADD3 R14, P1, PT, R8, R146, RZ ;  /* 0x00000092080e7210 */ /* 0x002fe20007f3e0ff */
[C---:B------:R-:W-:Y:S01]  /*8ed0*/  IMAD.X R13, R5.reuse, 0x1, R149, P2 ;  /* 0x00000001050d7824 */ /* 0x040fe200010e0695 */
[----:B------:R-:W2:Y:S03]  /*8ee0*/  @P0 LDG.E.U8 R117, desc[UR8][R92.64] ;  /* 0x000000085c750981 */ /* 0x000ea6000c1e1100 */
[----:B------:R-:W-:Y:S01]  /*8ef0*/  IMAD.X R15, R5, 0x1, R147, P1 ;  /* 0x00000001050f7824 */ /* 0x000fe200008e0693 */
[----:B------:R1:W-:Y:S04]  /*8f00*/  STL.64 [R1+0xf88], R12 ;  /* 0x000f880c01007387 */ /* 0x0003e80000100a00 */
[----:B------:R1:W2:Y:S01]  /*8f10*/  @P0 LDG.E.U8 R138, desc[UR8][R12.64] ;  /* 0x000000080c8a0981 */ /* 0x0002a2000c1e1100 */
[----:B------:R-:W-:-:S03]  /*8f20*/  SHF.R.S32.HI R6, RZ, 0x1f, R7 ;  /* 0x0000001fff067819 */ /* 0x000fc60000011407 */
[----:B------:R4:W-:Y:S04]  /*8f30*/  STL.64 [R1+0xf80], R14 ;  /* 0x000f800e01007387 */ /* 0x0009e80000100a00 */
[----:B------:R4:W2:Y:S01]  /*8f40*/  @P0 LDG.E.U8 R137, desc[UR8][R14.64] ;  /* 0x000000080e890981 */ /* 0x0008a2000c1e1100 */
[----:B-1----:R-:W-:-:S05]  /*8f50*/  IADD3 R12, P1, PT, R8, R150, RZ ;  /* 0x00000096080c7210 */ /* 0x002fca0007f3e0ff */
[----:B------:R-:W-:Y:S01]  /*8f60*/  IMAD.X R13, R5, 0x1, R151, P1 ;  /* 0x00000001050d7824 */ /* 0x000fe200008e0697 */
[----:B------:R-:W-:Y:S02]  /*8f70*/  IADD3 R92, P1, PT, R8, R152, RZ ;  /* 0x00000098085c7210 */ /* 0x000fe40007f3e0ff */
[----:B----4-:R-:W-:Y:S01]  /*8f80*/  IADD3 R14, P2, PT, R7, R148, RZ ;  /* 0x00000094070e7210 */ /* 0x010fe20007f5e0ff */
[----:B------:R-:W1:Y:S01]  /*8f90*/  LDC R8, c[0x0][0x3c4] ;  /* 0x0000f100ff087b82 */ /* 0x000e620000000800 */
[----:B------:R4:W-:Y:S01]  /*8fa0*/  STL.64 [R1+0xf78], R12 ;  /* 0x000f780c01007387 */ /* 0x0009e20000100a00 */
[----:B------:R-:W-:Y:S02]  /*8fb0*/  IMAD.X R93, R5, 0x1, R153, P1 ;  /* 0x00000001055d7824 */ /* 0x000fe400008e0699 */
[----:B------:R-:W-:Y:S01]  /*8fc0*/  IMAD.X R15, R6, 0x1, R149, P2 ;  /* 0x00000001060f7824 */ /* 0x000fe200010e0695 */
[----:B------:R4:W2:Y:S04]  /*8fd0*/  @P0 LDG.E.U8 R136, desc[UR8][R12.64] ;  /* 0x000000080c880981 */ /* 0x0008a8000c1e1100 */
[----:B------:R-:W-:Y:S04]  /*8fe0*/  STL.64 [R1+0xf70], R92 ;  /* 0x000f705c01007387 */ /* 0x000fe80000100a00 */
[----:B------:R0:W2:Y:S01]  /*8ff0*/  @P0 LDG.E.U8 R142, desc[UR8][R14.64] ;  /* 0x000000080e8e0981 */ /* 0x0000a2000c1e1100 */
[----:B----4-:R-:W-:-:S03]  /*9000*/  IADD3 R12, P1, PT, R7, R146, RZ ;  /* 0x00000092070c7210 */ /* 0x010fc60007f3e0ff */
[----:B------:R0:W-:Y:S02]  /*9010*/  STL.64 [R1+0xf68], R14 ;  /* 0x000f680e01007387 */ /* 0x0001e40000100a00 */
[----:B------:R-:W-:Y:S02]  /*9020*/  IMAD.X R13, R6, 0x1, R147, P1 ;  /* 0x00000001060d7824 */ /* 0x000fe400008e0693 */
[----:B------:R-:W4:Y:S01]  /*9030*/  @P0 LDG.E.U8 R135, desc[UR8][R92.64] ;  /* 0x000000085c870981 */ /* 0x000f22000c1e1100 */
[----:B0-----:R-:W-:-:S03]  /*9040*/  IADD3 R14, P1, PT, R7, R150, RZ ;  /* 0x00000096070e7210 */ /* 0x001fc60007f3e0ff */
[----:B------:R0:W-:Y:S02]  /*9050*/  STL.64 [R1+0xf60], R12 ;  /* 0x000f600c01007387 */ /* 0x0001e40000100a00 */
[----:B------:R-:W-:Y:S02]  /*9060*/  IMAD.X R15, R6, 0x1, R151, P1 ;  /* 0x00000001060f7824 */ /* 0x000fe400008e0697 */
[----:B------:R0:W2:Y:S04]  /*9070*/  @P0 LDG.E.U8 R141, desc[UR8][R12.64] ;  /* 0x000000080c8d0981 */ /* 0x0000a8000c1e1100 */
[----:B------:R1:W2:Y:S01]  /*9080*/  @P0 LDG.E.U8 R140, desc[UR8][R14.64] ;  /* 0x000000080e8c0981 */ /* 0x0002a2000c1e1100 */
[----:B0-----:R-:W-:Y:S01]  /*9090*/  IADD3 R12, P1, PT, R7, R152, RZ ;  /* 0x00000098070c7210 */ /* 0x001fe20007f3e0ff */
[----:B------:R-:W-:-:S04]  /*90a0*/  IMAD R7, R9, 0x16, RZ ;  /* 0x0000001609077824 */ /* 0x000fc800078e02ff */
[----:B------:R-:W-:Y:S01]  /*90b0*/  IMAD.X R13, R6, 0x1, R153, P1 ;  /* 0x00000001060d7824 */ /* 0x000fe200008e0699 */
[----:B------:R-:W-:Y:S02]  /*90c0*/  SHF.R.S32.HI R5, RZ, 0x1f, R7 ;  /* 0x0000001fff057819 */ /* 0x000fe40000011407 */
[----:B------:R-:W-:Y:S01]  /*90d0*/  IADD3 R92, P1, PT, R7, R148, RZ ;  /* 0x00000094075c7210 */ /* 0x000fe20007f3e0ff */
[----:B------:R1:W-:Y:S01]  /*90e0*/  STL.64 [R1+0xf58], R14 ;  /* 0x000f580e01007387 */ /* 0x0003e20000100a00 */
[----:B------:R-:W-:-:S03]  /*90f0*/  PRMT R9, RZ, 0x7610, R9 ;  /* 0x00007610ff097816 */ /* 0x000fc60000000009 */
[----:B------:R0:W-:Y:S01]  /*9100*/  STL.64 [R1+0xf50], R12 ;  /* 0x000f500c01007387 */ /* 0x0001e20000100a00 */
[----:B------:R-:W-:-:S03]  /*9110*/  IMAD.X R93, R5, 0x1, R149, P1 ;  /* 0x00000001055d7824 */ /* 0x000fc600008e0695 */
[----:B------:R0:W2:Y:S01]  /*9120*/  @P0 LDG.E.U8 R139, desc[UR8][R12.64] ;  /* 0x000000080c8b0981 */ /* 0x0000a2000c1e1100 */
[C---:B-1----:R-:W-:Y:S02]  /*9130*/  IADD3 R14, P2, PT, R7.reuse, R146, RZ ;  /* 0x00000092070e7210 */ /* 0x042fe40007f5e0ff */
[----:B------:R-:W-:Y:S02]  /*9140*/  PRMT R6, RZ, 0x7610, R6 ;  /* 0x00007610ff067816 */ /* 0x000fe40000000006 */
[----:B0-----:R-:W-:Y:S01]  /*9150*/  IADD3 R12, P1, PT, R7, R150, RZ ;  /* 0x00000096070c7210 */ /* 0x001fe20007f3e0ff */
[----:B------:R-:W-:-:S04]  /*9160*/  IMAD.X R15, R5, 0x1, R147, P2 ;  /* 0x00000001050f7824 */ /* 0x000fc800010e0693 */
[----:B------:R-:W-:Y:S01]  /*9170*/  IMAD.X R13, R5, 0x1, R151, P1 ;  /* 0x00000001050d7824 */ /* 0x000fe200008e0697 */
[----:B------:R-:W2:Y:S04]  /*9180*/  @P0 LDG.E.U8 R9, desc[UR8][R14.64] ;  /* 0x000000080e090981 */ /* 0x000ea8000c1e1100 */
[----:B------:R-:W3:Y:S01]  /*9190*/  @P0 LDG.E.U8 R6, desc[UR8][R12.64] ;  /* 0x000000080c060981 */ /* 0x000ee2000c1e1100 */
[----:B------:R-:W-:Y:S01]  /*91a0*/  PRMT R76, RZ, 0x7610, R76 ;  /* 0x00007610ff4c7816 */ /* 0x000fe2000000004c */
[----:B------:R-:W-:Y:S02]  /*91b0*/  IMAD R8, R8, 0x17, RZ ;  /* 0x0000001708087824 */ /* 0x000fe400078e02ff */
[----:B------:R0:W-:Y:S04]  /*91c0*/  STL.64 [R1+0xf48], R92 ;  /* 0x000f485c01007387 */ /* 0x0001e80000100a00 */
[----:B------:R1:W-:Y:S04]  /*91d0*/  STL.64 [R1+0xf40], R14 ;  /* 0x000f400e01007387 */ /* 0x0003e80000100a00 */
[----:B------:R0:W4:Y:S01]  /*91e0*/  @P0 LDG.E.U8 R76, desc[UR8][R92.64] ;  /* 0x000000085c4c0981 */ /* 0x000122000c1e1100 */
[----:B------:R-:W-:-:S02]  /*91f0*/  PRMT R11, RZ, 0x7610, R11 ;  /* 0x00007610ff0b7816 */ /* 0x000fc4000000000b */
[----:B0-----:R-:W-:-:S05]  /*9200*/  IADD3 R92, P1, PT, R7, R152, RZ ;  /* 0x00000098075c7210 */ /* 0x001fca0007f3e0ff */
[----:B------:R-:W-:Y:S01]  /*9210*/  IMAD.X R93, R5, 0x1, R153, P1 ;  /* 0x00000001055d7824 */ /* 0x000fe200008e0699 */
[----:B-1----:R-:W-:Y:S02]  /*9220*/  IADD3 R14, P1, PT, R8, R146, RZ ;  /* 0x00000092080e7210 */ /* 0x002fe40007f3e0ff */
[----:B------:R-:W-:Y:S02]  /*9230*/  PRMT R7, RZ, 0x7610, R7 ;  /* 0x00007610ff077816 */ /* 0x000fe40000000007 */
[----:B------:R-:W-:Y:S02]  /*9240*/  PRMT R5, RZ, 0x7610, R5 ;  /* 0x00007610ff057816 */ /* 0x000fe40000000005 */
[----:B------:R-:W-:Y:S02]  /*9250*/  PRMT R10, RZ, 0x7610, R10 ;  /* 0x00007610ff0a7816 */ /* 0x000fe4000000000a */
[----:B------:R-:W-:-:S06]  /*9260*/  PRMT R72, RZ, 0x7610, R72 ;  /* 0x00007610ff487816 */ /* 0x000fcc0000000048 */
[----:B------:R-:W4:Y:S04]  /*9270*/  @P0 LDG.E.U8 R72, desc[UR8][R92.64] ;  /* 0x000000085c480981 */ /* 0x000f28000c1e1100 */
[----:B--2---:R0:W-:Y:S04]  /*9280*/  STL [R1+0xb0], R9 ;  /* 0x0000b00901007387 */ /* 0x0041e80000100800 */
[----:B------:R1:W-:Y:S04]  /*9290*/  STL.64 [R1+0xf38], R12 ;  /* 0x000f380c01007387 */ /* 0x0003e80000100a00 */
[----:B---3--:R2:W-:Y:S01]  /*92a0*/  STL [R1+0xac], R6 ;  /* 0x0000ac0601007387 */ /* 0x0085e20000100800 */
[----:B0-----:R-:W0:Y:S01]  /*92b0*/  LDC R9, c[0x0][0x3c4] ;  /* 0x0000f100ff097b82 */ /* 0x001e220000000800 */
[----:B-1----:R-:W-:-:S02]  /*92c0*/  IADD3 R12, P2, PT, R8, R148, RZ ;  /* 0x00000094080c7210 */ /* 0x002fc40007f5e0ff */
[----:B--2---:R-:W-:Y:S01]  /*92d0*/  SHF.R.S32.HI R6, RZ, 0x1f, R8 ;  /* 0x0000001fff067819 */ /* 0x004fe20000011408 */
[----:B------:R-:W-:Y:S04]  /*92e0*/  STL.64 [R1+0xf30], R92 ;  /* 0x000f305c01007387 */ /* 0x000fe80000100a00 */
[C---:B------:R-:W-:Y:S02]  /*92f0*/  IMAD.X R13, R6.reuse, 0x1, R149, P2 ;  /* 0x00000001060d7824 */ /* 0x040fe400010e0695 */
[----:B------:R-:W-:-:S03]  /*9300*/  IMAD.X R15, R6, 0x1, R147, P1 ;  /* 0x00000001060f7824 */ /* 0x000fc600008e0693 */
[----:B------:R1:W-:Y:S04]  /*9310*/  STL.64 [R1+0xf28], R12 ;  /* 0x000f280c01007387 */ /* 0x0003e80000100a00 */
[----:B------:R1:W2:Y:S04]  /*9320*/  @P0 LDG.E.U8 R11, desc[UR8][R12.64] ;  /* 0x000000080c0b0981 */ /* 0x0002a8000c1e1100 */
[----:B------:R3:W2:Y:S01]  /*9330*/  @P0 LDG.E.U8 R7, desc[UR8][R14.64] ;  /* 0x000000080e070981 */ /* 0x0006a2000c1e1100 */
[----:B-1----:R-:W-:-:S05]  /*9340*/  IADD3 R12, P1, PT, R8, R150, RZ ;  /* 0x00000096080c7210 */ /* 0x002fca0007f3e0ff */
[----:B------:R-:W-:Y:S01]  /*9350*/  IMAD.X R13, R6, 0x1, R151, P1 ;  /* 0x00000001060d7824 */ /* 0x000fe200008e0697 */
[----:B------:R3:W-:Y:S04]  /*9360*/  STL.64 [R1+0xf20], R14 ;  /* 0x000f200e01007387 */ /* 0x0007e80000100a00 */
[----:B------:R-:W2:Y:S01]  /*9370*/  @P0 LDG.E.U8 R5, desc[UR8][R12.64] ;  /* 0x000000080c050981 */ /* 0x000ea2000c1e1100 */
[----:B---3--:R-:W-:-:S03]  /*9380*/  IADD3 R14, P2, PT, R8, R152, RZ ;  /* 0x00000098080e7210 */ /* 0x008fc60007f5e0ff */
[----:B----4-:R1:W-:Y:S01]  /*9390*/  STL [R1+0xb4], R76 ;  /* 0x0000b44c01007387 */ /* 0x0103e20000100800 */
[----:B------:R-:W3:Y:S01]  /*93a0*/  LDC R8, c[0x0][0x3c4] ;  /* 0x0000f100ff087b82 */ /* 0x000ee20000000800 */
[----:B------:R-:W-:-:S05]  /*93b0*/  IMAD.X R15, R6, 0x1, R153, P2 ;  /* 0x00000001060f7824 */ /* 0x000fca00010e0699 */
[----:B------:R-:W4:Y:S01]  /*93c0*/  @P0 LDG.E.U8 R10, desc[UR8][R14.64] ;  /* 0x000000080e0a0981 */ /* 0x000f22000c1e1100 */
[----:B------:R-:W-:Y:S01]  /*93d0*/  PRMT R112, RZ, 0x7610, R112 ;  /* 0x00007610ff707816 */ /* 0x000fe20000000070 */
[----:B-1----:R-:W1:Y:S02]  /*93e0*/  LDC R76, c[0x0][0x3c4] ;  /* 0x0000f100ff4c7b82 */ /* 0x002e640000000800 */
[----:B------:R-:W-:Y:S04]  /*93f0*/  STS.U8 [R145+UR4+0x8c00], R0 ;  /* 0x008c000091007988 */ /* 0x000fe80008000004 */
[----:B------:R-:W-:Y:S01]  /*9400*/  STS.U8 [R145+UR4+0xac00], R2 ;  /* 0x00ac000291007988 */ /* 0x000fe20008000004 */
[----:B------:R-:W-:-:S03]  /*9410*/  PRMT R71, RZ, 0x7610, R71 ;  /* 0x00007610ff477816 */ /* 0x000fc60000000047 */
[----:B------:R3:W-:Y:S04]  /*9420*/  STS.U8 [R145+UR4+0xcc00], R3 ;  /* 0x00cc000391007988 */ /* 0x0007e80008000004 */
[----:B------:R0:W-:Y:S01]  /*9430*/  STS.U8 [R145+UR4+0xec00], R4 ;  /* 0x00ec000491007988 */ /* 0x0001e20008000004 */
[----:B---3--:R-:W-:Y:S01]  /*9440*/  IMAD R3, R8, 0x1a, RZ ;  /* 0x0000001a08037824 */ /* 0x008fe200078e02ff */
[----:B0-----:R-:W0:Y:S04]  /*9450*/  LDC R4, c[0x0][0x3c4] ;  /* 0x0000f100ff047b82 */ /* 0x001e280000000800 */
[----:B------:R-:W-:-:S02]  /*9460*/  SHF.R.S32.HI R0, RZ, 0x1f, R3 ;  /* 0x0000001fff007819 */ /* 0x000fc40000011403 */
[----:B------:R-:W-:Y:S02]  /*9470*/  PRMT R68, RZ, 0x7610, R68 ;  /* 0x00007610ff447816 */ /* 0x000fe40000000044 */
[----:B------:R-:W-:Y:S02]  /*9480*/  PRMT R69, RZ, 0x7610, R69 ;  /* 0x00007610ff457816 */ /* 0x000fe40000000045 */
[----:B------:R-:W-:Y:S02]  /*9490*/  PRMT R67, RZ, 0x7610, R67 ;  /* 0x00007610ff437816 */ /* 0x000fe40000000043 */
[----:B------:R-:W-:Y:S02]  /*94a0*/  PRMT R66, RZ, 0x7610, R66 ;  /* 0x00007610ff427816 */ /* 0x000fe40000000042 */
[----:B------:R-:W-:Y:S02]  /*94b0*/  PRMT R65, RZ, 0x7610, R65 ;  /* 0x00007610ff417816 */ /* 0x000fe40000000041 */
[----:B------:R-:W-:Y:S01]  /*94c0*/  PRMT R64, RZ, 0x7610, R64 ;  /* 0x00007610ff407816 */ /* 0x000fe20000000040 */
[----:B0-----:R-:W-:-:S05]  /*94d0*/  IMAD R4, R4, 0x1b, RZ ;  /* 0x0000001b04047824 */ /* 0x001fca00078e02ff */
[----:B------:R-:W-:Y:S02]  /*94e0*/  SHF.R.S32.HI R2, RZ, 0x1f, R4 ;  /* 0x0000001fff027819 */ /* 0x000fe40000011404 */
        /* <DEDUP_REMOVED lines=8> */
[----:B------:R-:W-:Y:S02]  /*9570*/  PRMT R110, RZ, 0x7610, R110 ;  /* 0x00007610ff6e7816 */ /* 0x000fe4000000006e */
[----:B------:R-:W-:Y:S02]  /*9580*/  PRMT R133, RZ, 0x7610, R133 ;  /* 0x00007610ff857816 */ /* 0x000fe40000000085 */
[----:B------:R-:W-:-:S04]  /*9590*/  PRMT R109, RZ, 0x7610, R109 ;  /* 0x00007610ff6d7816 */ /* 0x000fc8000000006d */
[----:B------:R-:W3:Y:S01]  /*95a0*/  @P0 LDG.E.U8 R133, desc[UR8][R158.64] ;  /* 0x000000089e850981 */ /* 0x000ee2000c1e1100 */
[----:B------:R-:W-:Y:S02]  /*95b0*/  PRMT R108, RZ, 0x7610, R108 ;  /* 0x00007610ff6c7816 */ /* 0x000fe4000000006c */
[----:B------:R-:W-:Y:S01]  /*95c0*/  PRMT R88, RZ, 0x7610, R88 ;  /* 0x00007610ff587816 */ /* 0x000fe20000000058 */
[----:B--2---:R0:W-:Y:S04]  /*95d0*/  STL [R1+0xec], R7 ;  /* 0x0000ec0701007387 */ /* 0x0041e80000100800 */
[----:B------:R2:W-:Y:S01]  /*95e0*/  STL.64 [R1+0xf18], R12 ;  /* 0x000f180c01007387 */ /* 0x0005e20000100a00 */
[----:B0-----:R-:W-:-:S03]  /*95f0*/  IMAD R7, R9, 0x19, RZ ;  /* 0x0000001909077824 */ /* 0x001fc600078e02ff */
[----:B------:R0:W-:Y:S02]  /*9600*/  STL [R1+0xf8], R5 ;  /* 0x0000f80501007387 */ /* 0x0001e40000100800 */
[----:B--2---:R-:W-:Y:S02]  /*9610*/  IADD3 R12, P1, PT, R7, R148, RZ ;  /* 0x00000094070c7210 */ /* 0x004fe40007f3e0ff */
[----:B0-----:R-:W-:Y:S01]  /*9620*/  SHF.R.S32.HI R5, RZ, 0x1f, R7 ;  /* 0x0000001fff057819 */ /* 0x001fe20000011407 */
[----:B------:R-:W-:Y:S04]  /*9630*/  STL.64 [R1+0xf10], R14 ;  /* 0x000f100e01007387 */ /* 0x000fe80000100a00 */
[----:B------:R-:W-:-:S05]  /*9640*/  IMAD.X R13, R5, 0x1, R149, P1 ;  /* 0x00000001050d7824 */ /* 0x000fca00008e0695 */
[----:B------:R-:W-:Y:S04]  /*9650*/  STL.64 [R1+0xee8], R12 ;  /* 0x000ee80c01007387 */ /* 0x000fe80000100a00 */
[----:B----4-:R0:W-:Y:S04]  /*9660*/  STL [R1+0xf4], R10 ;  /* 0x0000f40a01007387 */ /* 0x0101e80000100800 */
[----:B------:R2:W-:Y:S04]  /*9670*/  STL [R1+0xf0], R11 ;  /* 0x0000f00b01007387 */ /* 0x0005e80000100800 */
[----:B------:R4:W3:Y:S01]  /*9680*/  @P0 LDG.E.U8 R112, desc[UR8][R12.64] ;  /* 0x000000080c700981 */ /* 0x0008e2000c1e1100 */
[----:B0-----:R-:W-:-:S05]  /*9690*/  IADD3 R10, P1, PT, R7, R146, RZ ;  /* 0x00000092070a7210 */ /* 0x001fca0007f3e0ff */
[----:B--2---:R-:W-:Y:S01]  /*96a0*/  IMAD.X R11, R5, 0x1, R147, P1 ;  /* 0x00000001050b7824 */ /* 0x004fe200008e0693 */
[----:B----4-:R-:W-:Y:S01]  /*96b0*/  IADD3 R12, P2, PT, R7, R150, RZ ;  /* 0x00000096070c7210 */ /* 0x010fe20007f5e0ff */
[----:B------:R-:W-:Y:S04]  /*96c0*/  STL [R1+0xb8], R72 ;  /* 0x0000b84801007387 */ /* 0x000fe80000100800 */
[----:B------:R0:W-:Y:S01]  /*96d0*/  STL.64 [R1+0xee0], R10 ;  /* 0x000ee00a01007387 */ /* 0x0001e20000100a00 */
[----:B------:R-:W-:Y:S01]  /*96e0*/  IMAD.X R13, R5, 0x1, R151, P2 ;  /* 0x00000001050d7824 */ /* 0x000fe200010e0697 */
[----:B------:R-:W-:Y:S02]  /*96f0*/  IADD3 R8, P2, PT, R3, R148, RZ ;  /* 0x0000009403087210 */ /* 0x000fe40007f5e0ff */
[----:B------:R0:W2:Y:S03]  /*9700*/  @P0 LDG.E.U8 R71, desc[UR8][R10.64] ;  /* 0x000000080a470981 */ /* 0x0000a6000c1e1100 */
[----:B------:R-:W-:Y:S01]  /*9710*/  IMAD.X R9, R0, 0x1, R149, P2 ;  /* 0x0000000100097824 */ /* 0x000fe200010e0695 */
[----:B------:R-:W-:Y:S04]  /*9720*/  STL.64 [R1+0xed8], R12 ;  /* 0x000ed80c01007387 */ /* 0x000fe80000100a00 */
[----:B------:R4:W2:Y:S01]  /*9730*/  @P0 LDG.E.U8 R68, desc[UR8][R8.64] ;  /* 0x0000000808440981 */ /* 0x0008a2000c1e1100 */
[----:B0-----:R-:W-:-:S03]  /*9740*/  IADD3 R10, P1, PT, R7, R152, RZ ;  /* 0x00000098070a7210 */ /* 0x001fc60007f3e0ff */
[----:B------:R-:W2:Y:S02]  /*9750*/  @P0 LDG.E.U8 R70, desc[UR8][R12.64] ;  /* 0x000000080c460981 */ /* 0x000ea4000c1e1100 */
[----:B------:R-:W-:Y:S01]  /*9760*/  IMAD.X R11, R5, 0x1, R153, P1 ;  /* 0x00000001050b7824 */ /* 0x000fe200008e0699 */
[----:B------:R-:W-:Y:S01]  /*9770*/  IADD3 R6, P1, PT, R3, R146, RZ ;  /* 0x0000009203067210 */ /* 0x000fe20007f3e0ff */
[----:B------:R-:W0:Y:S03]  /*9780*/  LDC R5, c[0x0][0x3c4] ;  /* 0x0000f100ff057b82 */ /* 0x000e260000000800 */
[----:B------:R-:W-:Y:S01]  /*9790*/  STL.64 [R1+0xed0], R10 ;  /* 0x000ed00a01007387 */ /* 0x000fe20000100a00 */
[----:B------:R-:W-:-:S03]  /*97a0*/  IMAD.X R7, R0, 0x1, R147, P1 ;  /* 0x0000000100077824 */ /* 0x000fc600008e0693 */
[----:B------:R4:W-:Y:S04]  /*97b0*/  STL.64 [R1+0xec8], R8 ;  /* 0x000ec80801007387 */ /* 0x0009e80000100a00 */
[----:B------:R1:W2:Y:S04]  /*97c0*/  @P0 LDG.E.U8 R69, desc[UR8][R10.64] ;  /* 0x000000080a450981 */ /* 0x0002a8000c1e1100 */
[----:B------:R1:W2:Y:S01]  /*97d0*/  @P0 LDG.E.U8 R67, desc[UR8][R6.64] ;  /* 0x0000000806430981 */ /* 0x0002a2000c1e1100 */
[----:B----4-:R-:W-:-:S03]  /*97e0*/  IADD3 R8, P1, PT, R3, R150, RZ ;  /* 0x0000009603087210 */ /* 0x010fc60007f3e0ff */
[----:B------:R4:W-:Y:S02]  /*97f0*/  STL.64 [R1+0xec0], R6 ;  /* 0x000ec00601007387 */ /* 0x0009e40000100a00 */
[----:B------:R-:W-:Y:S01]  /*9800*/  IMAD.X R9, R0, 0x1, R151, P1 ;  /* 0x0000000100097824 */ /* 0x000fe200008e0697 */
[----:B-1----:R-:W-:-:S04]  /*9810*/  IADD3 R10, P1, PT, R3, R152, RZ ;  /* 0x00000098030a7210 */ /* 0x002fc80007f3e0ff */
[----:B------:R1:W-:Y:S01]  /*9820*/  STL.64 [R1+0xeb8], R8 ;  /* 0x000eb80801007387 */ /* 0x0003e20000100a00 */
[----:B------:R-:W-:Y:S01]  /*9830*/  IMAD.X R11, R0, 0x1, R153, P1 ;  /* 0x00000001000b7824 */ /* 0x000fe200008e0699 */
[----:B----4-:R-:W-:Y:S02]  /*9840*/  IADD3 R6, P2, PT, R4, R148, RZ ;  /* 0x0000009404067210 */ /* 0x010fe40007f5e0ff */
[----:B------:R1:W4:Y:S03]  /*9850*/  @P0 LDG.E.U8 R66, desc[UR8][R8.64] ;  /* 0x0000000808420981 */ /* 0x000326000c1e1100 */
[----:B------:R-:W-:Y:S01]  /*9860*/  IMAD.X R7, R2, 0x1, R149, P2 ;  /* 0x0000000102077824 */ /* 0x000fe200010e0695 */
[----:B------:R0:W-:Y:S04]  /*9870*/  STL.64 [R1+0xeb0], R10 ;  /* 0x000eb00a01007387 */ /* 0x0001e80000100a00 */
[----:B------:R0:W2:Y:S01]  /*9880*/  @P0 LDG.E.U8 R65, desc[UR8][R10.64] ;  /* 0x000000080a410981 */ /* 0x0000a2000c1e1100 */
[----:B-1----:R-:W-:-:S03]  /*9890*/  IADD3 R8, P1, PT, R4, R146, RZ ;  /* 0x0000009204087210 */ /* 0x002fc60007f3e0ff */
[----:B------:R1:W-:Y:S02]  /*98a0*/  STL.64 [R1+0xea8], R6 ;  /* 0x000ea80601007387 */ /* 0x0003e40000100a00 */
[----:B------:R-:W-:Y:S02]  /*98b0*/  IMAD.X R9, R2, 0x1, R147, P1 ;  /* 0x0000000102097824 */ /* 0x000fe400008e0693 */
[----:B------:R1:W2:Y:S01]  /*98c0*/  @P0 LDG.E.U8 R64, desc[UR8][R6.64] ;  /* 0x0000000806400981 */ /* 0x0002a2000c1e1100 */
[----:B0-----:R-:W-:-:S03]  /*98d0*/  IADD3 R10, P1, PT, R4, R150, RZ ;  /* 0x00000096040a7210 */ /* 0x001fc60007f3e0ff */
[----:B------:R0:W-:Y:S01]  /*98e0*/  STL.64 [R1+0xea0], R8 ;  /* 0x000ea00801007387 */ /* 0x0001e20000100a00 */
[----:B------:R-:W-:Y:S02]  /*98f0*/  IMAD R3, R5, 0x1c, RZ ;  /* 0x0000001c05037824 */ /* 0x000fe400078e02ff */
[----:B------:R-:W-:Y:S01]  /*9900*/  IMAD.X R11, R2, 0x1, R151, P1 ;  /* 0x00000001020b7824 */ /* 0x000fe200008e0697 */
[----:B------:R0:W2:Y:S01]  /*9910*/  @P0 LDG.E.U8 R63, desc[UR8][R8.64] ;  /* 0x00000008083f0981 */ /* 0x0000a2000c1e1100 */
[----:B-1----:R-:W1:Y:S01]  /*9920*/  LDC R6, c[0x0][0x3c4] ;  /* 0x0000f100ff067b82 */ /* 0x002e620000000800 */
[----:B------:R-:W-:Y:S02]  /*9930*/  SHF.R.S32.HI R0, RZ, 0x1f, R3 ;  /* 0x0000001fff007819 */ /* 0x000fe40000011403 */
[----:B------:R0:W-:Y:S04]  /*9940*/  STL.64 [R1+0xe98], R10 ;  /* 0x000e980a01007387 */ /* 0x0001e80000100a00 */
[----:B------:R0:W2:Y:S02]  /*9950*/  @P0 LDG.E.U8 R62, desc[UR8][R10.64] ;  /* 0x000000080a3e0981 */ /* 0x0000a4000c1e1100 */
[----:B0-----:R-:W-:Y:S01]  /*9960*/  IADD3 R8, P1, PT, R4, R152, RZ ;  /* 0x0000009804087210 */ /* 0x001fe20007f3e0ff */
[----:B------:R-:W0:Y:S01]  /*9970*/  LDC R7, c[0x0][0x3c4] ;  /* 0x0000f100ff077b82 */ /* 0x000e220000000800 */
[----:B------:R-:W-:-:S03]  /*9980*/  IADD3 R4, P2, PT, R3, R146, RZ ;  /* 0x0000009203047210 */ /* 0x000fc60007f5e0ff */
[----:B------:R-:W-:Y:S01]  /*9990*/  IMAD.X R9, R2, 0x1, R153, P1 ;  /* 0x0000000102097824 */ /* 0x000fe200008e0699 */
[----:B------:R-:W-:Y:S01]  /*99a0*/  IADD3 R10, P1, PT, R3, R148, RZ ;  /* 0x00000094030a7210 */ /* 0x000fe20007f3e0ff */
[----:B------:R-:W-:-:S03]  /*99b0*/  IMAD.X R5, R0, 0x1, R147, P2 ;  /* 0x0000000100057824 */ /* 0x000fc600010e0693 */
[----:B------:R1:W2:Y:S01]  /*99c0*/  @P0 LDG.E.U8 R61, desc[UR8][R8.64] ;  /* 0x00000008083d0981 */ /* 0x0002a2000c1e1100 */
[----:B------:R-:W-:-:S03]  /*99d0*/  IMAD.X R11, R0, 0x1, R149, P1 ;  /* 0x00000001000b7824 */ /* 0x000fc600008e0695 */
[----:B------:R1:W-:Y:S04]  /*99e0*/  STL.64 [R1+0xe90], R8 ;  /* 0x000e900801007387 */ /* 0x0003e80000100a00 */
[----:B------:R-:W-:Y:S04]  /*99f0*/  STL.64 [R1+0xe88], R10 ;  /* 0x000e880a01007387 */ /* 0x000fe80000100a00 */
[----:B------:R1:W-:Y:S04]  /*9a00*/  STL.64 [R1+0xe80], R4 ;  /* 0x000e800401007387 */ /* 0x0003e80000100a00 */
[----:B------:R1:W2:Y:S02]  /*9a10*/  @P0 LDG.E.U8 R90, desc[UR8][R4.64] ;  /* 0x00000008045a0981 */ /* 0x0002a4000c1e1100 */
[----:B-1----:R-:W-:-:S02]  /*9a20*/  IADD3 R8, P1, PT, R3, R150, RZ ;  /* 0x0000009603087210 */ /* 0x002fc40007f3e0ff */
[----:B------:R1:W2:Y:S01]  /*9a30*/  @P0 LDG.E.U8 R91, desc[UR8][R10.64] ;  /* 0x000000080a5b0981 */ /* 0x0002a2000c1e1100 */
[----:B------:R-:W0:Y:S01]  /*9a40*/  LDC R5, c[0x0][0x3c4] ;  /* 0x0000f100ff057b82 */ /* 0x000e220000000800 */
[----:B------:R-:W-:Y:S02]  /*9a50*/  IMAD R4, R6, 0x1d, RZ ;  /* 0x0000001d06047824 */ /* 0x000fe400078e02ff */
[----:B------:R-:W-:Y:S01]  /*9a60*/  IMAD.X R9, R0, 0x1, R151, P1 ;  /* 0x0000000100097824 */ /* 0x000fe200008e0697 */
[----:B------:R-:W-:Y:S02]  /*9a70*/  IADD3 R12, P1, PT, R3, R152, RZ ;  /* 0x00000098030c7210 */ /* 0x000fe40007f3e0ff */
[----:B------:R-:W-:Y:S02]  /*9a80*/  SHF.R.S32.HI R2, RZ, 0x1f, R4 ;  /* 0x0000001fff027819 */ /* 0x000fe40000011404 */
[----:B-1----:R-:W-:Y:S01]  /*9a90*/  IADD3 R10, P2, PT, R4, R148, RZ ;  /* 0x00000094040a7210 */ /* 0x002fe20007f5e0ff */
[----:B------:R1:W-:Y:S01]  /*9aa0*/  STL.64 [R1+0xe78], R8 ;  /* 0x000e780801007387 */ /* 0x0003e20000100a00 */
[----:B------:R-:W-:-:S02]  /*9ab0*/  IMAD.X R13, R0, 0x1, R153, P1 ;  /* 0x00000001000d7824 */ /* 0x000fc400008e0699 */
[----:B0-----:R-:W-:Y:S01]  /*9ac0*/  IMAD R158, R5, 0x1e, RZ ;  /* 0x0000001e059e7824 */ /* 0x001fe200078e02ff */
[----:B------:R1:W2:Y:S01]  /*9ad0*/  @P0 LDG.E.U8 R89, desc[UR8][R8.64] ;  /* 0x0000000808590981 */ /* 0x0002a2000c1e1100 */
[----:B------:R-:W-:Y:S01]  /*9ae0*/  IMAD.X R11, R2, 0x1, R149, P2 ;  /* 0x00000001020b7824 */ /* 0x000fe200010e0695 */
[----:B------:R-:W-:Y:S01]  /*9af0*/  PRMT R6, RZ, 0x7610, R6 ;  /* 0x00007610ff067816 */ /* 0x000fe20000000006 */
[----:B------:R-:W0:Y:S01]  /*9b00*/  LDC R0, c[0x0][0x3c4] ;  /* 0x0000f100ff007b82 */ /* 0x000e220000000800 */
[----:B------:R-:W-:Y:S04]  /*9b10*/  STL.64 [R1+0xe70], R12 ;  /* 0x000e700c01007387 */ /* 0x000fe80000100a00 */
[----:B------:R-:W2:Y:S01]  /*9b20*/  @P0 LDG.E.U8 R88, desc[UR8][R12.64] ;  /* 0x000000080c580981 */ /* 0x000ea2000c1e1100 */
[----:B-1----:R-:W-:-:S03]  /*9b30*/  IADD3 R8, P1, PT, R4, R146, RZ ;  /* 0x0000009204087210 */ /* 0x002fc60007f3e0ff */
[----:B------:R1:W-:Y:S02]  /*9b40*/  STL.64 [R1+0xe68], R10 ;  /* 0x000e680a01007387 */ /* 0x0003e40000100a00 */
[----:B------:R-:W-:Y:S02]  /*9b50*/  IMAD.X R9, R2, 0x1, R147, P1 ;  /* 0x0000000102097824 */ /* 0x000fe400008e0693 */
[----:B------:R1:W2:Y:S04]  /*9b60*/  @P0 LDG.E.U8 R111, desc[UR8][R10.64] ;  /* 0x000000080a6f0981 */ /* 0x0002a8000c1e1100 */
[----:B------:R1:W-:Y:S04]  /*9b70*/  STL.64 [R1+0xe60], R8 ;  /* 0x000e600801007387 */ /* 0x0003e80000100a00 */
[----:B------:R1:W2:Y:S02]  /*9b80*/  @P0 LDG.E.U8 R110, desc[UR8][R8.64] ;  /* 0x00000008086e0981 */ /* 0x0002a4000c1e1100 */
[----:B-1----:R-:W-:-:S05]  /*9b90*/  IADD3 R10, P1, PT, R4, R150, RZ ;  /* 0x00000096040a7210 */ /* 0x002fca0007f3e0ff */
[----:B------:R-:W-:Y:S01]  /*9ba0*/  IMAD.X R11, R2, 0x1, R151, P1 ;  /* 0x00000001020b7824 */ /* 0x000fe200008e0697 */
[----:B------:R-:W-:-:S04]  /*9bb0*/  IADD3 R8, P2, PT, R4, R152, RZ ;  /* 0x0000009804087210 */ /* 0x000fc80007f5e0ff */
[----:B------:R1:W-:Y:S01]  /*9bc0*/  STL.64 [R1+0xe58], R10 ;  /* 0x000e580a01007387 */ /* 0x0003e20000100a00 */
[----:B------:R-:W-:Y:S01]  /*9bd0*/  SHF.R.S32.HI R160, RZ, 0x1f, R158 ;  /* 0x0000001fffa07819 */ /* 0x000fe2000001149e */
[----:B------:R-:W-:Y:S02]  /*9be0*/  IMAD.X R9, R2, 0x1, R153, P2 ;  /* 0x0000000102097824 */ /* 0x000fe400010e0699 */
[----:B------:R1:W2:Y:S01]  /*9bf0*/  @P0 LDG.E.U8 R109, desc[UR8][R10.64] ;  /* 0x000000080a6d0981 */ /* 0x0002a2000c1e1100 */
[----:B------:R-:W-:-:S03]  /*9c00*/  PRMT R4, RZ, 0x7610, R4 ;  /* 0x00007610ff047816 */ /* 0x000fc60000000004 */
[----:B------:R0:W-:Y:S04]  /*9c10*/  STL.64 [R1+0xe50], R8 ;  /* 0x000e500801007387 */ /* 0x0001e80000100a00 */
[----:B------:R0:W2:Y:S01]  /*9c20*/  @P0 LDG.E.U8 R108, desc[UR8][R8.64] ;  /* 0x00000008086c0981 */ /* 0x0000a2000c1e1100 */
[----:B-1----:R-:W-:-:S05]  /*9c30*/  IADD3 R10, P1, PT, R158, R148, RZ ;  /* 0x000000949e0a7210 */ /* 0x002fca0007f3e0ff */
[----:B------:R-:W-:Y:S01]  /*9c40*/  IMAD.X R11, R160, 0x1, R149, P1 ;  /* 0x00000001a00b7824 */ /* 0x000fe200008e0695 */
[----:B0-----:R-:W-:Y:S02]  /*9c50*/  IADD3 R8, P2, PT, R158, R146, RZ ;  /* 0x000000929e087210 */ /* 0x001fe40007f5e0ff */
[----:B------:R-:W-:Y:S02]  /*9c60*/  PRMT R5, RZ, 0x7610, R5 ;  /* 0x00007610ff057816 */ /* 0x000fe40000000005 */
[----:B------:R-:W2:Y:S01]  /*9c70*/  @P0 LDG.E.U8 R4, desc[UR8][R10.64] ;  /* 0x000000080a040981 */ /* 0x000ea2000c1e1100 */
[----:B------:R-:W-:-:S05]  /*9c80*/  IMAD.X R9, R160, 0x1, R147, P2 ;  /* 0x00000001a0097824 */ /* 0x000fca00010e0693 */
[----:B------:R-:W3:Y:S01]  /*9c90*/  @P0 LDG.E.U8 R5, desc[UR8][R8.64] ;  /* 0x0000000808050981 */ /* 0x000ee2000c1e1100 */
[----:B------:R-:W-:-:S05]  /*9ca0*/  IADD3 R12, P1, PT, R158, R150, RZ ;  /* 0x000000969e0c7210 */ /* 0x000fca0007f3e0ff */
[----:B------:R-:W-:-:S05]  /*9cb0*/  IMAD.X R13, R160, 0x1, R151, P1 ;  /* 0x00000001a00d7824 */ /* 0x000fca00008e0697 */
[----:B------:R0:W4:Y:S04]  /*9cc0*/  @P0 LDG.E.U8 R6, desc[UR8][R12.64] ;  /* 0x000000080c060981 */ /* 0x000128000c1e1100 */
[----:B------:R-:W-:Y:S01]  /*9cd0*/  STL.64 [R1+0xe48], R10 ;  /* 0x000e480a01007387 */ /* 0x000fe20000100a00 */
[----:B------:R-:W-:Y:S01]  /*9ce0*/  PRMT R2, RZ, 0x7610, R2 ;  /* 0x00007610ff027816 */ /* 0x000fe20000000002 */
[----:B------:R-:W-:Y:S01]  /*9cf0*/  IMAD R7, R7, 0x21, RZ ;  /* 0x0000002107077824 */ /* 0x000fe200078e02ff */
        /* <DEDUP_REMOVED lines=33> */
[----:B------:R-:W-:Y:S01]  /*9f10*/  PRMT R83, RZ, 0x7610, R83 ;  /* 0x00007610ff537816 */ /* 0x000fe20000000053 */
[----:B--2---:R1:W-:Y:S04]  /*9f20*/  STL [R1+0x9c], R4 ;  /* 0x00009c0401007387 */ /* 0x0043e80000100800 */
[----:B------:R2:W-:Y:S01]  /*9f30*/  STL.64 [R1+0xe40], R8 ;  /* 0x000e400801007387 */ /* 0x0005e20000100a00 */
[----:B-1----:R-:W-:-:S03]  /*9f40*/  IMAD.SHL.U32 R4, R0, 0x20, RZ ;  /* 0x0000002000047824 */ /* 0x002fc600078e00ff */
[----:B---3--:R1:W-:Y:S02]  /*9f50*/  STL [R1+0xa8], R5 ;  /* 0x0000a80501007387 */ /* 0x0083e40000100800 */
[C---:B------:R-:W-:Y:S02]  /*9f60*/  IADD3 R10, P2, PT, R4.reuse, R148, RZ ;  /* 0x00000094040a7210 */ /* 0x040fe40007f5e0ff */
[----:B--2---:R-:W-:Y:S02]  /*9f70*/  IADD3 R8, P3, PT, R4, R146, RZ ;  /* 0x0000009204087210 */ /* 0x004fe40007f7e0ff */
[----:B-1----:R-:W-:Y:S02]  /*9f80*/  SHF.R.S32.HI R5, RZ, 0x1f, R4 ;  /* 0x0000001fff057819 */ /* 0x002fe40000011404 */
[----:B------:R-:W-:-:S03]  /*9f90*/  PRMT R0, RZ, 0x7610, R0 ;  /* 0x00007610ff007816 */ /* 0x000fc60000000000 */
[C---:B------:R-:W-:Y:S02]  /*9fa0*/  IMAD.X R11, R5.reuse, 0x1, R149, P2 ;  /* 0x00000001050b7824 */ /* 0x040fe400010e0695 */
[----:B------:R-:W-:Y:S01]  /*9fb0*/  IMAD.X R9, R5, 0x1, R147, P3 ;  /* 0x0000000105097824 */ /* 0x000fe200018e0693 */
[----:B------:R0:W-:Y:S04]  /*9fc0*/  STL.64 [R1+0xe38], R12 ;  /* 0x000e380c01007387 */ /* 0x0001e80000100a00 */
[----:B------:R-:W-:Y:S01]  /*9fd0*/  STL.64 [R1+0xe08], R10 ;  /* 0x000e080a01007387 */ /* 0x000fe20000100a00 */
[----:B------:R-:W-:-:S03]  /*9fe0*/  IADD3 R14, P1, PT, R4, R150, RZ ;  /* 0x00000096040e7210 */ /* 0x000fc60007f3e0ff */
[----:B------:R1:W-:Y:S04]  /*9ff0*/  STL.64 [R1+0xe00], R8 ;  /* 0x000e000801007387 */ /* 0x0003e80000100a00 */
[----:B------:R1:W2:Y:S01]  /*a000*/  @P0 LDG.E.U8 R0, desc[UR8][R8.64] ;  /* 0x0000000808000981 */ /* 0x0002a2000c1e1100 */
[----:B0-----:R-:W-:Y:S01]  /*a010*/  IADD3 R12, P2, PT, R4, R152, RZ ;  /* 0x00000098040c7210 */ /* 0x001fe20007f5e0ff */
[----:B------:R-:W-:Y:S02]  /*a020*/  IMAD.X R15, R5, 0x1, R151, P1 ;  /* 0x00000001050f7824 */ /* 0x000fe400008e0697 */
[----:B------:R0:W3:Y:S01]  /*a030*/  @P0 LDG.E.U8 R2, desc[UR8][R10.64] ;  /* 0x000000080a020981 */ /* 0x0000e2000c1e1100 */
[----:B-1----:R-:W1:Y:S03]  /*a040*/  LDC R8, c[0x0][0x3c4] ;  /* 0x0000f100ff087b82 */ /* 0x002e660000000800 */
[----:B----4-:R4:W-:Y:S01]  /*a050*/  STL [R1+0xa4], R6 ;  /* 0x0000a40601007387 */ /* 0x0109e20000100800 */
[----:B0-----:R-:W-:Y:S01]  /*a060*/  IADD3 R10, P1, PT, R7, R148, RZ ;  /* 0x00000094070a7210 */ /* 0x001fe20007f3e0ff */
[----:B------:R-:W-:Y:S01]  /*a070*/  IMAD.X R13, R5, 0x1, R153, P2 ;  /* 0x00000001050d7824 */ /* 0x000fe200010e0699 */
[----:B------:R-:W-:Y:S01]  /*a080*/  PRMT R4, RZ, 0x7610, R4 ;  /* 0x00007610ff047816 */ /* 0x000fe20000000004 */
[----:B------:R-:W2:Y:S01]  /*a090*/  @P0 LDG.E.U8 R3, desc[UR8][R14.64] ;  /* 0x000000080e030981 */ /* 0x000ea2000c1e1100 */
[----:B------:R-:W0:Y:S01]  /*a0a0*/  LDC R9, c[0x0][0x3c4] ;  /* 0x0000f100ff097b82 */ /* 0x000e220000000800 */
[----:B----4-:R-:W-:-:S02]  /*a0b0*/  SHF.R.S32.HI R6, RZ, 0x1f, R7 ;  /* 0x0000001fff067819 */ /* 0x010fc40000011407 */
[----:B------:R-:W-:Y:S03]  /*a0c0*/  STL.64 [R1+0xdf8], R14 ;  /* 0x000df80e01007387 */ /* 0x000fe60000100a00 */
[----:B------:R-:W-:Y:S01]  /*a0d0*/  IMAD.X R11, R6, 0x1, R149, P1 ;  /* 0x00000001060b7824 */ /* 0x000fe200008e0695 */
[----:B------:R4:W-:Y:S04]  /*a0e0*/  STL.64 [R1+0xdf0], R12 ;  /* 0x000df00c01007387 */ /* 0x0009e80000100a00 */
[----:B------:R4:W2:Y:S04]  /*a0f0*/  @P0 LDG.E.U8 R4, desc[UR8][R12.64] ;  /* 0x000000080c040981 */ /* 0x0008a8000c1e1100 */
[----:B------:R1:W-:Y:S04]  /*a100*/  STL.64 [R1+0xde8], R10 ;  /* 0x000de80a01007387 */ /* 0x0003e80000100a00 */
[----:B------:R1:W2:Y:S01]  /*a110*/  @P0 LDG.E.U8 R60, desc[UR8][R10.64] ;  /* 0x000000080a3c0981 */ /* 0x0002a2000c1e1100 */
[C---:B----4-:R-:W-:Y:S01]  /*a120*/  IADD3 R12, P1, PT, R7.reuse, R146, RZ ;  /* 0x00000092070c7210 */ /* 0x050fe20007f3e0ff */
[----:B-1----:R-:W-:Y:S01]  /*a130*/  IMAD R8, R8, 0x22, RZ ;  /* 0x0000002208087824 */ /* 0x002fe200078e02ff */
[----:B------:R-:W-:-:S03]  /*a140*/  IADD3 R10, P2, PT, R7, R150, RZ ;  /* 0x00000096070a7210 */ /* 0x000fc60007f5e0ff */
[C---:B------:R-:W-:Y:S01]  /*a150*/  IMAD.X R13, R6.reuse, 0x1, R147, P1 ;  /* 0x00000001060d7824 */ /* 0x040fe200008e0693 */
[----:B------:R-:W-:Y:S01]  /*a160*/  IADD3 R14, P1, PT, R7, R152, RZ ;  /* 0x00000098070e7210 */ /* 0x000fe20007f3e0ff */
[----:B------:R-:W-:-:S03]  /*a170*/  IMAD.X R11, R6, 0x1, R151, P2 ;  /* 0x00000001060b7824 */ /* 0x000fc600010e0697 */
[----:B------:R1:W-:Y:S01]  /*a180*/  STL.64 [R1+0xde0], R12 ;  /* 0x000de00c01007387 */ /* 0x0003e20000100a00 */
[----:B------:R-:W-:Y:S01]  /*a190*/  SHF.R.S32.HI R5, RZ, 0x1f, R8 ;  /* 0x0000001fff057819 */ /* 0x000fe20000011408 */
[----:B------:R-:W-:Y:S02]  /*a1a0*/  IMAD.X R15, R6, 0x1, R153, P1 ;  /* 0x00000001060f7824 */ /* 0x000fe400008e0699 */
[----:B------:R1:W4:Y:S04]  /*a1b0*/  @P0 LDG.E.U8 R59, desc[UR8][R12.64] ;  /* 0x000000080c3b0981 */ /* 0x000328000c1e1100 */
[----:B------:R0:W-:Y:S04]  /*a1c0*/  STL.64 [R1+0xdd8], R10 ;  /* 0x000dd80a01007387 */ /* 0x0001e80000100a00 */
[----:B------:R0:W2:Y:S01]  /*a1d0*/  @P0 LDG.E.U8 R58, desc[UR8][R10.64] ;  /* 0x000000080a3a0981 */ /* 0x0000a2000c1e1100 */
[----:B-1----:R-:W-:-:S03]  /*a1e0*/  IADD3 R12, P2, PT, R8, R148, RZ ;  /* 0x00000094080c7210 */ /* 0x002fc60007f5e0ff */
[----:B------:R1:W-:Y:S01]  /*a1f0*/  STL.64 [R1+0xdd0], R14 ;  /* 0x000dd00e01007387 */ /* 0x0003e20000100a00 */
[----:B0-----:R-:W-:-:S03]  /*a200*/  IMAD R7, R9, 0x23, RZ ;  /* 0x0000002309077824 */ /* 0x001fc600078e02ff */
[----:B------:R1:W2:Y:S01]  /*a210*/  @P0 LDG.E.U8 R57, desc[UR8][R14.64] ;  /* 0x000000080e390981 */ /* 0x0002a2000c1e1100 */
[C---:B------:R-:W-:Y:S01]  /*a220*/  IADD3 R10, P3, PT, R8.reuse, R146, RZ ;  /* 0x00000092080a7210 */ /* 0x040fe20007f7e0ff */
[C---:B------:R-:W-:Y:S01]  /*a230*/  IMAD.X R13, R5.reuse, 0x1, R149, P2 ;  /* 0x00000001050d7824 */ /* 0x040fe200010e0695 */
[----:B------:R-:W0:Y:S03]  /*a240*/  LDC R9, c[0x0][0x3c4] ;  /* 0x0000f100ff097b82 */ /* 0x000e260000000800 */
[----:B------:R-:W-:Y:S01]  /*a250*/  IMAD.X R11, R5, 0x1, R147, P3 ;  /* 0x00000001050b7824 */ /* 0x000fe200018e0693 */
[----:B-1----:R-:W-:Y:S01]  /*a260*/  IADD3 R14, P1, PT, R8, R150, RZ ;  /* 0x00000096080e7210 */ /* 0x002fe20007f3e0ff */
[----:B------:R1:W-:Y:S01]  /*a270*/  STL.64 [R1+0xdc8], R12 ;  /* 0x000dc80c01007387 */ /* 0x0003e20000100a00 */
[----:B------:R-:W-:-:S03]  /*a280*/  SHF.R.S32.HI R6, RZ, 0x1f, R7 ;  /* 0x0000001fff067819 */ /* 0x000fc60000011407 */
[----:B------:R1:W2:Y:S01]  /*a290*/  @P0 LDG.E.U8 R56, desc[UR8][R12.64] ;  /* 0x000000080c380981 */ /* 0x0002a2000c1e1100 */
[----:B------:R-:W-:-:S03]  /*a2a0*/  IMAD.X R15, R5, 0x1, R151, P1 ;  /* 0x00000001050f7824 */ /* 0x000fc600008e0697 */
[----:B------:R1:W-:Y:S04]  /*a2b0*/  STL.64 [R1+0xdc0], R10 ;  /* 0x000dc00a01007387 */ /* 0x0003e80000100a00 */
[----:B------:R1:W2:Y:S02]  /*a2c0*/  @P0 LDG.E.U8 R55, desc[UR8][R10.64] ;  /* 0x000000080a370981 */ /* 0x0002a4000c1e1100 */
[----:B-1----:R-:W-:Y:S02]  /*a2d0*/  IADD3 R12, P2, PT, R8, R152, RZ ;  /* 0x00000098080c7210 */ /* 0x002fe40007f5e0ff */
[----:B------:R-:W2:Y:S01]  /*a2e0*/  @P0 LDG.E.U8 R54, desc[UR8][R14.64] ;  /* 0x000000080e360981 */ /* 0x000ea2000c1e1100 */
[----:B------:R-:W-:Y:S02]  /*a2f0*/  IADD3 R10, P1, PT, R7, R148, RZ ;  /* 0x00000094070a7210 */ /* 0x000fe40007f3e0ff */
[----:B------:R-:W-:Y:S01]  /*a300*/  IMAD.X R13, R5, 0x1, R153, P2 ;  /* 0x00000001050d7824 */ /* 0x000fe200010e0699 */
[----:B------:R-:W-:Y:S02]  /*a310*/  STL.64 [R1+0xdb8], R14 ;  /* 0x000db80e01007387 */ /* 0x000fe40000100a00 */
[----:B------:R-:W-:-:S02]  /*a320*/  IMAD.X R11, R6, 0x1, R149, P1 ;  /* 0x00000001060b7824 */ /* 0x000fc400008e0695 */
[----:B------:R-:W-:Y:S04]  /*a330*/  STL.64 [R1+0xdb0], R12 ;  /* 0x000db00c01007387 */ /* 0x000fe80000100a00 */
[----:B------:R1:W-:Y:S04]  /*a340*/  STL.64 [R1+0xda8], R10 ;  /* 0x000da80a01007387 */ /* 0x0003e80000100a00 */
[----:B------:R1:W2:Y:S04]  /*a350*/  @P0 LDG.E.U8 R52, desc[UR8][R10.64] ;  /* 0x000000080a340981 */ /* 0x0002a8000c1e1100 */
[----:B------:R0:W2:Y:S01]  /*a360*/  @P0 LDG.E.U8 R53, desc[UR8][R12.64] ;  /* 0x000000080c350981 */ /* 0x0000a2000c1e1100 */
[----:B-1----:R-:W1:Y:S01]  /*a370*/  LDC R10, c[0x0][0x3c4] ;  /* 0x0000f100ff0a7b82 */ /* 0x002e620000000800 */
[----:B------:R-:W-:-:S02]  /*a380*/  IADD3 R14, P1, PT, R7, R146, RZ ;  /* 0x00000092070e7210 */ /* 0x000fc40007f3e0ff */
[----:B0-----:R-:W-:Y:S01]  /*a390*/  IADD3 R12, P2, PT, R7, R150, RZ ;  /* 0x00000096070c7210 */ /* 0x001fe20007f5e0ff */
[----:B------:R-:W-:Y:S02]  /*a3a0*/  IMAD R8, R9, 0x24, RZ ;  /* 0x0000002409087824 */ /* 0x000fe400078e02ff */
[C---:B------:R-:W-:Y:S01]  /*a3b0*/  IMAD.X R15, R6.reuse, 0x1, R147, P1 ;  /* 0x00000001060f7824 */ /* 0x040fe200008e0693 */
[----:B------:R-:W-:Y:S01]  /*a3c0*/  IADD3 R92, P1, PT, R7, R152, RZ ;  /* 0x00000098075c7210 */ /* 0x000fe20007f3e0ff */
[C---:B------:R-:W-:Y:S01]  /*a3d0*/  IMAD.X R13, R6.reuse, 0x1, R151, P2 ;  /* 0x00000001060d7824 */ /* 0x040fe200010e0697 */
[----:B------:R-:W-:Y:S01]  /*a3e0*/  SHF.R.S32.HI R5, RZ, 0x1f, R8 ;  /* 0x0000001fff057819 */ /* 0x000fe20000011408 */
[----:B------:R-:W0:Y:S01]  /*a3f0*/  LDC R11, c[0x0][0x3c4] ;  /* 0x0000f100ff0b7b82 */ /* 0x000e220000000800 */
[----:B------:R1:W-:Y:S01]  /*a400*/  STL.64 [R1+0xda0], R14 ;  /* 0x000da00e01007387 */ /* 0x0003e20000100a00 */
[----:B------:R-:W-:-:S03]  /*a410*/  IMAD.X R93, R6, 0x1, R153, P1 ;  /* 0x00000001065d7824 */ /* 0x000fc600008e0699 */
[----:B------:R1:W2:Y:S04]  /*a420*/  @P0 LDG.E.U8 R51, desc[UR8][R14.64] ;  /* 0x000000080e330981 */ /* 0x0002a8000c1e1100 */
[----:B------:R1:W-:Y:S04]  /*a430*/  STL.64 [R1+0xd98], R12 ;  /* 0x000d980c01007387 */ /* 0x0003e80000100a00 */
[----:B------:R1:W2:Y:S02]  /*a440*/  @P0 LDG.E.U8 R50, desc[UR8][R12.64] ;  /* 0x000000080c320981 */ /* 0x0002a4000c1e1100 */
[----:B-1----:R-:W-:Y:S01]  /*a450*/  IADD3 R14, P2, PT, R8, R148, RZ ;  /* 0x00000094080e7210 */ /* 0x002fe20007f5e0ff */
[----:B------:R-:W-:Y:S01]  /*a460*/  IMAD R7, R10, 0x25, RZ ;  /* 0x000000250a077824 */ /* 0x000fe200078e02ff */
[----:B------:R1:W-:Y:S01]  /*a470*/  STL.64 [R1+0xd90], R92 ;  /* 0x000d905c01007387 */ /* 0x0003e20000100a00 */
[----:B------:R-:W0:Y:S03]  /*a480*/  LDC R10, c[0x0][0x3c4] ;  /* 0x0000f100ff0a7b82 */ /* 0x000e260000000800 */
[----:B------:R1:W2:Y:S01]  /*a490*/  @P0 LDG.E.U8 R49, desc[UR8][R92.64] ;  /* 0x000000085c310981 */ /* 0x0002a2000c1e1100 */
[----:B------:R-:W-:Y:S01]  /*a4a0*/  IADD3 R12, P3, PT, R8, R146, RZ ;  /* 0x00000092080c7210 */ /* 0x000fe20007f7e0ff */
[----:B------:R-:W-:-:S04]  /*a4b0*/  IMAD.X R15, R5, 0x1, R149, P2 ;  /* 0x00000001050f7824 */ /* 0x000fc800010e0695 */
[----:B------:R-:W-:Y:S01]  /*a4c0*/  IMAD.X R13, R5, 0x1, R147, P3 ;  /* 0x00000001050d7824 */ /* 0x000fe200018e0693 */
[----:B-1----:R-:W-:Y:S01]  /*a4d0*/  IADD3 R92, P1, PT, R8, R150, RZ ;  /* 0x00000096085c7210 */ /* 0x002fe20007f3e0ff */
[----:B------:R1:W-:Y:S01]  /*a4e0*/  STL.64 [R1+0xd88], R14 ;  /* 0x000d880e01007387 */ /* 0x0003e20000100a00 */
[----:B------:R-:W-:-:S03]  /*a4f0*/  SHF.R.S32.HI R6, RZ, 0x1f, R7 ;  /* 0x0000001fff067819 */ /* 0x000fc60000011407 */
[----:B------:R1:W2:Y:S01]  /*a500*/  @P0 LDG.E.U8 R87, desc[UR8][R14.64] ;  /* 0x000000080e570981 */ /* 0x0002a2000c1e1100 */
[----:B------:R-:W-:-:S03]  /*a510*/  IMAD.X R93, R5, 0x1, R151, P1 ;  /* 0x00000001055d7824 */ /* 0x000fc600008e0697 */
[----:B------:R0:W-:Y:S04]  /*a520*/  STL.64 [R1+0xd80], R12 ;  /* 0x000d800c01007387 */ /* 0x0001e80000100a00 */
[----:B------:R0:W2:Y:S01]  /*a530*/  @P0 LDG.E.U8 R86, desc[UR8][R12.64] ;  /* 0x000000080c560981 */ /* 0x0000a2000c1e1100 */
[----:B-1----:R-:W-:Y:S01]  /*a540*/  IADD3 R14, P2, PT, R8, R152, RZ ;  /* 0x00000098080e7210 */ /* 0x002fe20007f5e0ff */
[----:B0-----:R-:W-:Y:S02]  /*a550*/  IMAD R10, R10, 0x28, RZ ;  /* 0x000000280a0a7824 */ /* 0x001fe400078e02ff */
[----:B------:R-:W2:Y:S01]  /*a560*/  @P0 LDG.E.U8 R85, desc[UR8][R92.64] ;  /* 0x000000085c550981 */ /* 0x000ea2000c1e1100 */
[----:B------:R-:W-:Y:S01]  /*a570*/  IADD3 R12, P1, PT, R7, R148, RZ ;  /* 0x00000094070c7210 */ /* 0x000fe20007f3e0ff */
        /* <DEDUP_REMOVED lines=11> */
[----:B------:R0:W-:Y:S01]  /*a630*/  STL.64 [R1+0xd60], R14 ;  /* 0x000d600e01007387 */ /* 0x0001e20000100a00 */
[----:B------:R-:W-:Y:S02]  /*a640*/  IADD3 R92, P1, PT, R7, R152, RZ ;  /* 0x00000098075c7210 */ /* 0x000fe40007f3e0ff */
[----:B------:R-:W-:Y:S01]  /*a650*/  SHF.R.S32.HI R9, RZ, 0x1f, R10 ;  /* 0x0000001fff097819 */ /* 0x000fe2000001140a */
[----:B------:R0:W2:Y:S04]  /*a660*/  @P0 LDG.E.U8 R106, desc[UR8][R14.64] ;  /* 0x000000080e6a0981 */ /* 0x0000a8000c1e1100 */
[----:B------:R1:W-:Y:S04]  /*a670*/  STL.64 [R1+0xd58], R12 ;  /* 0x000d580c01007387 */ /* 0x0003e80000100a00 */
[----:B------:R1:W2:Y:S01]  /*a680*/  @P0 LDG.E.U8 R105, desc[UR8][R12.64] ;  /* 0x000000080c690981 */ /* 0x0002a2000c1e1100 */
[----:B0-----:R-:W-:Y:S01]  /*a690*/  IADD3 R14, P2, PT, R10, R148, RZ ;  /* 0x000000940a0e7210 */ /* 0x001fe20007f5e0ff */
[----:B------:R-:W-:Y:S01]  /*a6a0*/  IMAD.X R93, R6, 0x1, R153, P1 ;  /* 0x00000001065d7824 */ /* 0x000fe200008e0699 */
[----:B------:R-:W-:-:S02]  /*a6b0*/  PRMT R6, RZ, 0x7610, R6 ;  /* 0x00007610ff067816 */ /* 0x000fc40000000006 */
[----:B-1----:R-:W-:Y:S01]  /*a6c0*/  IADD3 R12, P3, PT, R10, R146, RZ ;  /* 0x000000920a0c7210 */ /* 0x002fe20007f7e0ff */
[C---:B------:R-:W-:Y:S01]  /*a6d0*/  IMAD.X R15, R9.reuse, 0x1, R149, P2 ;  /* 0x00000001090f7824 */ /* 0x040fe200010e0695 */
[----:B------:R-:W-:Y:S03]  /*a6e0*/  STL.64 [R1+0xd50], R92 ;  /* 0x000d505c01007387 */ /* 0x000fe60000100a00 */
[----:B------:R-:W-:Y:S01]  /*a6f0*/  IMAD.X R13, R9, 0x1, R147, P3 ;  /* 0x00000001090d7824 */ /* 0x000fe200018e0693 */
[----:B------:R-:W-:Y:S01]  /*a700*/  STL.64 [R1+0xd08], R14 ;  /* 0x000d080e01007387 */ /* 0x000fe20000100a00 */
[----:B------:R-:W-:-:S03]  /*a710*/  PRMT R5, RZ, 0x7610, R5 ;  /* 0x00007610ff057816 */ /* 0x000fc60000000005 */
[----:B------:R0:W-:Y:S01]  /*a720*/  STL.64 [R1+0xd00], R12 ;  /* 0x000d000c01007387 */ /* 0x0001e20000100a00 */
[----:B------:R-:W-:-:S03]  /*a730*/  IADD3 R96, P1, PT, R10, R150, RZ ;  /* 0x000000960a607210 */ /* 0x000fc60007f3e0ff */
[----:B------:R0:W2:Y:S01]  /*a740*/  @P0 LDG.E.U8 R6, desc[UR8][R12.64] ;  /* 0x000000080c060981 */ /* 0x0000a2000c1e1100 */
[----:B------:R-:W-:Y:S02]  /*a750*/  IMAD R11, R11, 0x29, RZ ;  /* 0x000000290b0b7824 */ /* 0x000fe400078e02ff */
[----:B------:R-:W-:Y:S01]  /*a760*/  IMAD.X R97, R9, 0x1, R151, P1 ;  /* 0x0000000109617824 */ /* 0x000fe200008e0697 */
[----:B------:R1:W2:Y:S04]  /*a770*/  @P0 LDG.E.U8 R104, desc[UR8][R92.64] ;  /* 0x000000085c680981 */ /* 0x0002a8000c1e1100 */
[----:B------:R3:W2:Y:S01]  /*a780*/  @P0 LDG.E.U8 R5, desc[UR8][R14.64] ;  /* 0x000000080e050981 */ /* 0x0006a2000c1e1100 */
[----:B0-----:R-:W0:Y:S01]  /*a790*/  LDC R12, c[0x0][0x3c4] ;  /* 0x0000f100ff0c7b82 */ /* 0x001e220000000800 */
[----:B-1----:R-:W-:-:S02]  /*a7a0*/  IADD3 R92, P2, PT, R10, R152, RZ ;  /* 0x000000980a5c7210 */ /* 0x002fc40007f5e0ff */
[----:B------:R-:W-:Y:S02]  /*a7b0*/  SHF.R.S32.HI R10, RZ, 0x1f, R11 ;  /* 0x0000001fff0a7819 */ /* 0x000fe4000001140b */
[----:B---3--:R-:W-:Y:S01]  /*a7c0*/  IADD3 R14, P1, PT, R11, R148, RZ ;  /* 0x000000940b0e7210 */ /* 0x008fe20007f3e0ff */
[----:B------:R-:W-:Y:S01]  /*a7d0*/  IMAD.X R93, R9, 0x1, R153, P2 ;  /* 0x00000001095d7824 */ /* 0x000fe200010e0699 */
[----:B------:R-:W-:Y:S01]  /*a7e0*/  PRMT R7, RZ, 0x7610, R7 ;  /* 0x00007610ff077816 */ /* 0x000fe20000000007 */
[----:B------:R-:W1:Y:S02]  /*a7f0*/  LDC R13, c[0x0][0x3c4] ;  /* 0x0000f100ff0d7b82 */ /* 0x000e640000000800 */
[----:B------:R-:W-:Y:S01]  /*a800*/  IMAD.X R15, R10, 0x1, R149, P1 ;  /* 0x000000010a0f7824 */ /* 0x000fe200008e0695 */
[----:B------:R-:W-:Y:S01]  /*a810*/  STL.64 [R1+0xcf8], R96 ;  /* 0x000cf86001007387 */ /* 0x000fe20000100a00 */
[----:B------:R-:W-:-:S03]  /*a820*/  PRMT R8, RZ, 0x7610, R8 ;  /* 0x00007610ff087816 */ /* 0x000fc60000000008 */
[----:B------:R3:W-:Y:S04]  /*a830*/  STL.64 [R1+0xcf0], R92 ;  /* 0x000cf05c01007387 */ /* 0x0007e80000100a00 */
[----:B------:R3:W2:Y:S04]  /*a840*/  @P0 LDG.E.U8 R7, desc[UR8][R92.64] ;  /* 0x000000085c070981 */ /* 0x0006a8000c1e1100 */
[----:B------:R0:W-:Y:S04]  /*a850*/  STL.64 [R1+0xce8], R14 ;  /* 0x000ce80e01007387 */ /* 0x0001e80000100a00 */
[----:B------:R0:W2:Y:S01]  /*a860*/  @P0 LDG.E.U8 R48, desc[UR8][R14.64] ;  /* 0x000000080e300981 */ /* 0x0000a2000c1e1100 */
[----:B---3--:R-:W-:Y:S01]  /*a870*/  IADD3 R92, P1, PT, R11, R146, RZ ;  /* 0x000000920b5c7210 */ /* 0x008fe20007f3e0ff */
[----:B0-----:R-:W-:-:S02]  /*a880*/  IMAD R12, R12, 0x2a, RZ ;  /* 0x0000002a0c0c7824 */ /* 0x001fc400078e02ff */
[----:B------:R0:W3:Y:S01]  /*a890*/  @P0 LDG.E.U8 R8, desc[UR8][R96.64] ;  /* 0x0000000860080981 */ /* 0x0000e2000c1e1100 */
[C---:B------:R-:W-:Y:S01]  /*a8a0*/  IADD3 R14, P2, PT, R11.reuse, R150, RZ ;  /* 0x000000960b0e7210 */ /* 0x040fe20007f5e0ff */
[----:B------:R-:W-:Y:S01]  /*a8b0*/  IMAD.X R93, R10, 0x1, R147, P1 ;  /* 0x000000010a5d7824 */ /* 0x000fe200008e0693 */
[----:B0-----:R-:W-:-:S03]  /*a8c0*/  IADD3 R96, P1, PT, R11, R152, RZ ;  /* 0x000000980b607210 */ /* 0x001fc60007f3e0ff */
[C---:B------:R-:W-:Y:S01]  /*a8d0*/  IMAD.X R15, R10.reuse, 0x1, R151, P2 ;  /* 0x000000010a0f7824 */ /* 0x040fe200010e0697 */
[----:B------:R0:W-:Y:S01]  /*a8e0*/  STL.64 [R1+0xce0], R92 ;  /* 0x000ce05c01007387 */ /* 0x0001e20000100a00 */
[----:B------:R-:W-:Y:S01]  /*a8f0*/  SHF.R.S32.HI R9, RZ, 0x1f, R12 ;  /* 0x0000001fff097819 */ /* 0x000fe2000001140c */
[----:B------:R-:W-:Y:S02]  /*a900*/  IMAD.X R97, R10, 0x1, R153, P1 ;  /* 0x000000010a617824 */ /* 0x000fe400008e0699 */
[----:B------:R0:W2:Y:S04]  /*a910*/  @P0 LDG.E.U8 R47, desc[UR8][R92.64] ;  /* 0x000000085c2f0981 */ /* 0x0000a8000c1e1100 */
[----:B------:R4:W-:Y:S04]  /*a920*/  STL.64 [R1+0xcd8], R14 ;  /* 0x000cd80e01007387 */ /* 0x0009e80000100a00 */
[----:B------:R4:W2:Y:S01]  /*a930*/  @P0 LDG.E.U8 R46, desc[UR8][R14.64] ;  /* 0x000000080e2e0981 */ /* 0x0008a2000c1e1100 */
[----:B0-----:R-:W-:-:S03]  /*a940*/  IADD3 R92, P2, PT, R12, R148, RZ ;  /* 0x000000940c5c7210 */ /* 0x001fc60007f5e0ff */
[----:B------:R0:W-:Y:S01]  /*a950*/  STL.64 [R1+0xcd0], R96 ;  /* 0x000cd06001007387 */ /* 0x0001e20000100a00 */
[----:B-1----:R-:W-:-:S03]  /*a960*/  IMAD R11, R13, 0x2b, RZ ;  /* 0x0000002b0d0b7824 */ /* 0x002fc600078e02ff */
[----:B------:R0:W2:Y:S01]  /*a970*/  @P0 LDG.E.U8 R45, desc[UR8][R96.64] ;  /* 0x00000008602d0981 */ /* 0x0000a2000c1e1100 */
[C---:B----4-:R-:W-:Y:S01]  /*a980*/  IADD3 R14, P3, PT, R12.reuse, R146, RZ ;  /* 0x000000920c0e7210 */ /* 0x050fe20007f7e0ff */
[C---:B------:R-:W-:Y:S01]  /*a990*/  IMAD.X R93, R9.reuse, 0x1, R149, P2 ;  /* 0x00000001095d7824 */ /* 0x040fe200010e0695 */
[----:B------:R-:W1:Y:S03]  /*a9a0*/  LDC R13, c[0x0][0x3c4] ;  /* 0x0000f100ff0d7b82 */ /* 0x000e660000000800 */
[----:B------:R-:W-:Y:S01]  /*a9b0*/  IMAD.X R15, R9, 0x1, R147, P3 ;  /* 0x00000001090f7824 */ /* 0x000fe200018e0693 */
[----:B0-----:R-:W-:Y:S01]  /*a9c0*/  IADD3 R96, P1, PT, R12, R150, RZ ;  /* 0x000000960c607210 */ /* 0x001fe20007f3e0ff */
[----:B------:R0:W-:Y:S01]  /*a9d0*/  STL.64 [R1+0xcc8], R92 ;  /* 0x000cc85c01007387 */ /* 0x0001e20000100a00 */
[----:B------:R-:W-:-:S03]  /*a9e0*/  SHF.R.S32.HI R10, RZ, 0x1f, R11 ;  /* 0x0000001fff0a7819 */ /* 0x000fc6000001140b */
[----:B------:R0:W4:Y:S01]  /*a9f0*/  @P0 LDG.E.U8 R44, desc[UR8][R92.64] ;  /* 0x000000085c2c0981 */ /* 0x000122000c1e1100 */
[----:B------:R-:W-:-:S03]  /*aa00*/  IMAD.X R97, R9, 0x1, R151, P1 ;  /* 0x0000000109617824 */ /* 0x000fc600008e0697 */
[----:B------:R0:W-:Y:S04]  /*aa10*/  STL.64 [R1+0xcc0], R14 ;  /* 0x000cc00e01007387 */ /* 0x0001e80000100a00 */
[----:B------:R0:W2:Y:S02]  /*aa20*/  @P0 LDG.E.U8 R43, desc[UR8][R14.64] ;  /* 0x000000080e2b0981 */ /* 0x0000a4000c1e1100 */
[----:B0-----:R-:W-:Y:S02]  /*aa30*/  IADD3 R92, P2, PT, R12, R152, RZ ;  /* 0x000000980c5c7210 */ /* 0x001fe40007f5e0ff */
[----:B------:R0:W2:Y:S01]  /*aa40*/  @P0 LDG.E.U8 R42, desc[UR8][R96.64] ;  /* 0x00000008602a0981 */ /* 0x0000a2000c1e1100 */
[----:B------:R-:W-:Y:S02]  /*aa50*/  IADD3 R14, P1, PT, R11, R148, RZ ;  /* 0x000000940b0e7210 */ /* 0x000fe40007f3e0ff */
[----:B------:R-:W-:Y:S01]  /*aa60*/  IMAD.X R93, R9, 0x1, R153, P2 ;  /* 0x00000001095d7824 */ /* 0x000fe200010e0699 */
[----:B------:R0:W-:Y:S02]  /*aa70*/  STL.64 [R1+0xcb8], R96 ;  /* 0x000cb86001007387 */ /* 0x0001e40000100a00 */
[----:B------:R-:W-:-:S02]  /*aa80*/  IMAD.X R15, R10, 0x1, R149, P1 ;  /* 0x000000010a0f7824 */ /* 0x000fc400008e0695 */
[----:B------:R-:W-:Y:S04]  /*aa90*/  STL.64 [R1+0xcb0], R92 ;  /* 0x000cb05c01007387 */ /* 0x000fe80000100a00 */
[----:B------:R1:W-:Y:S04]  /*aaa0*/  STL.64 [R1+0xca8], R14 ;  /* 0x000ca80e01007387 */ /* 0x0003e80000100a00 */
[----:B------:R1:W2:Y:S01]  /*aab0*/  @P0 LDG.E.U8 R40, desc[UR8][R14.64] ;  /* 0x000000080e280981 */ /* 0x0002a2000c1e1100 */
[----:B0-----:R-:W-:-:S03]  /*aac0*/  IADD3 R96, P1, PT, R11, R146, RZ ;  /* 0x000000920b607210 */ /* 0x001fc60007f3e0ff */
[----:B------:R0:W2:Y:S01]  /*aad0*/  @P0 LDG.E.U8 R41, desc[UR8][R92.64] ;  /* 0x000000085c290981 */ /* 0x0000a2000c1e1100 */
[----:B-1----:R-:W1:Y:S01]  /*aae0*/  LDC R14, c[0x0][0x3c4] ;  /* 0x0000f100ff0e7b82 */ /* 0x002e620000000800 */
[C---:B0-----:R-:W-:Y:S01]  /*aaf0*/  IADD3 R92, P2, PT, R11.reuse, R150, RZ ;  /* 0x000000960b5c7210 */ /* 0x041fe20007f5e0ff */
[C---:B------:R-:W-:Y:S01]  /*ab00*/  IMAD.X R97, R10.reuse, 0x1, R147, P1 ;  /* 0x000000010a617824 */ /* 0x040fe200008e0693 */
[----:B------:R-:W-:Y:S01]  /*ab10*/  IADD3 R156, P1, PT, R11, R152, RZ ;  /* 0x000000980b9c7210 */ /* 0x000fe20007f3e0ff */
[----:B------:R-:W-:Y:S01]  /*ab20*/  IMAD R12, R13, 0x2c, RZ ;  /* 0x0000002c0d0c7824 */ /* 0x000fe200078e02ff */
[----:B------:R-:W-:Y:S01]  /*ab30*/  PRMT R82, RZ, 0x7610, R82 ;  /* 0x00007610ff527816 */ /* 0x000fe20000000052 */
[C---:B------:R-:W-:Y:S01]  /*ab40*/  IMAD.X R93, R10.reuse, 0x1, R151, P2 ;  /* 0x000000010a5d7824 */ /* 0x040fe200010e0697 */
[----:B------:R0:W-:Y:S01]  /*ab50*/  STL.64 [R1+0xca0], R96 ;  /* 0x000ca06001007387 */ /* 0x0001e20000100a00 */
[----:B------:R-:W-:Y:S01]  /*ab60*/  IMAD.X R157, R10, 0x1, R153, P1 ;  /* 0x000000010a9d7824 */ /* 0x000fe200008e0699 */
[----:B------:R-:W-:Y:S01]  /*ab70*/  SHF.R.S32.HI R9, RZ, 0x1f, R12 ;  /* 0x0000001fff097819 */ /* 0x000fe2000001140c */
[----:B------:R-:W1:Y:S01]  /*ab80*/  LDC R13, c[0x0][0x3c4] ;  /* 0x0000f100ff0d7b82 */ /* 0x000e620000000800 */
[----:B------:R0:W2:Y:S04]  /*ab90*/  @P0 LDG.E.U8 R39, desc[UR8][R96.64] ;  /* 0x0000000860270981 */ /* 0x0000a8000c1e1100 */
[----:B------:R1:W-:Y:S01]  /*aba0*/  STL.64 [R1+0xc98], R92 ;  /* 0x000c985c01007387 */ /* 0x0003e20000100a00 */
[----:B------:R-:W-:-:S02]  /*abb0*/  PRMT R80, RZ, 0x7610, R80 ;  /* 0x00007610ff507816 */ /* 0x000fc40000000050 */
[----:B------:R-:W-:Y:S01]  /*abc0*/  PRMT R103, RZ, 0x7610, R103 ;  /* 0x00007610ff677816 */ /* 0x000fe20000000067 */
[----:B------:R1:W2:Y:S01]  /*abd0*/  @P0 LDG.E.U8 R38, desc[UR8][R92.64] ;  /* 0x000000085c260981 */ /* 0x0002a2000c1e1100 */
[----:B------:R-:W-:Y:S01]  /*abe0*/  PRMT R81, RZ, 0x7610, R81 ;  /* 0x00007610ff517816 */ /* 0x000fe20000000051 */
[----:B------:R-:W3:Y:S01]  /*abf0*/  LDC R15, c[0x0][0x3c4] ;  /* 0x0000f100ff0f7b82 */ /* 0x000ee20000000800 */
[----:B0-----:R-:W-:Y:S01]  /*ac00*/  IADD3 R96, P2, PT, R12, R148, RZ ;  /* 0x000000940c607210 */ /* 0x001fe20007f5e0ff */
[----:B------:R0:W-:Y:S01]  /*ac10*/  STL.64 [R1+0xc90], R156 ;  /* 0x000c909c01007387 */ /* 0x0001e20000100a00 */
[----:B-1----:R-:W-:-:S03]  /*ac20*/  IMAD R11, R14, 0x2d, RZ ;  /* 0x0000002d0e0b7824 */ /* 0x002fc600078e02ff */
[----:B------:R0:W2:Y:S01]  /*ac30*/  @P0 LDG.E.U8 R37, desc[UR8][R156.64] ;  /* 0x000000089c250981 */ /* 0x0000a2000c1e1100 */
[C---:B------:R-:W-:Y:S01]  /*ac40*/  IADD3 R92, P3, PT, R12.reuse, R146, RZ ;  /* 0x000000920c5c7210 */ /* 0x040fe20007f7e0ff */
[C---:B------:R-:W-:Y:S01]  /*ac50*/  IMAD.X R97, R9.reuse, 0x1, R149, P2 ;  /* 0x0000000109617824 */ /* 0x040fe200010e0695 */
[----:B------:R-:W1:Y:S03]  /*ac60*/  LDC R14, c[0x0][0x3c4] ;  /* 0x0000f100ff0e7b82 */ /* 0x000e660000000800 */
[----:B------:R-:W-:Y:S01]  /*ac70*/  IMAD.X R93, R9, 0x1, R147, P3 ;  /* 0x00000001095d7824 */ /* 0x000fe200018e0693 */
[----:B0-----:R-:W-:Y:S01]  /*ac80*/  IADD3 R156, P1, PT, R12, R150, RZ ;  /* 0x000000960c9c7210 */ /* 0x001fe20007f3e0ff */
[----:B------:R0:W-:Y:S01]  /*ac90*/  STL.64 [R1+0xc88], R96 ;  /* 0x000c886001007387 */ /* 0x0001e20000100a00 */
[----:B------:R-:W-:-:S03]  /*aca0*/  SHF.R.S32.HI R10, RZ, 0x1f, R11 ;  /* 0x0000001fff0a7819 */ /* 0x000fc6000001140b */
[----:B------:R0:W2:Y:S01]  /*acb0*/  @P0 LDG.E.U8 R83, desc[UR8][R96.64] ;  /* 0x0000000860530981 */ /* 0x0000a2000c1e1100 */
[----:B------:R-:W-:-:S03]  /*acc0*/  IMAD.X R157, R9, 0x1, R151, P1 ;  /* 0x00000001099d7824 */ /* 0x000fc600008e0697 */
[----:B------:R0:W-:Y:S04]  /*acd0*/  STL.64 [R1+0xc80], R92 ;  /* 0x000c805c01007387 */ /* 0x0001e80000100a00 */
[----:B------:R0:W2:Y:S02]  /*ace0*/  @P0 LDG.E.U8 R82, desc[UR8][R92.64] ;  /* 0x000000085c520981 */ /* 0x0000a4000c1e1100 */
[----:B0-----:R-:W-:Y:S02]  /*acf0*/  IADD3 R96, P2, PT, R12, R152, RZ ;  /* 0x000000980c607210 */ /* 0x001fe40007f5e0ff */
[----:B------:R-:W-:Y:S01]  /*ad00*/  PRMT R102, RZ, 0x7610, R102 ;  /* 0x00007610ff667816 */ /* 0x000fe20000000066 */
[----:B------:R-:W2:Y:S01]  /*ad10*/  @P0 LDG.E.U8 R81, desc[UR8][R156.64] ;  /* 0x000000089c510981 */ /* 0x000ea2000c1e1100 */
[----:B------:R-:W-:Y:S01]  /*ad20*/  IADD3 R92, P1, PT, R11, R148, RZ ;  /* 0x000000940b5c7210 */ /* 0x000fe20007f3e0ff */
[----:B------:R-:W-:-:S02]  /*ad30*/  IMAD.X R97, R9, 0x1, R153, P2 ;  /* 0x0000000109617824 */ /* 0x000fc400010e0699 */
[----:B------:R-:W-:Y:S02]  /*ad40*/  STL.64 [R1+0xc78], R156 ;  /* 0x000c789c01007387 */ /* 0x000fe40000100a00 */
[C---:B------:R-:W-:Y:S02]  /*ad50*/  IMAD.X R93, R10.reuse, 0x1, R149, P1 ;  /* 0x000000010a5d7824 */ /* 0x040fe400008e0695 */
[----:B------:R0:W-:Y:S04]  /*ad60*/  STL.64 [R1+0xc70], R96 ;  /* 0x000c706001007387 */ /* 0x0001e80000100a00 */
[----:B------:R0:W2:Y:S04]  /*ad70*/  @P0 LDG.E.U8 R80, desc[UR8][R96.64] ;  /* 0x0000000860500981 */ /* 0x0000a8000c1e1100 */
[----:B------:R1:W-:Y:S04]  /*ad80*/  STL.64 [R1+0xc68], R92 ;  /* 0x000c685c01007387 */ /* 0x0003e80000100a00 */
[----:B------:R1:W2:Y:S01]  /*ad90*/  @P0 LDG.E.U8 R103, desc[UR8][R92.64] ;  /* 0x000000085c670981 */ /* 0x0002a2000c1e1100 */
[----:B0-----:R-:W-:Y:S01]  /*ada0*/  IADD3 R96, P1, PT, R11, R146, RZ ;  /* 0x000000920b607210 */ /* 0x001fe20007f3e0ff */
[----:B------:R-:W-:Y:S01]  /*adb0*/  IMAD R12, R13, 0x30, RZ ;  /* 0x000000300d0c7824 */ /* 0x000fe200078e02ff */
[----:B------:R-:W-:Y:S01]  /*adc0*/  PRMT R101, RZ, 0x7610, R101 ;  /* 0x00007610ff657816 */ /* 0x000fe20000000065 */
[----:B------:R-:W0:Y:S01]  /*add0*/  LDC R13, c[0x0][0x3c4] ;  /* 0x0000f100ff0d7b82 */ /* 0x000e220000000800 */
[C---:B-1----:R-:W-:Y:S01]  /*ade0*/  IADD3 R92, P2, PT, R11.reuse, R150, RZ ;  /* 0x000000960b5c7210 */ /* 0x042fe20007f5e0ff */
[----:B------:R-:W-:Y:S01]  /*adf0*/  IMAD.X R97, R10, 0x1, R147, P1 ;  /* 0x000000010a617824 */ /* 0x000fe200008e0693 */
[----:B------:R-:W-:-:S03]  /*ae00*/  IADD3 R156, P1, PT, R11, R152, RZ ;  /* 0x000000980b9c7210 */ /* 0x000fc60007f3e0ff */
[C---:B------:R-:W-:Y:S01]  /*ae10*/  IMAD.X R93, R10.reuse, 0x1, R151, P2 ;  /* 0x000000010a5d7824 */ /* 0x040fe200010e0697 */
[----:B------:R1:W-:Y:S01]  /*ae20*/  STL.64 [R1+0xc60], R96 ;  /* 0x000c606001007387 */ /* 0x0003e20000100a00 */
[----:B------:R-:W-:Y:S01]  /*ae30*/  PRMT R100, RZ, 0x7610, R100 ;  /* 0x00007610ff647816 */ /* 0x000fe20000000064 */
[----:B------:R-:W-:Y:S01]  /*ae40*/  IMAD.X R157, R10, 0x1, R153, P1 ;  /* 0x000000010a9d7824 */ /* 0x000fe200008e0699 */
[----:B------:R-:W-:Y:S01]  /*ae50*/  SHF.R.S32.HI R9, RZ, 0x1f, R12 ;  /* 0x0000001fff097819 */ /* 0x000fe2000001140c */
[----:B------:R1:W2:Y:S04]  /*ae60*/  @P0 LDG.E.U8 R102, desc[UR8][R96.64] ;  /* 0x0000000860660981 */ /* 0x0002a8000c1e1100 */
[----:B------:R1:W-:Y:S04]  /*ae70*/  STL.64 [R1+0xc58], R92 ;  /* 0x000c585c01007387 */ /* 0x0003e80000100a00 */
[----:B------:R1:W2:Y:S02]  /*ae80*/  @P0 LDG.E.U8 R101, desc[UR8][R92.64] ;  /* 0x000000085c650981 */ /* 0x0002a4000c1e1100 */
[----:B-1----:R-:W-:-:S02]  /*ae90*/  IADD3 R96, P2, PT, R12, R148, RZ ;  /* 0x000000940c607210 */ /* 0x002fc40007f5e0ff */
[----:B------:R-:W-:Y:S01]  /*aea0*/  PRMT R36, RZ, 0x7610, R36 ;  /* 0x00007610ff247816 */ /* 0x000fe20000000024 */
[----:B------:R1:W-:Y:S01]  /*aeb0*/  STL.64 [R1+0xc50], R156 ;  /* 0x000c509c01007387 */ /* 0x0003e20000100a00 */
[----:B------:R-:W-:Y:S01]  /*aec0*/  PRMT R35, RZ, 0x7610, R35 ;  /* 0x00007610ff237816 */ /* 0x000fe20000000023 */
[----:B------:R-:W-:Y:S02]  /*aed0*/  IMAD R11, R14, 0x31, RZ ;  /* 0x000000310e0b7824 */ /* 0x000fe400078e02ff */
[----:B------:R1:W2:Y:S01]  /*aee0*/  @P0 LDG.E.U8 R100, desc[UR8][R156.64] ;  /* 0x000000089c640981 */ /* 0x0002a2000c1e1100 */
[C---:B------:R-:W-:Y:S01]  /*aef0*/  IADD3 R92, P3, PT, R12.reuse, R146, RZ ;  /* 0x000000920c5c7210 */ /* 0x040fe20007f7e0ff */
[C---:B------:R-:W-:Y:S01]  /*af00*/  IMAD.X R97, R9.reuse, 0x1, R149, P2 ;  /* 0x0000000109617824 */ /* 0x040fe200010e0695 */
[----:B------:R-:W-:Y:S01]  /*af10*/  PRMT R33, RZ, 0x7610, R33 ;  /* 0x00007610ff217816 */ /* 0x000fe20000000021 */
[----:B------:R-:W0:Y:S02]  /*af20*/  LDC R14, c[0x0][0x3c4] ;  /* 0x0000f100ff0e7b82 */ /* 0x000e240000000800 */
        /* <DEDUP_REMOVED lines=9> */
[----:B------:R-:W-:Y:S02]  /*afc0*/  PRMT R32, RZ, 0x7610, R32 ;  /* 0x00007610ff207816 */ /* 0x000fe40000000020 */
[----:B------:R-:W-:Y:S01]  /*afd0*/  IADD3 R92, P1, PT, R11, R148, RZ ;  /* 0x000000940b5c7210 */ /* 0x000fe20007f3e0ff */
[----:B------:R-:W-:Y:S01]  /*afe0*/  IMAD.X R97, R9, 0x1, R153, P2 ;  /* 0x0000000109617824 */ /* 0x000fe200010e0699 */
[----:B------:R-:W-:Y:S03]  /*aff0*/  STL.64 [R1+0xbf8], R156 ;  /* 0x000bf89c01007387 */ /* 0x000fe60000100a00 */
[----:B------:R-:W-:Y:S01]  /*b000*/  IMAD.X R93, R10, 0x1, R149, P1 ;  /* 0x000000010a5d7824 */ /* 0x000fe200008e0695 */
[----:B------:R-:W-:Y:S01]  /*b010*/  PRMT R34, RZ, 0x7610, R34 ;  /* 0x00007610ff227816 */ /* 0x000fe20000000022 */
[----:B------:R1:W-:Y:S04]  /*b020*/  STL.64 [R1+0xbf0], R96 ;  /* 0x000bf06001007387 */ /* 0x0003e80000100a00 */
[----:B------:R1:W2:Y:S04]  /*b030*/  @P0 LDG.E.U8 R33, desc[UR8][R96.64] ;  /* 0x0000000860210981 */ /* 0x0002a8000c1e1100 */
[----:B------:R0:W-:Y:S04]  /*b040*/  STL.64 [R1+0xbe8], R92 ;  /* 0x000be85c01007387 */ /* 0x0001e80000100a00 */
[----:B------:R0:W2:Y:S01]  /*b050*/  @P0 LDG.E.U8 R32, desc[UR8][R92.64] ;  /* 0x000000085c200981 */ /* 0x0000a2000c1e1100 */
[----:B-1----:R-:W-:-:S02]  /*b060*/  IADD3 R96, P1, PT, R11, R146, RZ ;  /* 0x000000920b607210 */ /* 0x002fc40007f3e0ff */
[----:B------:R-:W-:Y:S01]  /*b070*/  PRMT R31, RZ, 0x7610, R31 ;  /* 0x00007610ff1f7816 */ /* 0x000fe2000000001f */
[----:B------:R1:W2:Y:S01]  /*b080*/  @P0 LDG.E.U8 R34, desc[UR8][R156.64] ;  /* 0x000000089c220981 */ /* 0x0002a2000c1e1100 */
[----:B------:R-:W-:Y:S02]  /*b090*/  PRMT R30, RZ, 0x7610, R30 ;  /* 0x00007610ff1e7816 */ /* 0x000fe4000000001e */
[----:B0-----:R-:W-:Y:S01]  /*b0a0*/  IADD3 R92, P2, PT, R11, R150, RZ ;  /* 0x000000960b5c7210 */ /* 0x001fe20007f5e0ff */
[C---:B------:R-:W-:Y:S02]  /*b0b0*/  IMAD.X R97, R10.reuse, 0x1, R147, P1 ;  /* 0x000000010a617824 */ /* 0x040fe400008e0693 */
[----:B------:R-:W-:Y:S02]  /*b0c0*/  IMAD R12, R13, 0x32, RZ ;  /* 0x000000320d0c7824 */ /* 0x000fe400078e02ff */
[----:B------:R-:W-:Y:S01]  /*b0d0*/  IMAD.X R93, R10, 0x1, R151, P2 ;  /* 0x000000010a5d7824 */ /* 0x000fe200010e0697 */
[----:B-1----:R-:W-:Y:S01]  /*b0e0*/  IADD3 R156, P1, PT, R11, R152, RZ ;  /* 0x000000980b9c7210 */ /* 0x002fe20007f3e0ff */
[----:B------:R0:W-:Y:S01]  /*b0f0*/  STL.64 [R1+0xbe0], R96 ;  /* 0x000be06001007387 */ /* 0x0001e20000100a00 */
[----:B------:R-:W-:-:S02]  /*b100*/  PRMT R29, RZ, 0x7610, R29 ;  /* 0x00007610ff1d7816 */ /* 0x000fc4000000001d */
[----:B------:R-:W-:Y:S01]  /*b110*/  SHF.R.S32.HI R9, RZ, 0x1f, R12 ;  /* 0x0000001fff097819 */ /* 0x000fe2000001140c */
[----:B------:R0:W2:Y:S01]  /*b120*/  @P0 LDG.E.U8 R31, desc[UR8][R96.64] ;  /* 0x00000008601f0981 */ /* 0x0000a2000c1e1100 */
[----:B------:R-:W-:-:S03]  /*b130*/  IMAD.X R157, R10, 0x1, R153, P1 ;  /* 0x000000010a9d7824 */ /* 0x000fc600008e0699 */
[----:B------:R1:W-:Y:S04]  /*b140*/  STL.64 [R1+0xbd8], R92 ;  /* 0x000bd85c01007387 */ /* 0x0003e80000100a00 */
[----:B------:R1:W2:Y:S01]  /*b150*/  @P0 LDG.E.U8 R30, desc[UR8][R92.64] ;  /* 0x000000085c1e0981 */ /* 0x0002a2000c1e1100 */
[----:B0-----:R-:W-:Y:S02]  /*b160*/  IADD3 R96, P2, PT, R12, R148, RZ ;  /* 0x000000940c607210 */ /* 0x001fe40007f5e0ff */
[----:B------:R-:W-:Y:S01]  /*b170*/  PRMT R27, RZ, 0x7610, R27 ;  /* 0x00007610ff1b7816 */ /* 0x000fe2000000001b */
[----:B------:R0:W-:Y:S01]  /*b180*/  STL.64 [R1+0xbd0], R156 ;  /* 0x000bd09c01007387 */ /* 0x0001e20000100a00 */
[----:B------:R-:W-:Y:S01]  /*b190*/  PRMT R28, RZ, 0x7610, R28 ;  /* 0x00007610ff1c7816 */ /* 0x000fe2000000001c */
[----:B------:R-:W-:-:S02]  /*b1a0*/  IMAD R13, R14, 0x33, RZ ;  /* 0x000000330e0d7824 */ /* 0x000fc400078e02ff */
[----:B------:R0:W2:Y:S01]  /*b1b0*/  @P0 LDG.E.U8 R29, desc[UR8][R156.64] ;  /* 0x000000089c1d0981 */ /* 0x0000a2000c1e1100 */
[----:B-1----:R-:W-:Y:S01]  /*b1c0*/  IADD3 R92, P3, PT, R12, R146, RZ ;  /* 0x000000920c5c7210 */ /* 0x002fe20007f7e0ff */
[----:B------:R-:W-:-:S04]  /*b1d0*/  IMAD.X R97, R9, 0x1, R149, P2 ;  /* 0x0000000109617824 */ /* 0x000fc800010e0695 */
[C---:B------:R-:W-:Y:S01]  /*b1e0*/  IMAD.X R93, R9.reuse, 0x1, R147, P3 ;  /* 0x00000001095d7824 */ /* 0x040fe200018e0693 */
[----:B0-----:R-:W-:Y:S01]  /*b1f0*/  IADD3 R156, P1, PT, R12, R150, RZ ;  /* 0x000000960c9c7210 */ /* 0x001fe20007f3e0ff */
[----:B------:R-:W-:Y:S01]  /*b200*/  STL.64 [R1+0xbc8], R96 ;  /* 0x000bc86001007387 */ /* 0x000fe20000100a00 */
[----:B------:R-:W-:Y:S02]  /*b210*/  PRMT R26, RZ, 0x7610, R26 ;  /* 0x00007610ff1a7816 */ /* 0x000fe4000000001a */
[----:B------:R-:W-:Y:S01]  /*b220*/  SHF.R.S32.HI R10, RZ, 0x1f, R13 ;  /* 0x0000001fff0a7819 */ /* 0x000fe2000001140d */
[----:B------:R0:W-:Y:S01]  /*b230*/  STL.64 [R1+0xbc0], R92 ;  /* 0x000bc05c01007387 */ /* 0x0001e20000100a00 */
[----:B------:R-:W-:-:S03]  /*b240*/  IMAD.X R157, R9, 0x1, R151, P1 ;  /* 0x00000001099d7824 */ /* 0x000fc600008e0697 */
[----:B------:R0:W2:Y:S04]  /*b250*/  @P0 LDG.E.U8 R27, desc[UR8][R92.64] ;  /* 0x000000085c1b0981 */ /* 0x0000a8000c1e1100 */
[----:B------:R1:W2:Y:S01]  /*b260*/  @P0 LDG.E.U8 R28, desc[UR8][R96.64] ;  /* 0x00000008601c0981 */ /* 0x0002a2000c1e1100 */
[----:B------:R-:W-:-:S03]  /*b270*/  PRMT R25, RZ, 0x7610, R25 ;  /* 0x00007610ff197816 */ /* 0x000fc60000000019 */
[----:B------:R3:W2:Y:S01]  /*b280*/  @P0 LDG.E.U8 R26, desc[UR8][R156.64] ;  /* 0x000000089c1a0981 */ /* 0x0006a2000c1e1100 */
[----:B0-----:R-:W-:Y:S02]  /*b290*/  IADD3 R92, P1, PT, R13, R148, RZ ;  /* 0x000000940d5c7210 */ /* 0x001fe40007f3e0ff */
[----:B-1----:R-:W-:Y:S01]  /*b2a0*/  IADD3 R96, P2, PT, R12, R152, RZ ;  /* 0x000000980c607210 */ /* 0x002fe20007f5e0ff */
[----:B------:R0:W-:Y:S02]  /*b2b0*/  STL.64 [R1+0xbb8], R156 ;  /* 0x000bb89c01007387 */ /* 0x0001e40000100a00 */
[----:B------:R-:W-:Y:S01]  /*b2c0*/  IMAD.X R93, R10, 0x1, R149, P1 ;  /* 0x000000010a5d7824 */ /* 0x000fe200008e0695 */
[----:B------:R-:W-:Y:S01]  /*b2d0*/  PRMT R24, RZ, 0x7610, R24 ;  /* 0x00007610ff187816 */ /* 0x000fe20000000018 */
[----:B---3--:R-:W-:Y:S01]  /*b2e0*/  IMAD R11, R15, 0x38, RZ ;  /* 0x000000380f0b7824 */ /* 0x008fe200078e02ff */
[----:B------:R-:W-:Y:S01]  /*b2f0*/  PRMT R23, RZ, 0x7610, R23 ;  /* 0x00007610ff177816 */ /* 0x000fe20000000017 */
[----:B------:R-:W-:Y:S01]  /*b300*/  IMAD.X R97, R9, 0x1, R153, P2 ;  /* 0x0000000109617824 */ /* 0x000fe200010e0699 */
[----:B------:R-:W1:Y:S02]  /*b310*/  LDC R12, c[0x0][0x3c4] ;  /* 0x0000f100ff0c7b82 */ /* 0x000e640000000800 */
[----:B------:R-:W3:Y:S01]  /*b320*/  @P0 LDG.E.U8 R24, desc[UR8][R92.64] ;  /* 0x000000085c180981 */ /* 0x000ee2000c1e1100 */
[----:B0-----:R-:W-:-:S03]  /*b330*/  IADD3 R156, P1, PT, R13, R146, RZ ;  /* 0x000000920d9c7210 */ /* 0x001fc60007f3e0ff */
[----:B------:R0:W-:Y:S01]  /*b340*/  STL.64 [R1+0xbb0], R96 ;  /* 0x000bb06001007387 */ /* 0x0001e20000100a00 */
[----:B------:R-:W-:-:S03]  /*b350*/  SHF.R.S32.HI R9, RZ, 0x1f, R11 ;  /* 0x0000001fff097819 */ /* 0x000fc6000001140b */
[----:B------:R0:W2:Y:S01]  /*b360*/  @P0 LDG.E.U8 R25, desc[UR8][R96.64] ;  /* 0x0000000860190981 */ /* 0x0000a2000c1e1100 */
[----:B------:R-:W-:-:S03]  /*b370*/  IMAD.X R157, R10, 0x1, R147, P1 ;  /* 0x000000010a9d7824 */ /* 0x000fc600008e0693 */
[----:B------:R4:W-:Y:S01]  /*b380*/  STL.64 [R1+0xba8], R92 ;  /* 0x000ba85c01007387 */ /* 0x0009e20000100a00 */
[----:B------:R-:W-:Y:S02]  /*b390*/  PRMT R22, RZ, 0x7610, R22 ;  /* 0x00007610ff167816 */ /* 0x000fe40000000016 */
[----:B0-----:R-:W-:Y:S01]  /*b3a0*/  IADD3 R96, P1, PT, R13, R150, RZ ;  /* 0x000000960d607210 */ /* 0x001fe20007f3e0ff */
[----:B------:R0:W-:Y:S01]  /*b3b0*/  STL.64 [R1+0xba0], R156 ;  /* 0x000ba09c01007387 */ /* 0x0001e20000100a00 */
[----:B------:R-:W-:-:S03]  /*b3c0*/  PRMT R20, RZ, 0x7610, R20 ;  /* 0x00007610ff147816 */ /* 0x000fc60000000014 */
[----:B------:R0:W2:Y:S01]  /*b3d0*/  @P0 LDG.E.U8 R23, desc[UR8][R156.64] ;  /* 0x000000089c170981 */ /* 0x0000a2000c1e1100 */
[----:B----4-:R-:W-:Y:S01]  /*b3e0*/  IADD3 R92, P2, PT, R11, R148, RZ ;  /* 0x000000940b5c7210 */ /* 0x010fe20007f5e0ff */
[----:B------:R-:W-:-:S04]  /*b3f0*/  IMAD.X R97, R10, 0x1, R151, P1 ;  /* 0x000000010a617824 */ /* 0x000fc800008e0697 */
[----:B------:R-:W-:Y:S01]  /*b400*/  IMAD.X R93, R9, 0x1, R149, P2 ;  /* 0x00000001095d7824 */ /* 0x000fe200010e0695 */
[----:B0-----:R-:W-:Y:S01]  /*b410*/  IADD3 R156, P1, PT, R11, R146, RZ ;  /* 0x000000920b9c7210 */ /* 0x001fe20007f3e0ff */
[----:B------:R0:W-:Y:S04]  /*b420*/  STL.64 [R1+0xb98], R96 ;  /* 0x000b986001007387 */ /* 0x0001e80000100a00 */
[----:B------:R0:W4:Y:S01]  /*b430*/  @P0 LDG.E.U8 R22, desc[UR8][R96.64] ;  /* 0x0000000860160981 */ /* 0x000122000c1e1100 */
[----:B------:R-:W-:-:S03]  /*b440*/  IMAD.X R157, R9, 0x1, R147, P1 ;  /* 0x00000001099d7824 */ /* 0x000fc600008e0693 */
[----:B------:R1:W-:Y:S04]  /*b450*/  STL.64 [R1+0xb08], R92 ;  /* 0x000b085c01007387 */ /* 0x0003e80000100a00 */
[----:B------:R1:W2:Y:S01]  /*b460*/  @P0 LDG.E.U8 R20, desc[UR8][R92.64] ;  /* 0x000000085c140981 */ /* 0x0002a2000c1e1100 */
[C---:B0-----:R-:W-:Y:S02]  /*b470*/  IADD3 R96, P1, PT, R11.reuse, R150, RZ ;  /* 0x000000960b607210 */ /* 0x041fe40007f3e0ff */
[----:B------:R-:W-:Y:S02]  /*b480*/  PRMT R17, RZ, 0x7610, R17 ;  /* 0x00007610ff117816 */ /* 0x000fe40000000011 */
[-C--:B-1----:R-:W-:Y:S01]  /*b490*/  IADD3 R92, P2, PT, R11, R152.reuse, RZ ;  /* 0x000000980b5c7210 */ /* 0x082fe20007f5e0ff */
[C---:B------:R-:W-:Y:S01]  /*b4a0*/  IMAD.X R97, R9.reuse, 0x1, R151, P1 ;  /* 0x0000000109617824 */ /* 0x040fe200008e0697 */
[----:B------:R-:W-:Y:S03]  /*b4b0*/  STL.64 [R1+0xb00], R156 ;  /* 0x000b009c01007387 */ /* 0x000fe60000100a00 */
[----:B------:R-:W-:Y:S01]  /*b4c0*/  IMAD.X R93, R9, 0x1, R153, P2 ;  /* 0x00000001095d7824 */ /* 0x000fe200010e0699 */
[----:B------:R-:W-:Y:S04]  /*b4d0*/  STL.64 [R1+0xaf8], R96 ;  /* 0x000af86001007387 */ /* 0x000fe80000100a00 */
[----:B------:R0:W-:Y:S04]  /*b4e0*/  STL.64 [R1+0xaf0], R92 ;  /* 0x000af05c01007387 */ /* 0x0001e80000100a00 */
[----:B------:R0:W2:Y:S01]  /*b4f0*/  @P0 LDG.E.U8 R17, desc[UR8][R92.64] ;  /* 0x000000085c110981 */ /* 0x0000a2000c1e1100 */
[----:B------:R-:W-:Y:S01]  /*b500*/  PRMT R19, RZ, 0x7610, R19 ;  /* 0x00007610ff137816 */ /* 0x000fe20000000013 */
[----:B------:R-:W-:Y:S01]  /*b510*/  IMAD R11, R12, 0x39, RZ ;  /* 0x000000390c0b7824 */ /* 0x000fe200078e02ff */
[----:B------:R-:W-:Y:S01]  /*b520*/  PRMT R18, RZ, 0x7610, R18 ;  /* 0x00007610ff127816 */ /* 0x000fe20000000012 */
[----:B------:R-:W1:Y:S01]  /*b530*/  LDC R12, c[0x0][0x3c4] ;  /* 0x0000f100ff0c7b82 */ /* 0x000e620000000800 */
[----:B------:R-:W-:-:S02]  /*b540*/  IADD3 R162, P1, PT, R13, R152, RZ ;  /* 0x000000980da27210 */ /* 0x000fc40007f3e0ff */
[----:B------:R0:W2:Y:S05]  /*b550*/  @P0 LDG.E.U8 R19, desc[UR8][R156.64] ;  /* 0x000000089c130981 */ /* 0x0000aa000c1e1100 */
[----:B0-----:R-:W0:Y:S01]  /*b560*/  LDC R93, c[0x0][0x3c4] ;  /* 0x0000f100ff5d7b82 */ /* 0x001e220000000800 */
[----:B------:R1:W2:Y:S01]  /*b570*/  @P0 LDG.E.U8 R18, desc[UR8][R96.64] ;  /* 0x0000000860120981 */ /* 0x0002a2000c1e1100 */
[----:B------:R-:W-:Y:S01]  /*b580*/  SHF.R.S32.HI R9, RZ, 0x1f, R11 ;  /* 0x0000001fff097819 */ /* 0x000fe2000001140b */
[----:B------:R-:W-:Y:S01]  /*b590*/  IMAD.X R163, R10, 0x1, R153, P1 ;  /* 0x000000010aa37824 */ /* 0x000fe200008e0699 */
[----:B------:R-:W-:Y:S02]  /*b5a0*/  IADD3 R156, P2, PT, R11, R148, RZ ;  /* 0x000000940b9c7210 */ /* 0x000fe40007f5e0ff */
[----:B------:R-:W-:-:S02]  /*b5b0*/  PRMT R16, RZ, 0x7610, R16 ;  /* 0x00007610ff107816 */ /* 0x000fc40000000010 */
[----:B-1----:R-:W-:Y:S01]  /*b5c0*/  IADD3 R96, P1, PT, R11, R146, RZ ;  /* 0x000000920b607210 */ /* 0x002fe20007f3e0ff */
[----:B------:R-:W-:Y:S01]  /*b5d0*/  IMAD.X R157, R9, 0x1, R149, P2 ;  /* 0x00000001099d7824 */ /* 0x000fe200010e0695 */
[----:B------:R-:W-:-:S03]  /*b5e0*/  PRMT R15, RZ, 0x7610, R15 ;  /* 0x00007610ff0f7816 */ /* 0x000fc6000000000f */
[----:B------:R-:W-:Y:S01]  /*b5f0*/  IMAD.X R97, R9, 0x1, R147, P1 ;  /* 0x0000000109617824 */ /* 0x000fe200008e0693 */
[----:B------:R-:W-:Y:S01]  /*b600*/  STL.64 [R1+0xb90], R162 ;  /* 0x000b90a201007387 */ /* 0x000fe20000100a00 */
[----:B------:R-:W-:-:S03]  /*b610*/  PRMT R21, RZ, 0x7610, R21 ;  /* 0x00007610ff157816 */ /* 0x000fc60000000015 */
[----:B------:R1:W-:Y:S04]  /*b620*/  STL.64 [R1+0xae8], R156 ;  /* 0x000ae89c01007387 */ /* 0x0003e80000100a00 */
[----:B------:R1:W2:Y:S01]  /*b630*/  @P0 LDG.E.U8 R16, desc[UR8][R156.64] ;  /* 0x000000089c100981 */ /* 0x0002a2000c1e1100 */
[----:B0-----:R-:W-:-:S03]  /*b640*/  IMAD R93, R93, 0x34, RZ ;  /* 0x000000345d5d7824 */ /* 0x001fc600078e02ff */
[----:B------:R0:W-:Y:S04]  /*b650*/  STL.64 [R1+0xae0], R96 ;  /* 0x000ae06001007387 */ /* 0x0001e80000100a00 */
[----:B------:R0:W2:Y:S01]  /*b660*/  @P0 LDG.E.U8 R15, desc[UR8][R96.64] ;  /* 0x00000008600f0981 */ /* 0x0000a2000c1e1100 */
[C---:B-1----:R-:W-:Y:S02]  /*b670*/  IADD3 R156, P1, PT, R11.reuse, R150, RZ ;  /* 0x000000960b9c7210 */ /* 0x042fe40007f3e0ff */
[----:B------:R-:W-:Y:S01]  /*b680*/  PRMT R14, RZ, 0x7610, R14 ;  /* 0x00007610ff0e7816 */ /* 0x000fe2000000000e */
[----:B------:R1:W2:Y:S01]  /*b690*/  @P0 LDG.E.U8 R21, desc[UR8][R162.64] ;  /* 0x00000008a2150981 */ /* 0x0002a2000c1e1100 */
[----:B0-----:R-:W-:Y:S01]  /*b6a0*/  IADD3 R96, P2, PT, R11, R152, RZ ;  /* 0x000000980b607210 */ /* 0x001fe20007f5e0ff */
[----:B------:R-:W-:Y:S01]  /*b6b0*/  IMAD.X R157, R9, 0x1, R151, P1 ;  /* 0x00000001099d7824 */ /* 0x000fe200008e0697 */
[----:B------:R-:W-:-:S02]  /*b6c0*/  PRMT R13, RZ, 0x7610, R13 ;  /* 0x00007610ff0d7816 */ /* 0x000fc4000000000d */
[----:B------:R-:W-:Y:S01]  /*b6d0*/  SHF.R.S32.HI R92, RZ, 0x1f, R93 ;  /* 0x0000001fff5c7819 */ /* 0x000fe2000001145d */
[----:B------:R-:W-:Y:S01]  /*b6e0*/  IMAD.X R97, R9, 0x1, R153, P2 ;  /* 0x0000000109617824 */ /* 0x000fe200010e0699 */
[----:B-1----:R-:W-:Y:S01]  /*b6f0*/  IADD3 R162, P1, PT, R93, R148, RZ ;  /* 0x000000945da27210 */ /* 0x002fe20007f3e0ff */
[----:B------:R-:W-:Y:S01]  /*b700*/  IMAD R9, R12, 0x3a, RZ ;  /* 0x0000003a0c097824 */ /* 0x000fe200078e02ff */
[----:B------:R0:W-:Y:S03]  /*b710*/  STL.64 [R1+0xad8], R156 ;  /* 0x000ad89c01007387 */ /* 0x0001e60000100a00 */
[----:B------:R-:W-:Y:S01]  /*b720*/  IMAD.X R163, R92, 0x1, R149, P1 ;  /* 0x000000015ca37824 */ /* 0x000fe200008e0695 */
[----:B------:R0:W2:Y:S01]  /*b730*/  @P0 LDG.E.U8 R14, desc[UR8][R156.64] ;  /* 0x000000089c0e0981 */ /* 0x0000a2000c1e1100 */
[----:B------:R-:W-:-:S03]  /*b740*/  SHF.R.S32.HI R72, RZ, 0x1f, R9 ;  /* 0x0000001fff487819 */ /* 0x000fc60000011409 */
[----:B------:R1:W-:Y:S04]  /*b750*/  STL.64 [R1+0xad0], R96 ;  /* 0x000ad06001007387 */ /* 0x0003e80000100a00 */
[----:B------:R1:W2:Y:S01]  /*b760*/  @P0 LDG.E.U8 R13, desc[UR8][R96.64] ;  /* 0x00000008600d0981 */ /* 0x0002a2000c1e1100 */
[C---:B0-----:R-:W-:Y:S02]  /*b770*/  IADD3 R156, P2, PT, R9.reuse, R148, RZ ;  /* 0x00000094099c7210 */ /* 0x041fe40007f5e0ff */
[----:B------:R-:W-:Y:S02]  /*b780*/  PRMT R79, RZ, 0x7610, R79 ;  /* 0x00007610ff4f7816 */ /* 0x000fe4000000004f */
[----:B------:R-:W-:Y:S02]  /*b790*/  PRMT R11, RZ, 0x7610, R11 ;  /* 0x00007610ff0b7816 */ /* 0x000fe4000000000b */
[C---:B-1----:R-:W-:Y:S01]  /*b7a0*/  IADD3 R96, P1, PT, R9.reuse, R146, RZ ;  /* 0x0000009209607210 */ /* 0x042fe20007f3e0ff */
[C---:B------:R-:W-:Y:S01]  /*b7b0*/  IMAD.X R157, R72.reuse, 0x1, R149, P2 ;  /* 0x00000001489d7824 */ /* 0x040fe200010e0695 */
[----:B------:R0:W-:Y:S03]  /*b7c0*/  STL.64 [R1+0xb88], R162 ;  /* 0x000b88a201007387 */ /* 0x0001e60000100a00 */
[----:B------:R-:W-:Y:S01]  /*b7d0*/  IMAD.X R97, R72, 0x1, R147, P1 ;  /* 0x0000000148617824 */ /* 0x000fe200008e0693 */
[----:B------:R-:W-:Y:S01]  /*b7e0*/  PRMT R12, RZ, 0x7610, R12 ;  /* 0x00007610ff0c7816 */ /* 0x000fe2000000000c */
[----:B------:R0:W2:Y:S04]  /*b7f0*/  @P0 LDG.E.U8 R79, desc[UR8][R162.64] ;  /* 0x00000008a24f0981 */ /* 0x0000a8000c1e1100 */
[----:B------:R-:W-:Y:S04]  /*b800*/  STL.64 [R1+0xac8], R156 ;  /* 0x000ac89c01007387 */ /* 0x000fe80000100a00 */
[----:B------:R1:W-:Y:S01]  /*b810*/  STL.64 [R1+0xac0], R96 ;  /* 0x000ac06001007387 */ /* 0x0003e20000100a00 */
[----:B0-----:R-:W-:-:S03]  /*b820*/  IADD3 R162, P1, PT, R9, R150, RZ ;  /* 0x0000009609a27210 */ /* 0x001fc60007f3e0ff */
[----:B------:R1:W2:Y:S02]  /*b830*/  @P0 LDG.E.U8 R11, desc[UR8][R96.64] ;  /* 0x00000008600b0981 */ /* 0x0002a4000c1e1100 */
[C---:B------:R-:W-:Y:S02]  /*b840*/  IMAD.X R163, R72.reuse, 0x1, R151, P1 ;  /* 0x0000000148a37824 */ /* 0x040fe400008e0697 */
[----:B------:R0:W2:Y:S01]  /*b850*/  @P0 LDG.E.U8 R12, desc[UR8][R156.64] ;  /* 0x000000089c0c0981 */ /* 0x0000a2000c1e1100 */
[----:B-1----:R-:W-:Y:S02]  /*b860*/  IADD3 R96, P2, PT, R9, R152, RZ ;  /* 0x0000009809607210 */ /* 0x002fe40007f5e0ff */
[----:B------:R-:W-:Y:S02]  /*b870*/  PRMT R9, RZ, 0x7610, R9 ;  /* 0x00007610ff097816 */ /* 0x000fe40000000009 */
[----:B0-----:R-:W-:Y:S01]  /*b880*/  IADD3 R156, P1, PT, R93, R146, RZ ;  /* 0x000000925d9c7210 */ /* 0x001fe20007f3e0ff */
[----:B------:R-:W-:Y:S01]  /*b890*/  IMAD.X R97, R72, 0x1, R153, P2 ;  /* 0x0000000148617824 */ /* 0x000fe200010e0699 */
[----:B------:R-:W-:Y:S01]  /*b8a0*/  STL.64 [R1+0xab8], R162 ;  /* 0x000ab8a201007387 */ /* 0x000fe20000100a00 */
[----:B------:R-:W-:-:S02]  /*b8b0*/  PRMT R10, RZ, 0x7610, R10 ;  /* 0x00007610ff0a7816 */ /* 0x000fc4000000000a */
[----:B------:R-:W-:Y:S01]  /*b8c0*/  IMAD.X R157, R92, 0x1, R147, P1 ;  /* 0x000000015c9d7824 */ /* 0x000fe200008e0693 */
[----:B------:R0:W-:Y:S01]  /*b8d0*/  STL.64 [R1+0xab0], R96 ;  /* 0x000ab06001007387 */ /* 0x0001e20000100a00 */
[----:B------:R-:W-:-:S03]  /*b8e0*/  IMAD R76, R76, 0x3b, RZ ;  /* 0x0000003b4c4c7824 */ /* 0x000fc600078e02ff */
[----:B------:R0:W2:Y:S01]  /*b8f0*/  @P0 LDG.E.U8 R9, desc[UR8][R96.64] ;  /* 0x0000000860090981 */ /* 0x0000a2000c1e1100 */
[----:B------:R-:W-:Y:S02]  /*b900*/  PRMT R78, RZ, 0x7610, R78 ;  /* 0x00007610ff4e7816 */ /* 0x000fe4000000004e */
[----:B------:R-:W-:Y:S01]  /*b910*/  PRMT R77, RZ, 0x7610, R77 ;  /* 0x00007610ff4d7816 */ /* 0x000fe2000000004d */
[----:B------:R1:W2:Y:S01]  /*b920*/  @P0 LDG.E.U8 R10, desc[UR8][R162.64] ;  /* 0x00000008a20a0981 */ /* 0x0002a2000c1e1100 */
[----:B------:R-:W-:-:S03]  /*b930*/  SHF.R.S32.HI R72, RZ, 0x1f, R76 ;  /* 0x0000001fff487819 */ /* 0x000fc6000001144c */
[----:B------:R1:W-:Y:S01]  /*b940*/  STL.64 [R1+0xb80], R156 ;  /* 0x000b809c01007387 */ /* 0x0003e20000100a00 */
[----:B0-----:R-:W-:-:S03]  /*b950*/  IADD3 R96, P1, PT, R93, R150, RZ ;  /* 0x000000965d607210 */ /* 0x001fc60007f3e0ff */
[----:B------:R0:W2:Y:S02]  /*b960*/  @P0 LDG.E.U8 R78, desc[UR8][R156.64] ;  /* 0x000000089c4e0981 */ /* 0x0000a4000c1e1100 */
[----:B------:R-:W-:Y:S01]  /*b970*/  IMAD.X R97, R92, 0x1, R151, P1 ;  /* 0x000000015c617824 */ /* 0x000fe200008e0697 */
[----:B-1----:R-:W-:-:S04]  /*b980*/  IADD3 R162, P1, PT, R76, R148, RZ ;  /* 0x000000944ca27210 */ /* 0x002fc80007f3e0ff */
[----:B------:R1:W-:Y:S01]  /*b990*/  STL.64 [R1+0xb78], R96 ;  /* 0x000b786001007387 */ /* 0x0003e20000100a00 */
[----:B------:R-:W-:Y:S01]  /*b9a0*/  IMAD.X R163, R72, 0x1, R149, P1 ;  /* 0x0000000148a37824 */ /* 0x000fe200008e0695 */
[----:B0-----:R-:W-:Y:S02]  /*b9b0*/  IADD3 R156, P2, PT, R76, R146, RZ ;  /* 0x000000924c9c7210 */ /* 0x001fe40007f5e0ff */
[----:B------:R1:W2:Y:S01]  /*b9c0*/  @P0 LDG.E.U8 R77, desc[UR8][R96.64] ;  /* 0x00000008604d0981 */ /* 0x0002a2000c1e1100 */
[----:B------:R-:W-:Y:S02]  /*b9d0*/  PRMT R74, RZ, 0x7610, R74 ;  /* 0x00007610ff4a7816 */ /* 0x000fe4000000004a */
[----:B------:R-:W-:Y:S01]  /*b9e0*/  IMAD.X R157, R72, 0x1, R147, P2 ;  /* 0x00000001489d7824 */ /* 0x000fe200010e0693 */
[----:B------:R-:W-:Y:S01]  /*b9f0*/  PRMT R73, RZ, 0x7610, R73 ;  /* 0x00007610ff497816 */ /* 0x000fe20000000049 */
[----:B------:R-:W-:Y:S01]  /*ba00*/  STL.64 [R1+0xaa8], R162 ;  /* 0x000aa8a201007387 */ /* 0x000fe20000100a00 */
[----:B-1----:R-:W-:-:S03]  /*ba10*/  IADD3 R96, P1, PT, R76, R150, RZ ;  /* 0x000000964c607210 */ /* 0x002fc60007f3e0ff */
[----:B------:R0:W-:Y:S02]  /*ba20*/  STL.64 [R1+0xaa0], R156 ;  /* 0x000aa09c01007387 */ /* 0x0001e40000100a00 */
[----:B------:R-:W-:Y:S02]  /*ba30*/  IMAD.X R97, R72, 0x1, R151, P1 ;  /* 0x0000000148617824 */ /* 0x000fe400008e0697 */
[----:B------:R0:W2:Y:S01]  /*ba40*/  @P0 LDG.E.U8 R74, desc[UR8][R156.64] ;  /* 0x000000089c4a0981 */ /* 0x0000a2000c1e1100 */
[----:B------:R-:W-:-:S03]  /*ba50*/  IMAD R114, R114, 0x35, RZ ;  /* 0x0000003572727824 */ /* 0x000fc600078e02ff */
[----:B------:R1:W-:Y:S04]  /*ba60*/  STL.64 [R1+0xa98], R96 ;  /* 0x000a986001007387 */ /* 0x0003e80000100a00 */
[----:B------:R1:W2:Y:S01]  /*ba70*/  @P0 LDG.E.U8 R73, desc[UR8][R96.64] ;  /* 0x0000000860490981 */ /* 0x0002a2000c1e1100 */
[-C--:B0-----:R-:W-:Y:S02]  /*ba80*/  IADD3 R156, P2, PT, R76, R152.reuse, RZ ;  /* 0x000000984c9c7210 */ /* 0x081fe40007f5e0ff */
[----:B------:R-:W-:Y:S02]  /*ba90*/  PRMT R75, RZ, 0x7610, R75 ;  /* 0x00007610ff4b7816 */ /* 0x000fe4000000004b */
[----:B------:R-:W-:Y:S02]  /*baa0*/  PRMT R76, RZ, 0x7610, R76 ;  /* 0x00007610ff4c7816 */ /* 0x000fe4000000004c */
[----:B-1----:R-:W-:Y:S01]  /*bab0*/  IADD3 R96, P1, PT, R93, R152, RZ ;  /* 0x000000985d607210 */ /* 0x002fe20007f3e0ff */
[--C-:B------:R-:W-:Y:S01]  /*bac0*/  IMAD.X R157, R72, 0x1, R153.reuse, P2 ;  /* 0x00000001489d7824 */ /* 0x100fe200010e0699 */
[----:B------:R-:W-:Y:S01]  /*bad0*/  PRMT R72, RZ, 0x7610, R72 ;  /* 0x00007610ff487816 */ /* 0x000fe20000000048 */
[----:B------:R0:W2:Y:S01]  /*bae0*/  @P0 LDG.E.U8 R75, desc[UR8][R162.64] ;  /* 0x00000008a24b0981 */ /* 0x0000a2000c1e1100 */
[----:B------:R-:W-:Y:S01]  /*baf0*/  SHF.R.S32.HI R113, RZ, 0x1f, R114 ;  /* 0x0000001fff717819 */ /* 0x000fe20000011472 */
[----:B------:R-:W-:Y:S01]  /*bb00*/  IMAD.X R97, R92, 0x1, R153, P1 ;  /* 0x000000015c617824 */ /* 0x000fe200008e0699 */
[-C--:B------:R-:W-:Y:S01]  /*bb10*/  IADD3 R164, P1, PT, R114, R148.reuse, RZ ;  /* 0x0000009472a47210 */ /* 0x080fe20007f3e0ff */
[----:B------:R-:W-:Y:S01]  /*bb20*/  IMAD R92, R94, 0x3c, RZ ;  /* 0x0000003c5e5c7824 */ /* 0x000fe200078e02ff */
[----:B------:R-:W-:Y:S03]  /*bb30*/  STL.64 [R1+0xa90], R156 ;  /* 0x000a909c01007387 */ /* 0x000fe60000100a00 */
[----:B------:R-:W-:Y:S01]  /*bb40*/  IMAD.X R165, R113, 0x1, R149, P1 ;  /* 0x0000000171a57824 */ /* 0x000fe200008e0695 */
[----:B------:R1:W-:Y:S01]  /*bb50*/  STL.64 [R1+0xb70], R96 ;  /* 0x000b706001007387 */ /* 0x0003e20000100a00 */
[----:B0-----:R-:W-:-:S03]  /*bb60*/  IADD3 R162, P2, PT, R92, R148, RZ ;  /* 0x000000945ca27210 */ /* 0x001fc60007f5e0ff */
[----:B------:R1:W2:Y:S04]  /*bb70*/  @P0 LDG.E.U8 R76, desc[UR8][R96.64] ;  /* 0x00000008604c0981 */ /* 0x0002a8000c1e1100 */
[----:B------:R0:W2:Y:S01]  /*bb80*/  @P0 LDG.E.U8 R72, desc[UR8][R156.64] ;  /* 0x000000089c480981 */ /* 0x0000a2000c1e1100 */
[----:B------:R-:W-:Y:S02]  /*bb90*/  PRMT R99, RZ, 0x7610, R99 ;  /* 0x00007610ff637816 */ /* 0x000fe40000000063 */
[----:B-1----:R-:W-:Y:S01]  /*bba0*/  SHF.R.S32.HI R96, RZ, 0x1f, R92 ;  /* 0x0000001fff607819 */ /* 0x002fe2000001145c */
[----:B------:R-:W1:Y:S01]  /*bbb0*/  LDC R97, c[0x0][0x3c4] ;  /* 0x0000f100ff617b82 */ /* 0x000e620000000800 */
[----:B------:R-:W-:Y:S01]  /*bbc0*/  PRMT R94, RZ, 0x7610, R94 ;  /* 0x00007610ff5e7816 */ /* 0x000fe2000000005e */
[----:B------:R3:W-:Y:S01]  /*bbd0*/  STL.64 [R1+0xb68], R164 ;  /* 0x000b68a401007387 */ /* 0x0007e20000100a00 */
[----:B0-----:R-:W-:Y:S01]  /*bbe0*/  IADD3 R156, P1, PT, R92, R146, RZ ;  /* 0x000000925c9c7210 */ /* 0x001fe20007f3e0ff */
[C---:B------:R-:W-:Y:S01]  /*bbf0*/  IMAD.X R163, R96.reuse, 0x1, R149, P2 ;  /* 0x0000000160a37824 */ /* 0x040fe200010e0695 */
[----:B------:R-:W-:Y:S01]  /*bc00*/  PRMT R95, RZ, 0x7610, R95 ;  /* 0x00007610ff5f7816 */ /* 0x000fe2000000005f */
[----:B------:R3:W2:Y:S02]  /*bc10*/  @P0 LDG.E.U8 R99, desc[UR8][R164.64] ;  /* 0x00000008a4630981 */ /* 0x0006a4000c1e1100 */
[----:B------:R-:W-:-:S02]  /*bc20*/  IMAD.X R157, R96, 0x1, R147, P1 ;  /* 0x00000001609d7824 */ /* 0x000fc400008e0693 */
[----:B------:R-:W-:Y:S04]  /*bc30*/  STL.64 [R1+0xa88], R162 ;  /* 0x000a88a201007387 */ /* 0x000fe80000100a00 */
[----:B------:R0:W-:Y:S01]  /*bc40*/  STL.64 [R1+0xa80], R156 ;  /* 0x000a809c01007387 */ /* 0x0001e20000100a00 */
[----:B---3--:R-:W-:-:S03]  /*bc50*/  IADD3 R164, P1, PT, R92, R150, RZ ;  /* 0x000000965ca47210 */ /* 0x008fc60007f3e0ff */
[----:B------:R0:W3:Y:S02]  /*bc60*/  @P0 LDG.E.U8 R94, desc[UR8][R156.64] ;  /* 0x000000089c5e0981 */ /* 0x0000e4000c1e1100 */
[----:B------:R-:W-:Y:S02]  /*bc70*/  IMAD.X R165, R96, 0x1, R151, P1 ;  /* 0x0000000160a57824 */ /* 0x000fe400008e0697 */
[----:B------:R4:W2:Y:S01]  /*bc80*/  @P0 LDG.E.U8 R95, desc[UR8][R162.64] ;  /* 0x00000008a25f0981 */ /* 0x0008a2000c1e1100 */
[----:B0-----:R-:W-:Y:S02]  /*bc90*/  IADD3 R156, P2, PT, R92, R152, RZ ;  /* 0x000000985c9c7210 */ /* 0x001fe40007f5e0ff */
[----:B------:R-:W-:Y:S02]  /*bca0*/  PRMT R92, RZ, 0x7610, R92 ;  /* 0x00007610ff5c7816 */ /* 0x000fe4000000005c */
[----:B----4-:R-:W-:Y:S01]  /*bcb0*/  IADD3 R162, P1, PT, R114, R146, RZ ;  /* 0x0000009272a27210 */ /* 0x010fe20007f3e0ff */
[----:B------:R-:W-:Y:S01]  /*bcc0*/  IMAD.X R157, R96, 0x1, R153, P2 ;  /* 0x00000001609d7824 */ /* 0x000fe200010e0699 */
[----:B------:R-:W-:Y:S01]  /*bcd0*/  STL.64 [R1+0xa78], R164 ;  /* 0x000a78a401007387 */ /* 0x000fe20000100a00 */
[----:B------:R-:W-:-:S02]  /*bce0*/  PRMT R93, RZ, 0x7610, R93 ;  /* 0x00007610ff5d7816 */ /* 0x000fc4000000005d */
[----:B------:R-:W-:Y:S01]  /*bcf0*/  IMAD.X R163, R113, 0x1, R147, P1 ;  /* 0x0000000171a37824 */ /* 0x000fe200008e0693 */
[----:B------:R0:W-:Y:S04]  /*bd00*/  STL.64 [R1+0xa70], R156 ;  /* 0x000a709c01007387 */ /* 0x0001e80000100a00 */
[----:B------:R0:W4:Y:S01]  /*bd10*/  @P0 LDG.E.U8 R92, desc[UR8][R156.64] ;  /* 0x000000089c5c0981 */ /* 0x000122000c1e1100 */
[----:B------:R-:W-:Y:S01]  /*bd20*/  PRMT R98, RZ, 0x7610, R98 ;  /* 0x00007610ff627816 */ /* 0x000fe20000000062 */
[----:B-1----:R-:W-:Y:S01]  /*bd30*/  IMAD R161, R97, 0x3d, RZ ;  /* 0x0000003d61a17824 */ /* 0x002fe200078e02ff */
[----:B------:R-:W-:Y:S01]  /*bd40*/  PRMT R97, RZ, 0x7610, R97 ;  /* 0x00007610ff617816 */ /* 0x000fe20000000061 */
[----:B------:R1:W2:Y:S01]  /*bd50*/  @P0 LDG.E.U8 R93, desc[UR8][R164.64] ;  /* 0x00000008a45d0981 */ /* 0x0002a2000c1e1100 */
[----:B0-----:R-:W-:-:S03]  /*bd60*/  IADD3 R156, P1, PT, R114, R150, RZ ;  /* 0x00000096729c7210 */ /* 0x001fc60007f3e0ff */
[----:B------:R0:W-:Y:S02]  /*bd70*/  STL.64 [R1+0xb60], R162 ;  /* 0x000b60a201007387 */ /* 0x0001e40000100a00 */
[----:B------:R-:W-:Y:S01]  /*bd80*/  IMAD.X R157, R113, 0x1, R151, P1 ;  /* 0x00000001719d7824 */ /* 0x000fe200008e0697 */
[----:B-1----:R-:W-:Y:S01]  /*bd90*/  IADD3 R164, P1, PT, R114, R152, RZ ;  /* 0x0000009872a47210 */ /* 0x002fe20007f3e0ff */
[----:B------:R0:W2:Y:S01]  /*bda0*/  @P0 LDG.E.U8 R98, desc[UR8][R162.64] ;  /* 0x00000008a2620981 */ /* 0x0000a2000c1e1100 */
[----:B------:R-:W-:-:S03]  /*bdb0*/  SHF.R.S32.HI R159, RZ, 0x1f, R161 ;  /* 0x0000001fff9f7819 */ /* 0x000fc600000114a1 */
[----:B------:R1:W-:Y:S01]  /*bdc0*/  STL.64 [R1+0xb58], R156 ;  /* 0x000b589c01007387 */ /* 0x0003e20000100a00 */
[----:B------:R-:W-:-:S03]  /*bdd0*/  IMAD.X R165, R113, 0x1, R153, P1 ;  /* 0x0000000171a57824 */ /* 0x000fc600008e0699 */
[----:B------:R1:W2:Y:S01]  /*bde0*/  @P0 LDG.E.U8 R97, desc[UR8][R156.64] ;  /* 0x000000089c610981 */ /* 0x0002a2000c1e1100 */
[C---:B0-----:R-:W-:Y:S02]  /*bdf0*/  IADD3 R162, P2, PT, R161.reuse, R148, RZ ;  /* 0x00000094a1a27210 */ /* 0x041fe40007f5e0ff */
[----:B------:R-:W-:Y:S02]  /*be00*/  PRMT R115, RZ, 0x7610, R115 ;  /* 0x00007610ff737816 */ /* 0x000fe40000000073 */
[----:B-1----:R-:W-:Y:S01]  /*be10*/  IADD3 R156, P1, PT, R161, R146, RZ ;  /* 0x00000092a19c7210 */ /* 0x002fe20007f3e0ff */
[C---:B------:R-:W-:Y:S01]  /*be20*/  IMAD.X R163, R159.reuse, 0x1, R149, P2 ;  /* 0x000000019fa37824 */ /* 0x040fe200010e0695 */
[----:B------:R-:W-:Y:S03]  /*be30*/  STL.64 [R1+0xb50], R164 ;  /* 0x000b50a401007387 */ /* 0x000fe60000100a00 */
[----:B------:R-:W-:Y:S01]  /*be40*/  IMAD.X R157, R159, 0x1, R147, P1 ;  /* 0x000000019f9d7824 */ /* 0x000fe200008e0693 */
[----:B------:R-:W-:Y:S04]  /*be50*/  STL.64 [R1+0xa68], R162 ;  /* 0x000a68a201007387 */ /* 0x000fe80000100a00 */
[----:B------:R0:W-:Y:S04]  /*be60*/  STL.64 [R1+0xa60], R156 ;  /* 0x000a609c01007387 */ /* 0x0001e80000100a00 */
[----:B------:R-:W2:Y:S04]  /*be70*/  @P0 LDG.E.U8 R115, desc[UR8][R156.64] ;  /* 0x000000089c730981 */ /* 0x000ea8000c1e1100 */
[----:B0-----:R-:W2:Y:S01]  /*be80*/  LDL.LU.64 R156, [R1+0x1380] ;  /* 0x00138000019c7983 */ /* 0x001ea20000300a00 */
[----:B------:R-:W-:-:S02]  /*be90*/  PRMT R96, RZ, 0x7610, R96 ;  /* 0x00007610ff607816 */ /* 0x000fc40000000060 */
[----:B------:R-:W-:-:S04]  /*bea0*/  PRMT R116, RZ, 0x7610, R116 ;  /* 0x00007610ff747816 */ /* 0x000fc80000000074 */
[----:B------:R0:W3:Y:S04]  /*beb0*/  @P0 LDG.E.U8 R96, desc[UR8][R164.64] ;  /* 0x00000008a4600981 */ /* 0x0000e8000c1e1100 */
[----:B------:R1:W3:Y:S01]  /*bec0*/  @P0 LDG.E.U8 R116, desc[UR8][R162.64] ;  /* 0x00000008a2740981 */ /* 0x0002e2000c1e1100 */
[----:B------:R-:W-:Y:S02]  /*bed0*/  PRMT R113, RZ, 0x7610, R113 ;  /* 0x00007610ff717816 */ /* 0x000fe40000000071 */
[C---:B0-----:R-:W-:Y:S02]  /*bee0*/  IADD3 R164, P1, PT, R161.reuse, R150, RZ ;  /* 0x00000096a1a47210 */ /* 0x041fe40007f3e0ff */
[----:B-1----:R-:W-:-:S03]  /*bef0*/  IADD3 R162, P2, PT, R161, R152, RZ ;  /* 0x00000098a1a27210 */ /* 0x002fc60007f5e0ff */
[C---:B------:R-:W-:Y:S01]  /*bf00*/  IMAD.X R165, R159.reuse, 0x1, R151, P1 ;  /* 0x000000019fa57824 */ /* 0x040fe200008e0697 */
[----:B------:R-:W-:Y:S01]  /*bf10*/  PRMT R114, RZ, 0x7610, R114 ;  /* 0x00007610ff727816 */ /* 0x000fe20000000072 */
[----:B------:R-:W-:Y:S02]  /*bf20*/  IMAD R154, R154, 0x1f, RZ ;  /* 0x0000001f9a9a7824 */ /* 0x000fe400078e02ff */
[----:B------:R-:W-:Y:S01]  /*bf30*/  IMAD.X R163, R159, 0x1, R153, P2 ;  /* 0x000000019fa37824 */ /* 0x000fe200010e0699 */
[----:B------:R-:W-:Y:S02]  /*bf40*/  STL.64 [R1+0xa58], R164 ;  /* 0x000a58a401007387 */ /* 0x000fe40000100a00 */
[----:B------:R-:W-:Y:S02]  /*bf50*/  SHF.R.S32.HI R159, RZ, 0x1f, R154 ;  /* 0x0000001fff9f7819 */ /* 0x000fe4000001149a */
[----:B------:R0:W-:Y:S04]  /*bf60*/  STL.64 [R1+0xa50], R162 ;  /* 0x000a50a201007387 */ /* 0x0001e80000100a00 */
[----:B------:R0:W3:Y:S04]  /*bf70*/  @P0 LDG.E.U8 R113, desc[UR8][R162.64] ;  /* 0x00000008a2710981 */ /* 0x0000e8000c1e1100 */
[----:B------:R1:W3:Y:S01]  /*bf80*/  @P0 LDG.E.U8 R114, desc[UR8][R164.64] ;  /* 0x00000008a4720981 */ /* 0x0002e2000c1e1100 */
[----:B0-----:R-:W-:-:S02]  /*bf90*/  IADD3 R162, P2, PT, R154, R148, RZ ;  /* 0x000000949aa27210 */ /* 0x001fc40007f5e0ff */
[----:B-1----:R-:W-:-:S03]  /*bfa0*/  IADD3 R164, P1, PT, R158, R152, RZ ;  /* 0x000000989ea47210 */ /* 0x002fc60007f3e0ff */
[----:B------:R-:W-:Y:S01]  /*bfb0*/  IMAD.X R163, R159, 0x1, R149, P2 ;  /* 0x000000019fa37824 */ /* 0x000fe200010e0695 */
[----:B------:R-:W-:Y:S01]  /*bfc0*/  PRMT R155, RZ, 0x7610, R155 ;  /* 0x00007610ff9b7816 */ /* 0x000fe2000000009b */
[----:B------:R-:W0:Y:S01]  /*bfd0*/  LDC R158, c[0x0][0x3c4] ;  /* 0x0000f100ff9e7b82 */ /* 0x000e220000000800 */
[----:B------:R-:W-:Y:S01]  /*bfe0*/  IMAD.X R165, R160, 0x1, R153, P1 ;  /* 0x00000001a0a57824 */ /* 0x000fe200008e0699 */
[----:B--2---:R-:W-:Y:S02]  /*bff0*/  PRMT R156, RZ, 0x7610, R156 ;  /* 0x00007610ff9c7816 */ /* 0x004fe4000000009c */
[----:B------:R-:W-:-:S04]  /*c000*/  PRMT R157, RZ, 0x7610, R157 ;  /* 0x00007610ff9d7816 */ /* 0x000fc8000000009d */
[----:B------:R-:W2:Y:S04]  /*c010*/  @P0 LDG.E.U8 R156, desc[UR8][R162.64] ;  /* 0x00000008a29c0981 */ /* 0x000ea8000c1e1100 */
[----:B------:R-:W3:Y:S01]  /*c020*/  @P0 LDG.E.U8 R157, desc[UR8][R164.64] ;  /* 0x00000008a49d0981 */ /* 0x000ee2000c1e1100 */
[----:B------:R-:W-:-:S03]  /*c030*/  IADD3 R160, P1, PT, R154, R146, RZ ;  /* 0x000000929aa07210 */ /* 0x000fc60007f3e0ff */
[----:B------:R1:W-:Y:S02]  /*c040*/  STL.64 [R1+0xe30], R164 ;  /* 0x000e30a401007387 */ /* 0x0003e40000100a00 */
[----:B------:R-:W-:-:S05]  /*c050*/  IMAD.X R161, R159, 0x1, R147, P1 ;  /* 0x000000019fa17824 */ /* 0x000fca00008e0693 */
[----:B------:R-:W4:Y:S04]  /*c060*/  @P0 LDG.E.U8 R155, desc[UR8][R160.64] ;  /* 0x00000008a09b0981 */ /* 0x000f28000c1e1100 */
[----:B-1----:R-:W4:Y:S04]  /*c070*/  LDL.LU.64 R164, [R1+0x1378] ;  /* 0x0013780001a47983 */ /* 0x002f280000300a00 */
[----:B------:R1:W-:Y:S04]  /*c080*/  STL.64 [R1+0xe28], R162 ;  /* 0x000e28a201007387 */ /* 0x0003e80000100a00 */
[----:B-1----:R-:W4:Y:S04]  /*c090*/  LDL.LU.64 R162, [R1+0x1370] ;  /* 0x0013700001a27983 */ /* 0x002f280000300a00 */
[----:B--2---:R-:W-:Y:S04]  /*c0a0*/  STL [R1+0xe0], R156 ;  /* 0x0000e09c01007387 */ /* 0x004fe80000100800 */
[----:B---3--:R-:W-:Y:S04]  /*c0b0*/  STL [R1+0xa0], R157 ;  /* 0x0000a09d01007387 */ /* 0x008fe80000100800 */
[----:B------:R1:W-:Y:S04]  /*c0c0*/  STL.64 [R1+0xe20], R160 ;  /* 0x000e20a001007387 */ /* 0x0003e80000100a00 */
[----:B-1----:R-:W2:Y:S01]  /*c0d0*/  LDL.LU R160, [R1+0x1368] ;  /* 0x0013680001a07983 */ /* 0x002ea20000300800 */
[----:B------:R-:W-:-:S02]  /*c0e0*/  IADD3 R156, P1, PT, R154, R150, RZ ;  /* 0x000000969a9c7210 */ /* 0x000fc40007f3e0ff */
[----:B------:R-:W-:-:S03]  /*c0f0*/  IADD3 R154, P2, PT, R154, R152, RZ ;  /* 0x000000989a9a7210 */ /* 0x000fc60007f5e0ff */
[C---:B------:R-:W-:Y:S01]  /*c100*/  IMAD.X R157, R159.reuse, 0x1, R151, P1 ;  /* 0x000000019f9d7824 */ /* 0x040fe200008e0697 */
[----:B----4-:R1:W-:Y:S01]  /*c110*/  STL [R1+0xdc], R155 ;  /* 0x0000dc9b01007387 */ /* 0x0103e20000100800 */
[----:B------:R-:W-:Y:S01]  /*c120*/  PRMT R144, RZ, 0x7610, R144 ;  /* 0x00007610ff907816 */ /* 0x000fe20000000090 */
[----:B-1----:R-:W-:Y:S01]  /*c130*/  IMAD.X R155, R159, 0x1, R153, P2 ;  /* 0x000000019f9b7824 */ /* 0x002fe200010e0699 */
[----:B--2---:R-:W-:-:S04]  /*c140*/  PRMT R160, RZ, 0x7610, R160 ;  /* 0x00007610ffa07816 */ /* 0x004fc800000000a0 */
[----:B------:R1:W2:Y:S01]  /*c150*/  @P0 LDG.E.U8 R144, desc[UR8][R154.64] ;  /* 0x000000089a900981 */ /* 0x0002a2000c1e1100 */
[----:B0-----:R-:W-:Y:S01]  /*c160*/  IMAD R158, R158, 0x26, RZ ;  /* 0x000000269e9e7824 */ /* 0x001fe200078e02ff */
[----:B------:R-:W0:Y:S02]  /*c170*/  LDC R159, c[0x0][0x3c4] ;  /* 0x0000f100ff9f7b82 */ /* 0x000e240000000800 */
[----:B------:R-:W3:Y:S04]  /*c180*/  @P0 LDG.E.U8 R160, desc[UR8][R156.64] ;  /* 0x000000089ca00981 */ /* 0x000ee8000c1e1100 */
[----:B------:R4:W-:Y:S04]  /*c190*/  STL.64 [R1+0xe18], R156 ;  /* 0x000e189c01007387 */ /* 0x0009e80000100a00 */
[----:B------:R-:W-:Y:S04]  /*c1a0*/  STS.U8 [R145+UR4+0x9000], R2 ;  /* 0x0090000291007988 */ /* 0x000fe80008000004 */
[----:B------:R1:W-:Y:S04]  /*c1b0*/  STS.U8 [R145+UR4+0xb000], R0 ;  /* 0x00b0000091007988 */ /* 0x0003e80008000004 */
[----:B----4-:R-:W4:Y:S04]  /*c1c0*/  LDL.LU.64 R156, [R1+0x1360] ;  /* 0x00136000019c7983 */ /* 0x010f280000300a00 */
[----:B------:R1:W-:Y:S02]  /*c1d0*/  STL.64 [R1+0xe10], R154 ;  /* 0x000e109a01007387 */ /* 0x0003e40000100a00 */
[----:B-1----:R-:W-:-:S02]  /*c1e0*/  SHF.R.S32.HI R0, RZ, 0x1f, R158 ;  /* 0x0000001fff007819 */ /* 0x002fc4000001149e */
[----:B------:R1:W-:Y:S01]  /*c1f0*/  STS.U8 [R145+UR4+0xd000], R3 ;  /* 0x00d0000391007988 */ /* 0x0003e20008000004 */
[----:B------:R-:W-:-:S03]  /*c200*/  IADD3 R154, P1, PT, R158, R148, RZ ;  /* 0x000000949e9a7210 */ /* 0x000fc60007f3e0ff */
[----:B------:R0:W-:Y:S02]  /*c210*/  STS.U8 [R145+UR4+0xf000], R4 ;  /* 0x00f0000491007988 */ /* 0x0001e40008000004 */
[----:B------:R-:W-:Y:S01]  /*c220*/  IMAD.X R155, R0, 0x1, R149, P1 ;  /* 0x00000001009b7824 */ /* 0x000fe200008e0695 */
[----:B-1----:R-:W-:Y:S02]  /*c230*/  PRMT R3, RZ, 0x7610, R3 ;  /* 0x00007610ff037816 */ /* 0x002fe40000000003 */
[----:B0-----:R-:W-:Y:S02]  /*c240*/  PRMT R4, RZ, 0x7610, R4 ;  /* 0x00007610ff047816 */ /* 0x001fe40000000004 */
[----:B------:R-:W-:-:S04]  /*c250*/  PRMT R2, RZ, 0x7610, R2 ;  /* 0x00007610ff027816 */ /* 0x000fc80000000002 */
[----:B------:R0:W4:Y:S04]  /*c260*/  @P0 LDG.E.U8 R4, desc[UR8][R154.64] ;  /* 0x000000089a040981 */ /* 0x000128000c1e1100 */
[----:B---3--:R1:W-:Y:S04]  /*c270*/  STL [R1+0xe8], R160 ;  /* 0x0000e8a001007387 */ /* 0x0083e80000100800 */
[----:B------:R3:W-:Y:S01]  /*c280*/  STL.64 [R1+0xd48], R154 ;  /* 0x000d489a01007387 */ /* 0x0007e20000100a00 */
[----:B-1----:R-:W-:-:S03]  /*c290*/  IADD3 R160, P2, PT, R158, R146, RZ ;  /* 0x000000929ea07210 */ /* 0x002fc60007f5e0ff */
[----:B--2---:R1:W-:Y:S02]  /*c2a0*/  STL [R1+0xe4], R144 ;  /* 0x0000e49001007387 */ /* 0x0043e40000100800 */
[----:B------:R-:W-:Y:S02]  /*c2b0*/  IMAD.X R161, R0, 0x1, R147, P2 ;  /* 0x0000000100a17824 */ /* 0x000fe400010e0693 */
[----:B---3--:R-:W0:Y:S04]  /*c2c0*/  LDL.LU.64 R154, [R1+0x1358] ;  /* 0x00135800019a7983 */ /* 0x008e280000300a00 */
[----:B------:R-:W2:Y:S01]  /*c2d0*/  @P0 LDG.E.U8 R3, desc[UR8][R160.64] ;  /* 0x00000008a0030981 */ /* 0x000ea2000c1e1100 */
[----:B-1----:R-:W-:-:S05]  /*c2e0*/  IADD3 R144, P1, PT, R158, R150, RZ ;  /* 0x000000969e907210 */ /* 0x002fca0007f3e0ff */
[----:B------:R-:W-:-:S05]  /*c2f0*/  IMAD.X R145, R0, 0x1, R151, P1 ;  /* 0x0000000100917824 */ /* 0x000fca00008e0697 */
[----:B------:R-:W3:Y:S01]  /*c300*/  @P0 LDG.E.U8 R2, desc[UR8][R144.64] ;  /* 0x0000000890020981 */ /* 0x000ee2000c1e1100 */
[----:B------:R-:W-:-:S03]  /*c310*/  IADD3 R158, P1, PT, R158, R152, RZ ;  /* 0x000000989e9e7210 */ /* 0x000fc60007f3e0ff */
[----:B------:R-:W-:Y:S01]  /*c320*/  STL.64 [R1+0xd40], R160 ;  /* 0x000d40a001007387 */ /* 0x000fe20000100a00 */
[----:B0-----:R-:W-:-:S03]  /*c330*/  PRMT R155, RZ, 0x7610, R155 ;  /* 0x00007610ff9b7816 */ /* 0x001fc6000000009b */
[----:B--2---:R0:W-:Y:S04]  /*c340*/  STL [R1+0x94], R3 ;  /* 0x0000940301007387 */ /* 0x0041e80000100800 */
[----:B----4-:R1:W-:Y:S01]  /*c350*/  STL [R1+0x8c], R4 ;  /* 0x00008c0401007387 */ /* 0x0103e20000100800 */
[----:B0-----:R-:W-:Y:S02]  /*c360*/  IMAD R3, R159, 0x27, RZ ;  /* 0x000000279f037824 */ /* 0x001fe400078e02ff */
[----:B------:R-:W-:Y:S01]  /*c370*/  IMAD.X R159, R0, 0x1, R153, P1 ;  /* 0x00000001009f7824 */ /* 0x000fe200008e0699 */
[----:B------:R0:W-:Y:S01]  /*c380*/  STL.64 [R1+0xd38], R144 ;  /* 0x000d389001007387 */ /* 0x0001e20000100a00 */
[----:B------:R-:W-:Y:S01]  /*c390*/  PRMT R154, RZ, 0x7610, R154 ;  /* 0x00007610ff9a7816 */ /* 0x000fe2000000009a */
[----:B-1----:R-:W1:Y:S02]  /*c3a0*/  LDC R4, c[0x0][0x3c4] ;  /* 0x0000f100ff047b82 */ /* 0x002e640000000800 */
[----:B---3--:R2:W-:Y:S04]  /*c3b0*/  STL [R1+0x90], R2 ;  /* 0x0000900201007387 */ /* 0x0085e80000100800 */
[----:B------:R3:W-:Y:S04]  /*c3c0*/  STL.64 [R1+0xd30], R158 ;  /* 0x000d309e01007387 */ /* 0x0007e80000100a00 */
[----:B------:R4:W4:Y:S01]  /*c3d0*/  @P0 LDG.E.U8 R155, desc[UR8][R158.64] ;  /* 0x000000089e9b0981 */ /* 0x000922000c1e1100 */
[----:B0-----:R-:W-:-:S02]  /*c3e0*/  IADD3 R144, P2, PT, R3, R148, RZ ;  /* 0x0000009403907210 */ /* 0x001fc40007f5e0ff */
[----:B--2---:R-:W-:Y:S01]  /*c3f0*/  SHF.R.S32.HI R2, RZ, 0x1f, R3 ;  /* 0x0000001fff027819 */ /* 0x004fe20000011403 */
[----:B---3--:R-:W4:Y:S04]  /*c400*/  LDL.LU R158, [R1+0x1350] ;  /* 0x00135000019e7983 */ /* 0x008f280000300800 */
[----:B------:R-:W-:-:S05]  /*c410*/  IMAD.X R145, R2, 0x1, R149, P2 ;  /* 0x0000000102917824 */ /* 0x000fca00010e0695 */
[----:B------:R-:W2:Y:S01]  /*c420*/  @P0 LDG.E.U8 R154, desc[UR8][R144.64] ;  /* 0x00000008909a0981 */ /* 0x000ea2000c1e1100 */
[----:B------:R-:W-:-:S05]  /*c430*/  IADD3 R160, P1, PT, R3, R146, RZ ;  /* 0x0000009203a07210 */ /* 0x000fca0007f3e0ff */
[----:B------:R-:W-:Y:S01]  /*c440*/  IMAD.X R161, R2, 0x1, R147, P1 ;  /* 0x0000000102a17824 */ /* 0x000fe200008e0693 */
[----:B------:R0:W-:Y:S04]  /*c450*/  STL.64 [R1+0xd28], R144 ;  /* 0x000d289001007387 */ /* 0x0001e80000100a00 */
[----:B0-----:R-:W3:Y:S01]  /*c460*/  LDL.LU.64 R144, [R1+0x1348] ;  /* 0x0013480001907983 */ /* 0x001ee20000300a00 */
[----:B----4-:R-:W-:-:S06]  /*c470*/  PRMT R158, RZ, 0x7610, R158 ;  /* 0x00007610ff9e7816 */ /* 0x010fcc000000009e */
[----:B------:R-:W4:Y:S04]  /*c480*/  @P0 LDG.E.U8 R158, desc[UR8][R160.64] ;  /* 0x00000008a09e0981 */ /* 0x000f28000c1e1100 */
[----:B--2---:R-:W-:Y:S04]  /*c490*/  STL [R1+0xd8], R154 ;  /* 0x0000d89a01007387 */ /* 0x004fe80000100800 */
[----:B------:R-:W-:Y:S04]  /*c4a0*/  STL [R1+0x98], R155 ;  /* 0x0000989b01007387 */ /* 0x000fe80000100800 */
[----:B------:R0:W-:Y:S04]  /*c4b0*/  STL.64 [R1+0xd20], R160 ;  /* 0x000d20a001007387 */ /* 0x0001e80000100a00 */
[----:B0-----:R-:W2:Y:S01]  /*c4c0*/  LDL.LU R160, [R1+0x1340] ;  /* 0x0013400001a07983 */ /* 0x001ea20000300800 */
[----:B------:R-:W-:-:S02]  /*c4d0*/  IADD3 R154, P1, PT, R3, R150, RZ ;  /* 0x00000096039a7210 */ /* 0x000fc40007f3e0ff */
[----:B------:R-:W-:-:S03]  /*c4e0*/  PRMT R0, RZ, 0x7610, R0 ;  /* 0x00007610ff007816 */ /* 0x000fc60000000000 */
[----:B------:R-:W-:Y:S01]  /*c4f0*/  IMAD.X R155, R2, 0x1, R151, P1 ;  /* 0x00000001029b7824 */ /* 0x000fe200008e0697 */
[----:B----4-:R0:W-:Y:S02]  /*c500*/  STL [R1+0xd4], R158 ;  /* 0x0000d49e01007387 */ /* 0x0101e40000100800 */
[----:B0-----:R-:W-:-:S05]  /*c510*/  IADD3 R158, P2, PT, R3, R152, RZ ;  /* 0x00000098039e7210 */ /* 0x001fca0007f5e0ff */
[----:B------:R-:W-:Y:S01]  /*c520*/  IMAD.X R159, R2, 0x1, R153, P2 ;  /* 0x00000001029f7824 */ /* 0x000fe200010e0699 */
[----:B------:R0:W-:Y:S04]  /*c530*/  STL.64 [R1+0xd18], R154 ;  /* 0x000d189a01007387 */ /* 0x0001e80000100a00 */
[----:B------:R4:W3:Y:S01]  /*c540*/  @P0 LDG.E.U8 R0, desc[UR8][R158.64] ;  /* 0x000000089e000981 */ /* 0x0008e2000c1e1100 */
[----:B--2---:R-:W-:-:S03]  /*c550*/  PRMT R160, RZ, 0x7610, R160 ;  /* 0x00007610ffa07816 */ /* 0x004fc600000000a0 */
[----:B------:R4:W-:Y:S04]  /*c560*/  STL.64 [R1+0xd10], R158 ;  /* 0x000d109e01007387 */ /* 0x0009e80000100a00 */
[----:B------:R-:W2:Y:S04]  /*c570*/  @P0 LDG.E.U8 R160, desc[UR8][R154.64] ;  /* 0x000000089aa00981 */ /* 0x000ea8000c1e1100 */
[----:B0-----:R-:W2:Y:S01]  /*c580*/  LDL.LU.64 R154, [R1+0x1338] ;  /* 0x00133800019a7983 */ /* 0x001ea20000300a00 */
[----:B------:R-:W0:Y:S01]  /*c590*/  S2R R161, SR_TID.X ;  /* 0x0000000000a17919 */ /* 0x000e220000002100 */
[----:B-1----:R-:W-:-:S05]  /*c5a0*/  IMAD R2, R4, 0x2e, RZ ;  /* 0x0000002e04027824 */ /* 0x002fca00078e02ff */
[----:B----4-:R-:W-:Y:S02]  /*c5b0*/  IADD3 R158, P2, PT, R2, R146, RZ ;  /* 0x00000092029e7210 */ /* 0x010fe40007f5e0ff */
[----:B0-----:R-:W-:Y:S02]  /*c5c0*/  LOP3.LUT R3, R161, 0x7f, RZ, 0xc0, !PT ;  /* 0x0000007fa1037812 */ /* 0x001fe400078ec0ff */
[----:B---3--:R-:W-:Y:S02]  /*c5d0*/  PRMT R144, RZ, 0x7610, R144 ;  /* 0x00007610ff907816 */ /* 0x008fe40000000090 */
[----:B------:R-:W-:Y:S01]  /*c5e0*/  PRMT R145, RZ, 0x7610, R145 ;  /* 0x00007610ff917816 */ /* 0x000fe20000000091 */
[----:B------:R0:W-:Y:S02]  /*c5f0*/  STL [R1+0xcc], R0 ;  /* 0x0000cc0001007387 */ /* 0x0001e40000100800 */
[----:B0-----:R-:W-:Y:S02]  /*c600*/  SHF.R.S32.HI R0, RZ, 0x1f, R2 ;  /* 0x0000001fff007819 */ /* 0x001fe40000011402 */
[----:B--2---:R0:W-:Y:S03]  /*c610*/  STL [R1+0xd0], R160 ;  /* 0x0000d0a001007387 */ /* 0x0041e60000100800 */
[----:B------:R-:W-:Y:S01]  /*c620*/  IMAD.X R159, R0, 0x1, R147, P2 ;  /* 0x00000001009f7824 */ /* 0x000fe200010e0693 */
[----:B------:R-:W-:-:S02]  /*c630*/  PRMT R154, RZ, 0x7610, R154 ;  /* 0x00007610ff9a7816 */ /* 0x000fc4000000009a */
[----:B0-----:R-:W-:Y:S02]  /*c640*/  IADD3 R160, P1, PT, R2, R148, RZ ;  /* 0x0000009402a07210 */ /* 0x001fe40007f3e0ff */
[----:B------:R-:W-:Y:S02]  /*c650*/  PRMT R155, RZ, 0x7610, R155 ;  /* 0x00007610ff9b7816 */ /* 0x000fe4000000009b */
[----:B------:R-:W2:Y:S01]  /*c660*/  @P0 LDG.E.U8 R154, desc[UR8][R158.64] ;  /* 0x000000089e9a0981 */ /* 0x000ea2000c1e1100 */
[----:B------:R-:W-:-:S05]  /*c670*/  IMAD.X R161, R0, 0x1, R149, P1 ;  /* 0x0000000100a17824 */ /* 0x000fca00008e0695 */
[----:B------:R0:W3:Y:S04]  /*c680*/  @P0 LDG.E.U8 R155, desc[UR8][R160.64] ;  /* 0x00000008a09b0981 */ /* 0x0000e8000c1e1100 */
[----:B------:R0:W-:Y:S04]  /*c690*/  STL.64 [R1+0xc48], R160 ;  /* 0x000c48a001007387 */ /* 0x0001e80000100a00 */
[----:B------:R1:W-:Y:S01]  /*c6a0*/  STL.64 [R1+0xc40], R158 ;  /* 0x000c409e01007387 */ /* 0x0003e20000100a00 */
[C---:B0-----:R-:W-:Y:S02]  /*c6b0*/  IADD3 R160, P2, PT, R2.reuse, R152, RZ ;  /* 0x0000009802a07210 */ /* 0x041fe40007f5e0ff */
[----:B-1----:R-:W-:-:S03]  /*c6c0*/  IADD3 R158, P1, PT, R2, R150, RZ ;  /* 0x00000096029e7210 */ /* 0x002fc60007f3e0ff */
[C---:B------:R-:W-:Y:S02]  /*c6d0*/  IMAD.X R161, R0.reuse, 0x1, R153, P2 ;  /* 0x0000000100a17824 */ /* 0x040fe400010e0699 */
[----:B------:R-:W-:-:S03]  /*c6e0*/  IMAD.X R159, R0, 0x1, R151, P1 ;  /* 0x00000001009f7824 */ /* 0x000fc600008e0697 */
[----:B------:R-:W4:Y:S04]  /*c6f0*/  @P0 LDG.E.U8 R144, desc[UR8][R160.64] ;  /* 0x00000008a0900981 */ /* 0x000f28000c1e1100 */
[----:B------:R-:W4:Y:S04]  /*c700*/  @P0 LDG.E.U8 R145, desc[UR8][R158.64] ;  /* 0x000000089e910981 */ /* 0x000f28000c1e1100 */
[----:B------:R-:W-:Y:S04]  /*c710*/  STS.U8 [R3+UR4+0x9400], R5 ;  /* 0x0094000503007988 */ /* 0x000fe80008000004 */
[----:B------:R-:W-:Y:S04]  /*c720*/  STS.U8 [R3+UR4+0xb400], R6 ;  /* 0x00b4000603007988 */ /* 0x000fe80008000004 */
[----:B------:R-:W-:Y:S04]  /*c730*/  STS.U8 [R3+UR4+0xd400], R8 ;  /* 0x00d4000803007988 */ /* 0x000fe80008000004 */
[----:B------:R0:W-:Y:S02]  /*c740*/  STS.U8 [R3+UR4+0xf400], R7 ;  /* 0x00f4000703007988 */ /* 0x0001e40008000004 */
[----:B0-----:R-:W0:Y:S01]  /*c750*/  LDC R3, c[0x0][0x3c4] ;  /* 0x0000f100ff037b82 */ /* 0x001e220000000800 */
[----:B------:R-:W-:Y:S01]  /*c760*/  PRMT R0, RZ, 0x7610, R0 ;  /* 0x00007610ff007816 */ /* 0x000fe20000000000 */
[----:B0-----:R-:W-:-:S05]  /*c770*/  IMAD R3, R3, 0x2f, RZ ;  /* 0x0000002f03037824 */ /* 0x001fca00078e02ff */
[----:B------:R-:W-:Y:S02]  /*c780*/  SHF.R.S32.HI R2, RZ, 0x1f, R3 ;  /* 0x0000001fff027819 */ /* 0x000fe40000011403 */
[----:B------:R-:W-:Y:S01]  /*c790*/  PRMT R157, RZ, 0x7610, R157 ;  /* 0x00007610ff9d7816 */ /* 0x000fe2000000009d */
[----:B--2---:R0:W-:Y:S04]  /*c7a0*/  STL [R1+0x84], R154 ;  /* 0x0000849a01007387 */ /* 0x0041e80000100800 */
[----:B---3--:R1:W-:Y:S01]  /*c7b0*/  STL [R1+0x88], R155 ;  /* 0x0000889b01007387 */ /* 0x0083e20000100800 */
[----:B0-----:R-:W-:-:S05]  /*c7c0*/  IADD3 R154, P1, PT, R3, R148, RZ ;  /* 0x00000094039a7210 */ /* 0x001fca0007f3e0ff */
[----:B-1----:R-:W-:-:S05]  /*c7d0*/  IMAD.X R155, R2, 0x1, R149, P1 ;  /* 0x00000001029b7824 */ /* 0x002fca00008e0695 */
[----:B------:R0:W2:Y:S04]  /*c7e0*/  @P0 LDG.E.U8 R0, desc[UR8][R154.64] ;  /* 0x000000089a000981 */ /* 0x0000a8000c1e1100 */
[----:B------:R1:W-:Y:S04]  /*c7f0*/  STL.64 [R1+0xc38], R158 ;  /* 0x000c389e01007387 */ /* 0x0003e80000100a00 */
[----:B-1----:R-:W3:Y:S04]  /*c800*/  LDL.LU.64 R158, [R1+0x1330] ;  /* 0x00133000019e7983 */ /* 0x002ee80000300a00 */
[----:B------:R-:W-:Y:S04]  /*c810*/  STL.64 [R1+0xc30], R160 ;  /* 0x000c30a001007387 */ /* 0x000fe80000100a00 */
[----:B----4-:R1:W-:Y:S04]  /*c820*/  STL [R1+0x7c], R144 ;  /* 0x00007c9001007387 */ /* 0x0103e80000100800 */
[----:B------:R4:W-:Y:S01]  /*c830*/  STL [R1+0x80], R145 ;  /* 0x0000809101007387 */ /* 0x0009e20000100800 */
[----:B-1----:R-:W-:-:S05]  /*c840*/  IADD3 R144, P1, PT, R3, R146, RZ ;  /* 0x0000009203907210 */ /* 0x002fca0007f3e0ff */
[----:B----4-:R-:W-:-:S05]  /*c850*/  IMAD.X R145, R2, 0x1, R147, P1 ;  /* 0x0000000102917824 */ /* 0x010fca00008e0693 */
[----:B------:R-:W4:Y:S04]  /*c860*/  @P0 LDG.E.U8 R157, desc[UR8][R144.64] ;  /* 0x00000008909d0981 */ /* 0x000f28000c1e1100 */
[----:B------:R0:W-:Y:S01]  /*c870*/  STL.64 [R1+0xc28], R154 ;  /* 0x000c289a01007387 */ /* 0x0001e20000100a00 */
[C---:B------:R-:W-:Y:S02]  /*c880*/  IADD3 R160, P1, PT, R3.reuse, R152, RZ ;  /* 0x0000009803a07210 */ /* 0x040fe40007f3e0ff */
[----:B0-----:R-:W-:Y:S02]  /*c890*/  IADD3 R154, P2, PT, R3, R150, RZ ;  /* 0x00000096039a7210 */ /* 0x001fe40007f5e0ff */
[----:B------:R-:W-:-:S03]  /*c8a0*/  PRMT R3, RZ, 0x7610, R3 ;  /* 0x00007610ff037816 */ /* 0x000fc60000000003 */
[----:B------:R-:W-:-:S05]  /*c8b0*/  IMAD.X R155, R2, 0x1, R151, P2 ;  /* 0x00000001029b7824 */ /* 0x000fca00010e0697 */
[----:B------:R-:W3:Y:S01]  /*c8c0*/  @P0 LDG.E.U8 R3, desc[UR8][R154.64] ;  /* 0x000000089a030981 */ /* 0x000ee2000c1e1100 */
[----:B------:R-:W-:Y:S01]  /*c8d0*/  PRMT R132, RZ, 0x7610, R132 ;  /* 0x00007610ff847816 */ /* 0x000fe20000000084 */
[----:B------:R-:W-:-:S05]  /*c8e0*/  IMAD.X R161, R2, 0x1, R153, P1 ;  /* 0x0000000102a17824 */ /* 0x000fca00008e0699 */
[----:B------:R-:W3:Y:S04]  /*c8f0*/  @P0 LDG.E.U8 R132, desc[UR8][R160.64] ;  /* 0x00000008a0840981 */ /* 0x000ee8000c1e1100 */
[----:B--2---:R0:W-:Y:S02]  /*c900*/  STL [R1+0xc0], R0 ;  /* 0x0000c00001007387 */ /* 0x0041e40000100800 */
[----:B0-----:R-:W0:Y:S02]  /*c910*/  S2R R0, SR_TID.X ;  /* 0x0000000000007919 */ /* 0x001e240000002100 */
[----:B------:R1:W-:Y:S04]  /*c920*/  STL.64 [R1+0xc20], R144 ;  /* 0x000c209001007387 */ /* 0x0003e80000100a00 */
[----:B------:R-:W-:Y:S04]  /*c930*/  STL.64 [R1+0xc18], R154 ;  /* 0x000c189a01007387 */ /* 0x000fe80000100a00 */
[----:B-1----:R-:W2:Y:S01]  /*c940*/  LDL.LU.64 R144, [R1+0x1328] ;  /* 0x0013280001907983 */ /* 0x002ea20000300a00 */
[----:B0-----:R-:W-:-:S05]  /*c950*/  LOP3.LUT R0, R0, 0x7f, RZ, 0xc0, !PT ;  /* 0x0000007f00007812 */ /* 0x001fca00078ec0ff */
[----:B------:R-:W-:Y:S01]  /*c960*/  STS.U8 [R0+UR4+0x9800], R36 ;  /* 0x0098002400007988 */ /* 0x000fe20008000004 */
[----:B------:R-:W-:-:S03]  /*c970*/  LOP3.LUT R2, R0, 0x10, RZ, 0x3c, !PT ;  /* 0x0000001000027812 */ /* 0x000fc600078e3cff */
[----:B------:R-:W-:Y:S04]  /*c980*/  STS.U8 [R0+UR4+0xb800], R35 ;  /* 0x00b8002300007988 */ /* 0x000fe80008000004 */
[----:B------:R-:W-:Y:S04]  /*c990*/  STS.U8 [R0+UR4+0xd800], R34 ;  /* 0x00d8002200007988 */ /* 0x000fe80008000004 */
[----:B------:R-:W-:Y:S04]  /*c9a0*/  STS.U8 [R0+UR4+0xf800], R33 ;  /* 0x00f8002100007988 */ /* 0x000fe80008000004 */
[----:B----4-:R0:W-:Y:S04]  /*c9b0*/  STL [R1+0xbc], R157 ;  /* 0x0000bc9d01007387 */ /* 0x0101e80000100800 */
[----:B------:R-:W-:Y:S04]  /*c9c0*/  STS.U8 [R0+UR4+0x9c00], R20 ;  /* 0x009c001400007988 */ /* 0x000fe80008000004 */
[----:B------:R-:W-:Y:S04]  /*c9d0*/  STS.U8 [R0+UR4+0xbc00], R19 ;  /* 0x00bc001300007988 */ /* 0x000fe80008000004 */
[----:B0-----:R-:W4:Y:S04]  /*c9e0*/  LDL.LU R157, [R1+0x1320] ;  /* 0x00132000019d7983 */ /* 0x001f280000300800 */
[----:B------:R-:W2:Y:S04]  /*c9f0*/  LDL.LU.64 R154, [R1+0x1318] ;  /* 0x00131800019a7983 */ /* 0x000ea80000300a00 */
[----:B------:R-:W-:Y:S04]  /*ca00*/  STS.U8 [R0+UR4+0xdc00], R18 ;  /* 0x00dc001200007988 */ /* 0x000fe80008000004 */
[----:B------:R0:W-:Y:S04]  /*ca10*/  STL.64 [R1+0xc10], R160 ;  /* 0x000c10a001007387 */ /* 0x0001e80000100a00 */
[----:B------:R-:W-:Y:S04]  /*ca20*/  STS.U8 [R0+UR4+0xfc00], R17 ;  /* 0x00fc001100007988 */ /* 0x000fe80008000004 */
[----:B---3--:R1:W-:Y:S04]  /*ca30*/  STS.U8 [R2+UR4+0x8080], R158 ;  /* 0x0080809e02007988 */ /* 0x0083e80008000004 */
[----:B0-----:R-:W3:Y:S04]  /*ca40*/  LDL.LU.64 R160, [R1+0x1310] ;  /* 0x0013100001a07983 */ /* 0x001ee80000300a00 */
[----:B------:R0:W-:Y:S04]  /*ca50*/  STS.U8 [R2+UR4+0xa080], R156 ;  /* 0x00a0809c02007988 */ /* 0x0001e80008000004 */
[----:B-1----:R-:W2:Y:S04]  /*ca60*/  LDL.LU R158, [R1+0x1308] ;  /* 0x00130800019e7983 */ /* 0x002ea80000300800 */
[----:B0-----:R-:W3:Y:S04]  /*ca70*/  LDL.LU R156, [R1+0x1304] ;  /* 0x00130400019c7983 */ /* 0x001ee80000300800 */
[----:B------:R0:W-:Y:S04]  /*ca80*/  STS.U8 [R2+UR4+0xc080], R162 ;  /* 0x00c080a202007988 */ /* 0x0001e80008000004 */
[----:B0-----:R-:W3:Y:S04]  /*ca90*/  LDL.LU R162, [R1+0x1300] ;  /* 0x0013000001a27983 */ /* 0x001ee80000300800 */
[----:B------:R0:W-:Y:S04]  /*caa0*/  STL [R1+0xc8], R3 ;  /* 0x0000c80301007387 */ /* 0x0001e80000100800 */
[----:B0-----:R-:W3:Y:S04]  /*cab0*/  LDL.LU R3, [R1+0x8] ;  /* 0x0000080001037983 */ /* 0x001ee80000300800 */
[----:B------:R-:W3:Y:S04]  /*cac0*/  LDL.LU R0, [R1+0x4] ;  /* 0x0000040001007983 */ /* 0x000ee80000300800 */
[----:B------:R0:W-:Y:S02]  /*cad0*/  STS.U8 [R2+UR4+0xe080], R164 ;  /* 0x00e080a402007988 */ /* 0x0001e40008000004 */
[----:B0-----:R-:W0:Y:S02]  /*cae0*/  S2R R164, SR_TID.X ;  /* 0x0000000000a47919 */ /* 0x001e240000002100 */
[----:B0-----:R-:W-:-:S04]  /*caf0*/  LOP3.LUT R164, R164, 0x7f, RZ, 0xc0, !PT ;  /* 0x0000007fa4a47812 */ /* 0x001fc800078ec0ff */
[----:B------:R-:W-:Y:S01]  /*cb00*/  LOP3.LUT R164, R164, 0x20, RZ, 0x3c, !PT ;  /* 0x00000020a4a47812 */ /* 0x000fe200078e3cff */
[----:B--2---:R-:W-:Y:S04]  /*cb10*/  STS.U8 [R2+UR4+0x8480], R158 ;  /* 0x0084809e02007988 */ /* 0x004fe80008000004 */
[----:B----4-:R-:W-:Y:S04]  /*cb20*/  STS.U8 [R2+UR4+0xa480], R157 ;  /* 0x00a4809d02007988 */ /* 0x010fe80008000004 */
[----:B---3--:R-:W-:Y:S04]  /*cb30*/  STS.U8 [R2+UR4+0xc480], R156 ;  /* 0x00c4809c02007988 */ /* 0x008fe80008000004 */
        /* <DEDUP_REMOVED lines=11> */
[----:B------:R1:W-:Y:S01]  /*cbf0*/  STS.U8 [R2+UR4+0xd080], R58 ;  /* 0x00d0803a02007988 */ /* 0x0003e20008000004 */
[----:B------:R-:W2:Y:S01]  /*cc00*/  S2R R35, SR_TID.X ;  /* 0x0000000000237919 */ /* 0x000ea20000002100 */
[----:B------:R-:W-:Y:S01]  /*cc10*/  PRMT R4, RZ, 0x7610, R4 ;  /* 0x00007610ff047816 */ /* 0x000fe20000000004 */
[----:B0-----:R-:W0:Y:S01]  /*cc20*/  LDC R59, c[0x0][0x3d8] ;  /* 0x0000f600ff3b7b82 */ /* 0x001e220000000800 */
[----:B------:R3:W-:Y:S04]  /*cc30*/  STS.U8 [R2+UR4+0xf080], R57 ;  /* 0x00f0803902007988 */ /* 0x0007e80008000004 */
[----:B------:R-:W-:Y:S01]  /*cc40*/  STS.U8 [R2+UR4+0x9480], R48 ;  /* 0x0094803002007988 */ /* 0x000fe20008000004 */
[----:B------:R-:W-:-:S02]  /*cc50*/  PRMT R8, RZ, 0x7610, R8 ;  /* 0x00007610ff087816 */ /* 0x000fc40000000008 */
[----:B-1----:R-:W1:Y:S01]  /*cc60*/  LDC R58, c[0x0][0x3d8] ;  /* 0x0000f600ff3a7b82 */ /* 0x002e620000000800 */
[----:B------:R-:W-:Y:S04]  /*cc70*/  STS.U8 [R2+UR4+0xb480], R47 ;  /* 0x00b4802f02007988 */ /* 0x000fe80008000004 */
[----:B------:R-:W-:Y:S01]  /*cc80*/  STS.U8 [R2+UR4+0xd480], R46 ;  /* 0x00d4802e02007988 */ /* 0x000fe20008000004 */
[----:B------:R-:W-:Y:S02]  /*cc90*/  PRMT R7, RZ, 0x7610, R7 ;  /* 0x00007610ff077816 */ /* 0x000fe40000000007 */
[----:B---3--:R-:W3:Y:S01]  /*cca0*/  LDC R57, c[0x0][0x3d8] ;  /* 0x0000f600ff397b82 */ /* 0x008ee20000000800 */
[----:B------:R4:W-:Y:S04]  /*ccb0*/  STS.U8 [R2+UR4+0xf480], R45 ;  /* 0x00f4802d02007988 */ /* 0x0009e80008000004 */
[----:B------:R-:W-:Y:S01]  /*ccc0*/  STS.U8 [R2+UR4+0x9880], R32 ;  /* 0x0098802002007988 */ /* 0x000fe20008000004 */
[----:B------:R-:W-:-:S02]  /*ccd0*/  PRMT R6, RZ, 0x7610, R6 ;  /* 0x00007610ff067816 */ /* 0x000fc40000000006 */
[----:B------:R-:W0:Y:S01]  /*cce0*/  LDC R60, c[0x0][0x3d8] ;  /* 0x0000f600ff3c7b82 */ /* 0x000e220000000800 */
[----:B------:R2:W-:Y:S04]  /*ccf0*/  STS.U8 [R2+UR4+0xb880], R31 ;  /* 0x00b8801f02007988 */ /* 0x0005e80008000004 */
[----:B------:R2:W-:Y:S01]  /*cd00*/  STS.U8 [R2+UR4+0xd880], R30 ;  /* 0x00d8801e02007988 */ /* 0x0005e20008000004 */
[----:B------:R-:W-:Y:S02]  /*cd10*/  PRMT R5, RZ, 0x7610, R5 ;  /* 0x00007610ff057816 */ /* 0x000fe40000000005 */
[----:B----4-:R-:W4:Y:S01]  /*cd20*/  LDC R45, c[0x0][0x3d8] ;  /* 0x0000f600ff2d7b82 */ /* 0x010f220000000800 */
[----:B------:R-:W-:Y:S04]  /*cd30*/  STS.U8 [R2+UR4+0xf880], R29 ;  /* 0x00f8801d02007988 */ /* 0x000fe80008000004 */
[----:B------:R-:W3:Y:S01]  /*cd40*/  LDL.LU R158, [R1+0x38] ;  /* 0x00003800019e7983 */ /* 0x000ee20000300800 */
[----:B------:R-:W-:-:S02]  /*cd50*/  PRMT R17, RZ, 0x7610, R17 ;  /* 0x00007610ff117816 */ /* 0x000fc40000000011 */
[----:B--2---:R-:W2:Y:S01]  /*cd60*/  LDC R31, c[0x0][0x3d8] ;  /* 0x0000f600ff1f7b82 */ /* 0x004ea20000000800 */
[----:B------:R-:W-:Y:S04]  /*cd70*/  STS.U8 [R2+UR4+0x9c80], R16 ;  /* 0x009c801002007988 */ /* 0x000fe80008000004 */
[----:B------:R-:W2:Y:S01]  /*cd80*/  LDL.LU R20, [R1+0x34] ;  /* 0x0000340001147983 */ /* 0x000ea20000300800 */
[----:B------:R-:W-:Y:S02]  /*cd90*/  PRMT R18, RZ, 0x7610, R18 ;  /* 0x00007610ff127816 */ /* 0x000fe40000000012 */
[----:B------:R-:W0:Y:S01]  /*cda0*/  LDC R30, c[0x0][0x3d8] ;  /* 0x0000f600ff1e7b82 */ /* 0x000e220000000800 */
[----:B------:R-:W-:Y:S04]  /*cdb0*/  STS.U8 [R2+UR4+0xbc80], R15 ;  /* 0x00bc800f02007988 */ /* 0x000fe80008000004 */
[----:B------:R-:W2:Y:S04]  /*cdc0*/  LDL.LU R33, [R1+0x30] ;  /* 0x0000300001217983 */ /* 0x000ea80000300800 */
[----:B------:R-:W-:Y:S04]  /*cdd0*/  STS.U8 [R2+UR4+0xdc80], R14 ;  /* 0x00dc800e02007988 */ /* 0x000fe80008000004 */
[----:B------:R-:W2:Y:S04]  /*cde0*/  LDL.LU R34, [R1+0x2c] ;  /* 0x00002c0001227983 */ /* 0x000ea80000300800 */
[----:B------:R1:W-:Y:S04]  /*cdf0*/  STS.U8 [R2+UR4+0xfc80], R13 ;  /* 0x00fc800d02007988 */ /* 0x0003e80008000004 */
[----:B------:R-:W2:Y:S04]  /*ce00*/  LDL.LU R36, [R1+0x28] ;  /* 0x0000280001247983 */ /* 0x000ea80000300800 */
[----:B------:R4:W-:Y:S04]  /*ce10*/  STS.U8 [R164+UR4+0x8100], R3 ;  /* 0x00810003a4007988 */ /* 0x0009e80008000004 */
[----:B-1----:R-:W2:Y:S04]  /*ce20*/  LDL.LU R2, [R1+0x24] ;  /* 0x0000240001027983 */ /* 0x002ea80000300800 */
[----:B------:R1:W-:Y:S04]  /*ce30*/  STS.U8 [R164+UR4+0xa100], R0 ;  /* 0x00a10000a4007988 */ /* 0x0003e80008000004 */
[----:B----4-:R-:W4:Y:S04]  /*ce40*/  LDL.LU R3, [R1+0x20] ;  /* 0x0000200001037983 */ /* 0x010f280000300800 */
[----:B-1----:R-:W4:Y:S04]  /*ce50*/  LDL.LU R0, [R1+0x1c] ;  /* 0x00001c0001007983 */ /* 0x002f280000300800 */
[----:B------:R1:W-:Y:S02]  /*ce60*/  STS.U8 [R164+UR4+0xc100], R162 ;  /* 0x00c100a2a4007988 */ /* 0x0003e40008000004 */
[----:B-1----:R-:W1:Y:S02]  /*ce70*/  S2R R162, SR_TID.X ;  /* 0x0000000000a27919 */ /* 0x002e640000002100 */
[----:B------:R-:W-:Y:S04]  /*ce80*/  STS.U8 [R164+UR4+0xe100], R165 ;  /* 0x00e100a5a4007988 */ /* 0x000fe80008000004 */
[----:B------:R-:W-:Y:S04]  /*ce90*/  STS.U8 [R164+UR4+0x8500], R154 ;  /* 0x0085009aa4007988 */ /* 0x000fe80008000004 */
[----:B------:R-:W-:Y:S04]  /*cea0*/  STS.U8 [R164+UR4+0xa500], R145 ;  /* 0x00a50091a4007988 */ /* 0x000fe80008000004 */
[----:B------:R-:W-:Y:S04]  /*ceb0*/  STS.U8 [R164+UR4+0xc500], R144 ;  /* 0x00c50090a4007988 */ /* 0x000fe80008000004 */
[----:B------:R-:W-:Y:S04]  /*cec0*/  STS.U8 [R164+UR4+0xe500], R143 ;  /* 0x00e5008fa4007988 */ /* 0x000fe80008000004 */
[----:B------:R-:W-:Y:S01]  /*ced0*/  STS.U8 [R164+UR4+0x8900], R124 ;  /* 0x0089007ca4007988 */ /* 0x000fe20008000004 */
[----:B-1----:R-:W-:-:S04]  /*cee0*/  LOP3.LUT R162, R162, 0x7f, RZ, 0xc0, !PT ;  /* 0x0000007fa2a27812 */ /* 0x002fc800078ec0ff */
[----:B------:R-:W-:Y:S01]  /*cef0*/  LOP3.LUT R162, R162, 0x30, RZ, 0x3c, !PT ;  /* 0x00000030a2a27812 */ /* 0x000fe200078e3cff */
[----:B------:R-:W-:Y:S04]  /*cf00*/  STS.U8 [R164+UR4+0xa900], R123 ;  /* 0x00a9007ba4007988 */ /* 0x000fe80008000004 */
[----:B------:R-:W-:Y:S04]  /*cf10*/  STS.U8 [R164+UR4+0xc900], R122 ;  /* 0x00c9007aa4007988 */ /* 0x000fe80008000004 */
[----:B------:R1:W-:Y:S04]  /*cf20*/  STS.U8 [R164+UR4+0xe900], R121 ;  /* 0x00e90079a4007988 */ /* 0x0003e80008000004 */
[----:B------:R-:W-:Y:S04]  /*cf30*/  STS.U8 [R164+UR4+0x8d00], R68 ;  /* 0x008d0044a4007988 */ /* 0x000fe80008000004 */
[----:B------:R0:W-:Y:S01]  /*cf40*/  STS.U8 [R164+UR4+0xad00], R67 ;  /* 0x00ad0043a4007988 */ /* 0x0001e20008000004 */
[----:B------:R-:W-:Y:S01]  /*cf50*/  PRMT R13, RZ, 0x7610, R13 ;  /* 0x00007610ff0d7816 */ /* 0x000fe2000000000d */
[----:B-1----:R-:W1:Y:S02]  /*cf60*/  LDC R121, c[0x0][0x3d8] ;  /* 0x0000f600ff797b82 */ /* 0x002e640000000800 */
[----:B------:R-:W-:Y:S04]  /*cf70*/  STS.U8 [R164+UR4+0xcd00], R66 ;  /* 0x00cd0042a4007988 */ /* 0x000fe80008000004 */
[----:B------:R0:W-:Y:S01]  /*cf80*/  STS.U8 [R164+UR4+0xed00], R65 ;  /* 0x00ed0041a4007988 */ /* 0x0001e20008000004 */
[----:B------:R-:W-:Y:S01]  /*cf90*/  PRMT R15, RZ, 0x7610, R15 ;  /* 0x00007610ff0f7816 */ /* 0x000fe2000000000f */
[----:B0-----:R-:W0:Y:S02]  /*cfa0*/  LDC R67, c[0x0][0x3d8] ;  /* 0x0000f600ff437b82 */ /* 0x001e240000000800 */
[----:B------:R-:W-:Y:S04]  /*cfb0*/  STS.U8 [R164+UR4+0x9100], R56 ;  /* 0x00910038a4007988 */ /* 0x000fe80008000004 */
[----:B------:R1:W-:Y:S01]  /*cfc0*/  STS.U8 [R164+UR4+0xb100], R55 ;  /* 0x00b10037a4007988 */ /* 0x0003e20008000004 */
[----:B------:R-:W-:Y:S01]  /*cfd0*/  PRMT R14, RZ, 0x7610, R14 ;  /* 0x00007610ff0e7816 */ /* 0x000fe2000000000e */
[----:B------:R-:W0:Y:S02]  /*cfe0*/  LDC R65, c[0x0][0x3d8] ;  /* 0x0000f600ff417b82 */ /* 0x000e240000000800 */
[----:B------:R-:W-:Y:S04]  /*cff0*/  STS.U8 [R164+UR4+0xd100], R54 ;  /* 0x00d10036a4007988 */ /* 0x000fe80008000004 */
[----:B------:R1:W-:Y:S01]  /*d000*/  STS.U8 [R164+UR4+0xf100], R53 ;  /* 0x00f10035a4007988 */ /* 0x0003e20008000004 */
[----:B------:R-:W0:Y:S01]  /*d010*/  S2R R32, SR_TID.X ;  /* 0x0000000000207919 */ /* 0x000e220000002100 */
[----:B------:R-:W-:Y:S01]  /*d020*/  PRMT R19, RZ, 0x7610, R19 ;  /* 0x00007610ff137816 */ /* 0x000fe20000000013 */
[----:B-1----:R-:W1:Y:S01]  /*d030*/  LDC R55, c[0x0][0x3d8] ;  /* 0x0000f600ff377b82 */ /* 0x002e620000000800 */
[----:B------:R-:W-:Y:S04]  /*d040*/  STS.U8 [R164+UR4+0x9500], R44 ;  /* 0x0095002ca4007988 */ /* 0x000fe80008000004 */
[----:B------:R-:W-:Y:S01]  /*d050*/  STS.U8 [R164+UR4+0xb500], R43 ;  /* 0x00b5002ba4007988 */ /* 0x000fe20008000004 */
[----:B------:R-:W-:-:S02]  /*d060*/  PRMT R16, RZ, 0x7610, R16 ;  /* 0x00007610ff107816 */ /* 0x000fc40000000010 */
[----:B------:R-:W0:Y:S01]  /*d070*/  LDC R53, c[0x0][0x3d8] ;  /* 0x0000f600ff357b82 */ /* 0x000e220000000800 */
[----:B------:R-:W-:Y:S04]  /*d080*/  STS.U8 [R164+UR4+0xd500], R42 ;  /* 0x00d5002aa4007988 */ /* 0x000fe80008000004 */
[----:B------:R1:W-:Y:S03]  /*d090*/  STS.U8 [R164+UR4+0xf500], R41 ;  /* 0x00f50029a4007988 */ /* 0x0003e60008000004 */
[----:B------:R-:W0:Y:S01]  /*d0a0*/  LDC R56, c[0x0][0x3d8] ;  /* 0x0000f600ff387b82 */ /* 0x000e220000000800 */
[----:B------:R1:W-:Y:S04]  /*d0b0*/  STS.U8 [R164+UR4+0x9900], R28 ;  /* 0x0099001ca4007988 */ /* 0x0003e80008000004 */
[----:B------:R-:W-:Y:S03]  /*d0c0*/  STS.U8 [R164+UR4+0xb900], R27 ;  /* 0x00b9001ba4007988 */ /* 0x000fe60008000004 */
[----:B-1----:R-:W1:Y:S01]  /*d0d0*/  LDC R41, c[0x0][0x3d8] ;  /* 0x0000f600ff297b82 */ /* 0x002e620000000800 */
[----:B------:R-:W-:Y:S04]  /*d0e0*/  STS.U8 [R164+UR4+0xd900], R26 ;  /* 0x00d9001aa4007988 */ /* 0x000fe80008000004 */
[----:B------:R0:W-:Y:S03]  /*d0f0*/  STS.U8 [R164+UR4+0xf900], R25 ;  /* 0x00f90019a4007988 */ /* 0x0001e60008000004 */
[----:B------:R-:W1:Y:S01]  /*d100*/  LDC R28, c[0x0][0x3d8] ;  /* 0x0000f600ff1c7b82 */ /* 0x000e620000000800 */
[----:B------:R-:W-:Y:S04]  /*d110*/  STS.U8 [R164+UR4+0x9d00], R12 ;  /* 0x009d000ca4007988 */ /* 0x000fe80008000004 */
[----:B------:R-:W-:Y:S03]  /*d120*/  STS.U8 [R164+UR4+0xbd00], R11 ;  /* 0x00bd000ba4007988 */ /* 0x000fe60008000004 */
[----:B0-----:R-:W0:Y:S01]  /*d130*/  LDC R25, c[0x0][0x3d8] ;  /* 0x0000f600ff197b82 */ /* 0x001e220000000800 */
[----:B------:R1:W-:Y:S04]  /*d140*/  STS.U8 [R164+UR4+0xdd00], R10 ;  /* 0x00dd000aa4007988 */ /* 0x0003e80008000004 */
[----:B------:R-:W-:Y:S03]  /*d150*/  STS.U8 [R164+UR4+0xfd00], R9 ;  /* 0x00fd0009a4007988 */ /* 0x000fe60008000004 */
[----:B------:R-:W0:Y:S01]  /*d160*/  LDC R42, c[0x0][0x3d8] ;  /* 0x0000f600ff2a7b82 */ /* 0x000e220000000800 */
[----:B------:R1:W-:Y:S07]  /*d170*/  STS.U8 [R162+UR4+0x9980], R24 ;  /* 0x00998018a2007988 */ /* 0x0003ee0008000004 */
[----:B-1----:R-:W1:Y:S01]  /*d180*/  LDC R10, c[0x0][0x3c4] ;  /* 0x0000f100ff0a7b82 */ /* 0x002e620000000800 */
[----:B------:R-:W-:-:S04]  /*d190*/  LOP3.LUT R24, R35, 0x7f, RZ, 0xc0, !PT ;  /* 0x0000007f23187812 */ /* 0x000fc800078ec0ff */
[C---:B------:R-:W-:Y:S01]  /*d1a0*/  LOP3.LUT R29, R24.reuse, 0x40, RZ, 0x3c, !PT ;  /* 0x00000040181d7812 */ /* 0x040fe200078e3cff */
[----:B------:R-:W-:Y:S02]  /*d1b0*/  STS.U8 [R162+UR4+0x8180], R163 ;  /* 0x008180a3a2007988 */ /* 0x000fe40008000004 */
[----:B------:R-:W0:Y:S02]  /*d1c0*/  LDC R43, c[0x0][0x3d8] ;  /* 0x0000f600ff2b7b82 */ /* 0x000e240000000800 */
[----:B------:R-:W-:Y:S04]  /*d1d0*/  STS.U8 [R162+UR4+0xa180], R161 ;  /* 0x00a180a1a2007988 */ /* 0x000fe80008000004 */
[----:B------:R-:W-:Y:S02]  /*d1e0*/  STS.U8 [R162+UR4+0xc180], R160 ;  /* 0x00c180a0a2007988 */ /* 0x000fe40008000004 */
[----:B------:R-:W0:Y:S02]  /*d1f0*/  LDC R44, c[0x0][0x3d8] ;  /* 0x0000f600ff2c7b82 */ /* 0x000e240000000800 */
[----:B------:R-:W-:Y:S04]  /*d200*/  STS.U8 [R162+UR4+0xe180], R159 ;  /* 0x00e1809fa2007988 */ /* 0x000fe80008000004 */
[----:B------:R-:W-:Y:S02]  /*d210*/  STS.U8 [R162+UR4+0x8580], R134 ;  /* 0x00858086a2007988 */ /* 0x000fe40008000004 */
[----:B------:R-:W0:Y:S02]  /*d220*/  LDC R54, c[0x0][0x3d8] ;  /* 0x0000f600ff367b82 */ /* 0x000e240000000800 */
        /* <DEDUP_REMOVED lines=25> */
[----:B------:R-:W-:Y:S01]  /*d3c0*/  STS.U8 [R162+UR4+0xfd80], R72 ;  /* 0x00fd8048a2007988 */ /* 0x000fe20008000004 */
[----:B0-----:R-:W-:-:S02]  /*d3d0*/  LOP3.LUT R21, R24, 0x50, RZ, 0x3c, !PT ;  /* 0x0000005018157812 */ /* 0x001fc400078e3cff */
[----:B------:R-:W-:Y:S01]  /*d3e0*/  PRMT R9, RZ, 0x7610, R9 ;  /* 0x00007610ff097816 */ /* 0x000fe20000000009 */
[----:B---3--:R0:W-:Y:S01]  /*d3f0*/  STS.U8 [R29+UR4+0x8200], R158 ;  /* 0x0082009e1d007988 */ /* 0x0081e20008000004 */
[----:B------:R-:W-:Y:S01]  /*d400*/  LOP3.LUT R49, R24, 0x60, RZ, 0x3c, !PT ;  /* 0x0000006018317812 */ /* 0x000fe200078e3cff */
[----:B-1----:R-:W-:Y:S01]  /*d410*/  IMAD R10, R10, 0x3e, RZ ;  /* 0x0000003e0a0a7824 */ /* 0x002fe200078e02ff */
[----:B------:R-:W-:Y:S01]  /*d420*/  PRMT R11, RZ, 0x7610, R11 ;  /* 0x00007610ff0b7816 */ /* 0x000fe2000000000b */
[----:B--2---:R1:W-:Y:S01]  /*d430*/  STS.U8 [R29+UR4+0xa200], R20 ;  /* 0x00a200141d007988 */ /* 0x0043e20008000004 */
[----:B------:R-:W-:Y:S01]  /*d440*/  PRMT R12, RZ, 0x7610, R12 ;  /* 0x00007610ff0c7816 */ /* 0x000fe2000000000c */
[----:B------:R-:W2:Y:S02]  /*d450*/  LDC R37, c[0x0][0x3d8] ;  /* 0x0000f600ff257b82 */ /* 0x000ea40000000800 */
[----:B------:R3:W-:Y:S04]  /*d460*/  STS.U8 [R29+UR4+0xc200], R33 ;  /* 0x00c200211d007988 */ /* 0x0007e80008000004 */
[----:B0-----:R-:W2:Y:S02]  /*d470*/  LDL.LU R158, [R1+0x58] ;  /* 0x00005800019e7983 */ /* 0x001ea40000300800 */
[----:B------:R-:W0:Y:S02]  /*d480*/  LDC R38, c[0x0][0x3d8] ;  /* 0x0000f600ff267b82 */ /* 0x000e240000000800 */
[----:B-1----:R-:W2:Y:S04]  /*d490*/  LDL.LU R20, [R1+0x54] ;  /* 0x0000540001147983 */ /* 0x002ea80000300800 */
[----:B------:R1:W-:Y:S02]  /*d4a0*/  STS.U8 [R29+UR4+0xe200], R34 ;  /* 0x00e200221d007988 */ /* 0x0003e40008000004 */
[----:B------:R-:W0:Y:S02]  /*d4b0*/  LDC R39, c[0x0][0x3d8] ;  /* 0x0000f600ff277b82 */ /* 0x000e240000000800 */
[----:B---3--:R-:W3:Y:S04]  /*d4c0*/  LDL.LU R33, [R1+0x50] ;  /* 0x0000500001217983 */ /* 0x008ee80000300800 */
[----:B------:R4:W-:Y:S02]  /*d4d0*/  STS.U8 [R29+UR4+0x8600], R36 ;  /* 0x008600241d007988 */ /* 0x0009e40008000004 */
[----:B------:R-:W0:Y:S02]  /*d4e0*/  LDC R61, c[0x0][0x3d8] ;  /* 0x0000f600ff3d7b82 */ /* 0x000e240000000800 */
[----:B-1----:R-:W3:Y:S04]  /*d4f0*/  LDL.LU R34, [R1+0x4c] ;  /* 0x00004c0001227983 */ /* 0x002ee80000300800 */
[----:B------:R1:W-:Y:S02]  /*d500*/  STS.U8 [R29+UR4+0xa600], R2 ;  /* 0x00a600021d007988 */ /* 0x0003e40008000004 */
[----:B------:R-:W0:Y:S02]  /*d510*/  LDC R40, c[0x0][0x3d8] ;  /* 0x0000f600ff287b82 */ /* 0x000e240000000800 */
[----:B----4-:R-:W4:Y:S04]  /*d520*/  LDL.LU R36, [R1+0x48] ;  /* 0x0000480001247983 */ /* 0x010f280000300800 */
[----:B------:R1:W-:Y:S02]  /*d530*/  STS.U8 [R29+UR4+0xc600], R3 ;  /* 0x00c600031d007988 */ /* 0x0003e40008000004 */
[----:B------:R-:W0:Y:S02]  /*d540*/  LDC R64, c[0x0][0x3d8] ;  /* 0x0000f600ff407b82 */ /* 0x000e240000000800 */
[----:B-1----:R-:W4:Y:S04]  /*d550*/  LDL.LU R2, [R1+0x44] ;  /* 0x0000440001027983 */ /* 0x002f280000300800 */
[----:B------:R1:W-:Y:S02]  /*d560*/  STS.U8 [R29+UR4+0xe600], R0 ;  /* 0x00e600001d007988 */ /* 0x0003e40008000004 */
[----:B------:R-:W0:Y:S02]  /*d570*/  LDC R63, c[0x0][0x3d8] ;  /* 0x0000f600ff3f7b82 */ /* 0x000e240000000800 */
[----:B------:R-:W4:Y:S04]  /*d580*/  LDL.LU R3, [R1+0x40] ;  /* 0x0000400001037983 */ /* 0x000f280000300800 */
[----:B-1----:R-:W4:Y:S02]  /*d590*/  LDL.LU R0, [R1+0x3c] ;  /* 0x00003c0001007983 */ /* 0x002f240000300800 */
[----:B------:R-:W1:Y:S02]  /*d5a0*/  LDC R75, c[0x0][0x3d8] ;  /* 0x0000f600ff4b7b82 */ /* 0x000e640000000800 */
[----:B------:R0:W-:Y:S04]  /*d5b0*/  STS.U8 [R29+UR4+0x8a00], R138 ;  /* 0x008a008a1d007988 */ /* 0x0001e80008000004 */
[----:B------:R-:W-:Y:S02]  /*d5c0*/  STS.U8 [R29+UR4+0xaa00], R137 ;  /* 0x00aa00891d007988 */ /* 0x000fe40008000004 */
[----:B------:R-:W1:Y:S02]  /*d5d0*/  LDC R74, c[0x0][0x3d8] ;  /* 0x0000f600ff4a7b82 */ /* 0x000e640000000800 */
[----:B------:R-:W-:Y:S04]  /*d5e0*/  STS.U8 [R29+UR4+0xca00], R136 ;  /* 0x00ca00881d007988 */ /* 0x000fe80008000004 */
[----:B------:R-:W-:Y:S02]  /*d5f0*/  STS.U8 [R29+UR4+0xea00], R135 ;  /* 0x00ea00871d007988 */ /* 0x000fe40008000004 */
[----:B0-----:R-:W0:Y:S02]  /*d600*/  LDC R138, c[0x0][0x3d8] ;  /* 0x0000f600ff8a7b82 */ /* 0x001e240000000800 */
[----:B------:R-:W-:Y:S04]  /*d610*/  STS.U8 [R29+UR4+0x8e00], R91 ;  /* 0x008e005b1d007988 */ /* 0x000fe80008000004 */
        /* <DEDUP_REMOVED lines=9> */
[----:B------:R1:W-:Y:S02]  /*d6b0*/  STS.U8 [R29+UR4+0xf200], R84 ;  /* 0x00f200541d007988 */ /* 0x0003e40008000004 */
[----:B------:R-:W0:Y:S02]  /*d6c0*/  LDC R118, c[0x0][0x3d8] ;  /* 0x0000f600ff767b82 */ /* 0x000e240000000800 */
[----:B------:R1:W-:Y:S04]  /*d6d0*/  STS.U8 [R29+UR4+0x9600], R83 ;  /* 0x009600531d007988 */ /* 0x0003e80008000004 */
[----:B------:R-:W-:Y:S02]  /*d6e0*/  STS.U8 [R29+UR4+0xb600], R82 ;  /* 0x00b600521d007988 */ /* 0x000fe40008000004 */
[----:B------:R-:W0:Y:S02]  /*d6f0*/  LDC R129, c[0x0][0x3d8] ;  /* 0x0000f600ff817b82 */ /* 0x000e240000000800 */
[----:B------:R-:W-:Y:S04]  /*d700*/  STS.U8 [R29+UR4+0xd600], R81 ;  /* 0x00d600511d007988 */ /* 0x000fe80008000004 */
[----:B------:R-:W-:Y:S02]  /*d710*/  STS.U8 [R29+UR4+0xf600], R80 ;  /* 0x00f600501d007988 */ /* 0x000fe40008000004 */
[----:B-1----:R-:W1:Y:S02]  /*d720*/  LDC R84, c[0x0][0x3d8] ;  /* 0x0000f600ff547b82 */ /* 0x002e640000000800 */
[----:B------:R-:W-:Y:S04]  /*d730*/  STS.U8 [R29+UR4+0x9a00], R79 ;  /* 0x009a004f1d007988 */ /* 0x000fe80008000004 */
[----:B------:R-:W-:Y:S02]  /*d740*/  STS.U8 [R29+UR4+0xba00], R78 ;  /* 0x00ba004e1d007988 */ /* 0x000fe40008000004 */
        /* <DEDUP_REMOVED lines=8> */
[----:B------:R0:W-:Y:S02]  /*d7d0*/  STS.U8 [R29+UR4+0xfe00], R92 ;  /* 0x00fe005c1d007988 */ /* 0x0001e40008000004 */
[----:B------:R-:W1:Y:S08]  /*d7e0*/  LDC R82, c[0x0][0x3d8] ;  /* 0x0000f600ff527b82 */ /* 0x000e700000000800 */
[----:B------:R-:W1:Y:S08]  /*d7f0*/  LDC R51, c[0x0][0x3d8] ;  /* 0x0000f600ff337b82 */ /* 0x000e700000000800 */
[----:B0-----:R-:W0:Y:S08]  /*d800*/  LDC R29, c[0x0][0x3d8] ;  /* 0x0000f600ff1d7b82 */ /* 0x001e300000000800 */
[----:B------:R-:W0:Y:S08]  /*d810*/  LDC R80, c[0x0][0x3d8] ;  /* 0x0000f600ff507b82 */ /* 0x000e300000000800 */
[----:B------:R-:W0:Y:S01]  /*d820*/  LDC R52, c[0x0][0x3d8] ;  /* 0x0000f600ff347b82 */ /* 0x000e220000000800 */
[----:B------:R-:W-:-:S04]  /*d830*/  @!UP0 UIADD3 UR10, UPT, UPT, -UR10, 0x100000, URZ ;  /* 0x001000000a0a8890 */ /* 0x000fc8000fffe1ff */
[----:B------:R-:W-:Y:S02]  /*d840*/  @!UP0 USHF.L.U32 UR11, UR10, 0xb, URZ ;  /* 0x0000000b0a0b8899 */ /* 0x000fe400080006ff */
[----:B------:R-:W-:Y:S01]  /*d850*/  @!UP0 USHF.L.U32 UR10, UR10, 0x1, URZ ;  /* 0x000000010a0a8899 */ /* 0x000fe200080006ff */
[----:B------:R-:W0:Y:S01]  /*d860*/  LDC R62, c[0x0][0x3d8] ;  /* 0x0000f600ff3e7b82 */ /* 0x000e220000000800 */
[----:B--2---:R2:W-:Y:S04]  /*d870*/  STS.U8 [R21+UR4+0x8280], R158 ;  /* 0x0082809e15007988 */ /* 0x0045e80008000004 */
[----:B------:R0:W-:Y:S04]  /*d880*/  STS.U8 [R21+UR4+0xa280], R20 ;  /* 0x00a2801415007988 */ /* 0x0001e80008000004 */
[----:B--2---:R-:W2:Y:S04]  /*d890*/  LDL.LU R158, [R1+0x6c] ;  /* 0x00006c00019e7983 */ /* 0x004ea80000300800 */
[----:B---3--:R3:W-:Y:S04]  /*d8a0*/  STS.U8 [R21+UR4+0xc280], R33 ;  /* 0x00c2802115007988 */ /* 0x0087e80008000004 */
[----:B0-----:R-:W2:Y:S04]  /*d8b0*/  LDL.LU R20, [R1+0x68] ;  /* 0x0000680001147983 */ /* 0x001ea80000300800 */
[----:B------:R0:W-:Y:S04]  /*d8c0*/  STS.U8 [R21+UR4+0xe280], R34 ;  /* 0x00e2802215007988 */ /* 0x0001e80008000004 */
[----:B---3--:R-:W3:Y:S04]  /*d8d0*/  LDL.LU R33, [R1+0x64] ;  /* 0x0000640001217983 */ /* 0x008ee80000300800 */
[----:B----4-:R-:W-:Y:S04]  /*d8e0*/  STS.U8 [R21+UR4+0x8680], R36 ;  /* 0x0086802415007988 */ /* 0x010fe80008000004 */
[----:B0-----:R-:W4:Y:S04]  /*d8f0*/  LDL.LU R34, [R1+0x60] ;  /* 0x0000600001227983 */ /* 0x001f280000300800 */
[----:B------:R-:W-:Y:S04]  /*d900*/  STS.U8 [R21+UR4+0xa680], R2 ;  /* 0x00a6800215007988 */ /* 0x000fe80008000004 */
[----:B------:R0:W-:Y:S04]  /*d910*/  STS.U8 [R21+UR4+0xc680], R3 ;  /* 0x00c6800315007988 */ /* 0x0001e80008000004 */
[----:B------:R1:W-:Y:S01]  /*d920*/  STS.U8 [R21+UR4+0xe680], R0 ;  /* 0x00e6800015007988 */ /* 0x0003e20008000004 */
[----:B0-----:R-:W0:Y:S03]  /*d930*/  LDC R3, c[0x0][0x3c4] ;  /* 0x0000f100ff037b82 */ /* 0x001e260000000800 */
[----:B-1----:R-:W4:Y:S04]  /*d940*/  LDL.LU R0, [R1+0x5c] ;  /* 0x00005c0001007983 */ /* 0x002f280000300800 */
[----:B------:R-:W4:Y:S04]  /*d950*/  LDL.LU R36, [R1+0x74] ;  /* 0x0000740001247983 */ /* 0x000f280000300800 */
[----:B------:R-:W4:Y:S04]  /*d960*/  LDL.LU R2, [R1+0x70] ;  /* 0x0000700001027983 */ /* 0x000f280000300800 */
[----:B------:R-:W-:Y:S04]  /*d970*/  STS.U8 [R21+UR4+0x8a80], R142 ;  /* 0x008a808e15007988 */ /* 0x000fe80008000004 */
[----:B------:R-:W-:Y:S04]  /*d980*/  STS.U8 [R21+UR4+0xaa80], R141 ;  /* 0x00aa808d15007988 */ /* 0x000fe80008000004 */
[----:B------:R-:W-:Y:S04]  /*d990*/  STS.U8 [R21+UR4+0xca80], R140 ;  /* 0x00ca808c15007988 */ /* 0x000fe80008000004 */
[----:B------:R-:W-:Y:S04]  /*d9a0*/  STS.U8 [R21+UR4+0xea80], R139 ;  /* 0x00ea808b15007988 */ /* 0x000fe80008000004 */
[----:B------:R-:W-:Y:S04]  /*d9b0*/  STS.U8 [R21+UR4+0x8e80], R111 ;  /* 0x008e806f15007988 */ /* 0x000fe80008000004 */
[----:B------:R1:W-:Y:S04]  /*d9c0*/  STS.U8 [R21+UR4+0xae80], R110 ;  /* 0x00ae806e15007988 */ /* 0x0003e80008000004 */
[----:B------:R-:W-:Y:S04]  /*d9d0*/  STS.U8 [R21+UR4+0xce80], R109 ;  /* 0x00ce806d15007988 */ /* 0x000fe80008000004 */
[----:B------:R1:W-:Y:S01]  /*d9e0*/  STS.U8 [R21+UR4+0xee80], R108 ;  /* 0x00ee806c15007988 */ /* 0x0003e20008000004 */
[----:B0-----:R-:W-:Y:S01]  /*d9f0*/  IMAD R3, R3, 0x36, RZ ;  /* 0x0000003603037824 */ /* 0x001fe200078e02ff */
[----:B-1----:R-:W0:Y:S02]  /*da00*/  LDC R110, c[0x0][0x3d8] ;  /* 0x0000f600ff6e7b82 */ /* 0x002e240000000800 */
[----:B------:R1:W-:Y:S04]  /*da10*/  STS.U8 [R21+UR4+0x9280], R107 ;  /* 0x0092806b15007988 */ /* 0x0003e80008000004 */
[----:B------:R-:W-:Y:S02]  /*da20*/  STS.U8 [R21+UR4+0xb280], R106 ;  /* 0x00b2806a15007988 */ /* 0x000fe40008000004 */
[----:B------:R-:W0:Y:S02]  /*da30*/  LDC R108, c[0x0][0x3d8] ;  /* 0x0000f600ff6c7b82 */ /* 0x000e240000000800 */
[----:B------:R1:W-:Y:S04]  /*da40*/  STS.U8 [R21+UR4+0xd280], R105 ;  /* 0x00d2806915007988 */ /* 0x0003e80008000004 */
[----:B------:R-:W-:Y:S01]  /*da50*/  STS.U8 [R21+UR4+0xf280], R104 ;  /* 0x00f2806815007988 */ /* 0x000fe20008000004 */
[C---:B------:R-:W-:Y:S01]  /*da60*/  IADD3 R22, P1, PT, R3.reuse, R148, RZ ;  /* 0x0000009403167210 */ /* 0x040fe20007f3e0ff */
[----:B-1----:R-:W1:Y:S02]  /*da70*/  LDC R107, c[0x0][0x3d8] ;  /* 0x0000f600ff6b7b82 */ /* 0x002e640000000800 */
[----:B------:R0:W-:Y:S04]  /*da80*/  STS.U8 [R21+UR4+0x9680], R103 ;  /* 0x0096806715007988 */ /* 0x0001e80008000004 */
[----:B------:R-:W-:Y:S02]  /*da90*/  STS.U8 [R21+UR4+0xb680], R102 ;  /* 0x00b6806615007988 */ /* 0x000fe40008000004 */
[----:B------:R-:W1:Y:S02]  /*daa0*/  LDC R105, c[0x0][0x3d8] ;  /* 0x0000f600ff697b82 */ /* 0x000e640000000800 */
[----:B------:R-:W-:Y:S04]  /*dab0*/  STS.U8 [R21+UR4+0xd680], R101 ;  /* 0x00d6806515007988 */ /* 0x000fe80008000004 */
[----:B------:R0:W-:Y:S02]  /*dac0*/  STS.U8 [R21+UR4+0xf680], R100 ;  /* 0x00f6806415007988 */ /* 0x0001e40008000004 */
        /* <DEDUP_REMOVED lines=10> */
[----:B------:R1:W-:Y:S04]  /*db70*/  STS.U8 [R21+UR4+0xde80], R114 ;  /* 0x00de807215007988 */ /* 0x0003e80008000004 */
[----:B------:R1:W-:Y:S02]  /*db80*/  STS.U8 [R21+UR4+0xfe80], R113 ;  /* 0x00fe807115007988 */ /* 0x0003e40008000004 */
[----:B------:R-:W0:Y:S08]  /*db90*/  LDC R104, c[0x0][0x3d8] ;  /* 0x0000f600ff687b82 */ /* 0x000e300000000800 */
[----:B------:R-:W0:Y:S08]  /*dba0*/  LDC R106, c[0x0][0x3d8] ;  /* 0x0000f600ff6a7b82 */ /* 0x000e300000000800 */
[----:B-1----:R-:W1:Y:S08]  /*dbb0*/  LDC R114, c[0x0][0x3d8] ;  /* 0x0000f600ff727b82 */ /* 0x002e700000000800 */
[----:B------:R-:W0:Y:S01]  /*dbc0*/  LDC R113, c[0x0][0x3d8] ;  /* 0x0000f600ff717b82 */ /* 0x000e220000000800 */
[----:B--2---:R-:W-:Y:S04]  /*dbd0*/  STS.U8 [R49+UR4+0x8300], R158 ;  /* 0x0083009e31007988 */ /* 0x004fe80008000004 */
[----:B------:R2:W-:Y:S04]  /*dbe0*/  STS.U8 [R49+UR4+0xa300], R20 ;  /* 0x00a3001431007988 */ /* 0x0005e80008000004 */
[----:B---3--:R-:W-:Y:S04]  /*dbf0*/  STS.U8 [R49+UR4+0xc300], R33 ;  /* 0x00c3002131007988 */ /* 0x008fe80008000004 */
[----:B----4-:R-:W-:Y:S01]  /*dc00*/  STS.U8 [R49+UR4+0xe300], R34 ;  /* 0x00e3002231007988 */ /* 0x010fe20008000004 */
[----:B--2---:R-:W-:-:S03]  /*dc10*/  IADD3 R20, P2, PT, R3, R146, RZ ;  /* 0x0000009203147210 */ /* 0x004fc60007f5e0ff */
[----:B------:R2:W-:Y:S02]  /*dc20*/  STS.U8 [R49+UR4+0x8700], R0 ;  /* 0x0087000031007988 */ /* 0x0005e40008000004 */
[----:B--2---:R-:W-:-:S05]  /*dc30*/  SHF.R.S32.HI R0, RZ, 0x1f, R3 ;  /* 0x0000001fff007819 */ /* 0x004fca0000011403 */
[----:B------:R-:W-:Y:S01]  /*dc40*/  IMAD.X R23, R0, 0x1, R149, P1 ;  /* 0x0000000100177824 */ /* 0x000fe200008e0695 */
[----:B------:R-:W-:-:S04]  /*dc50*/  IADD3 R26, P1, PT, R3, R150, RZ ;  /* 0x00000096031a7210 */ /* 0x000fc80007f3e0ff */
[----:B------:R2:W-:Y:S01]  /*dc60*/  STL.64 [R1+0xb48], R22 ;  /* 0x000b481601007387 */ /* 0x0005e20000100a00 */
[----:B------:R-:W-:-:S03]  /*dc70*/  IMAD.X R27, R0, 0x1, R151, P1 ;  /* 0x00000001001b7824 */ /* 0x000fc600008e0697 */
[----:B------:R2:W3:Y:S01]  /*dc80*/  @P0 LDG.E.U8 R4, desc[UR8][R22.64] ;  /* 0x0000000816040981 */ /* 0x0004e2000c1e1100 */
[----:B------:R-:W-:-:S03]  /*dc90*/  IMAD.X R21, R0, 0x1, R147, P2 ;  /* 0x0000000100157824 */ /* 0x000fc600010e0693 */
[----:B------:R-:W-:Y:S04]  /*dca0*/  STS.U8 [R49+UR4+0xa700], R36 ;  /* 0x00a7002431007988 */ /* 0x000fe80008000004 */
[----:B------:R-:W4:Y:S01]  /*dcb0*/  @P0 LDG.E.U8 R8, desc[UR8][R26.64] ;  /* 0x000000081a080981 */ /* 0x000f22000c1e1100 */
[----:B--2---:R-:W-:-:S03]  /*dcc0*/  IADD3 R22, P1, PT, R3, R152, RZ ;  /* 0x0000009803167210 */ /* 0x004fc60007f3e0ff */
[----:B------:R2:W-:Y:S01]  /*dcd0*/  STS.U8 [R49+UR4+0xc700], R2 ;  /* 0x00c7000231007988 */ /* 0x0005e20008000004 */
[----:B------:R-:W0:Y:S01]  /*dce0*/  LDC R3, c[0x0][0x3c4] ;  /* 0x0000f100ff037b82 */ /* 0x000e220000000800 */
[----:B------:R-:W-:Y:S02]  /*dcf0*/  IMAD.X R23, R0, 0x1, R153, P1 ;  /* 0x0000000100177824 */ /* 0x000fe400008e0699 */
[----:B------:R1:W-:Y:S04]  /*dd00*/  STL.64 [R1+0xb40], R20 ;  /* 0x000b401401007387 */ /* 0x0003e80000100a00 */
[----:B------:R1:W3:Y:S01]  /*dd10*/  @P0 LDG.E.U8 R9, desc[UR8][R20.64] ;  /* 0x0000000814090981 */ /* 0x0002e2000c1e1100 */
[----:B------:R-:W0:Y:S01]  /*dd20*/  LDC R0, c[0x0][0x3c4] ;  /* 0x0000f100ff007b82 */ /* 0x000e220000000800 */
[----:B--2---:R-:W-:-:S02]  /*dd30*/  SHF.R.S32.HI R2, RZ, 0x1f, R10 ;  /* 0x0000001fff027819 */ /* 0x004fc4000001140a */
[----:B------:R2:W-:Y:S04]  /*dd40*/  STL.64 [R1+0xb38], R26 ;  /* 0x000b381a01007387 */ /* 0x0005e80000100a00 */
[----:B------:R2:W3:Y:S01]  /*dd50*/  @P0 LDG.E.U8 R7, desc[UR8][R22.64] ;  /* 0x0000000816070981 */ /* 0x0004e2000c1e1100 */
[----:B-1----:R-:W-:-:S05]  /*dd60*/  IADD3 R20, P2, PT, R10, R148, RZ ;  /* 0x000000940a147210 */ /* 0x002fca0007f5e0ff */
[----:B------:R-:W-:Y:S01]  /*dd70*/  IMAD.X R21, R2, 0x1, R149, P2 ;  /* 0x0000000102157824 */ /* 0x000fe200010e0695 */
[----:B--2---:R-:W-:Y:S01]  /*dd80*/  IADD3 R26, P1, PT, R10, R146, RZ ;  /* 0x000000920a1a7210 */ /* 0x004fe20007f3e0ff */
[----:B------:R1:W-:Y:S04]  /*dd90*/  STL.64 [R1+0xb30], R22 ;  /* 0x000b301601007387 */ /* 0x0003e80000100a00 */
[----:B------:R2:W-:Y:S01]  /*dda0*/  STL.64 [R1+0xa48], R20 ;  /* 0x000a481401007387 */ /* 0x0005e20000100a00 */
[----:B------:R-:W-:-:S03]  /*ddb0*/  IMAD.X R27, R2, 0x1, R147, P1 ;  /* 0x00000001021b7824 */ /* 0x000fc600008e0693 */
[----:B------:R2:W3:Y:S01]  /*ddc0*/  @P0 LDG.E.U8 R6, desc[UR8][R20.64] ;  /* 0x0000000814060981 */ /* 0x0004e2000c1e1100 */
[----:B-1----:R-:W-:-:S03]  /*ddd0*/  IADD3 R22, P1, PT, R10, R150, RZ ;  /* 0x000000960a167210 */ /* 0x002fc60007f3e0ff */
[----:B------:R-:W3:Y:S01]  /*dde0*/  @P0 LDG.E.U8 R5, desc[UR8][R26.64] ;  /* 0x000000081a050981 */ /* 0x000ee2000c1e1100 */
[----:B--2---:R-:W-:Y:S01]  /*ddf0*/  IADD3 R20, P2, PT, R10, R152, RZ ;  /* 0x000000980a147210 */ /* 0x004fe20007f5e0ff */
[----:B------:R-:W-:Y:S01]  /*de00*/  IMAD.X R23, R2, 0x1, R151, P1 ;  /* 0x0000000102177824 */ /* 0x000fe200008e0697 */
[----:B------:R-:W-:-:S03]  /*de10*/  PRMT R10, RZ, 0x7610, R10 ;  /* 0x00007610ff0a7816 */ /* 0x000fc6000000000a */
[----:B------:R-:W-:Y:S01]  /*de20*/  IMAD.X R21, R2, 0x1, R153, P2 ;  /* 0x0000000102157824 */ /* 0x000fe200010e0699 */
[----:B------:R-:W-:Y:S01]  /*de30*/  STL.64 [R1+0xa40], R26 ;  /* 0x000a401a01007387 */ /* 0x000fe20000100a00 */
[----:B0-----:R-:W-:-:S03]  /*de40*/  IMAD R2, R0, 0x37, RZ ;  /* 0x0000003700027824 */ /* 0x001fc600078e02ff */
[----:B------:R0:W-:Y:S02]  /*de50*/  STL.64 [R1+0xa38], R22 ;  /* 0x000a381601007387 */ /* 0x0001e40000100a00 */
[----:B------:R-:W-:Y:S02]  /*de60*/  SHF.R.S32.HI R0, RZ, 0x1f, R2 ;  /* 0x0000001fff007819 */ /* 0x000fe40000011402 */
[----:B------:R0:W2:Y:S04]  /*de70*/  @P0 LDG.E.U8 R11, desc[UR8][R22.64] ;  /* 0x00000008160b0981 */ /* 0x0000a8000c1e1100 */
[----:B------:R1:W-:Y:S04]  /*de80*/  STL.64 [R1+0xa30], R20 ;  /* 0x000a301401007387 */ /* 0x0003e80000100a00 */
[----:B------:R1:W2:Y:S01]  /*de90*/  @P0 LDG.E.U8 R10, desc[UR8][R20.64] ;  /* 0x00000008140a0981 */ /* 0x0002a2000c1e1100 */
[----:B0-----:R-:W-:-:S02]  /*dea0*/  IADD3 R22, P1, PT, R2, R148, RZ ;  /* 0x0000009402167210 */ /* 0x001fc40007f3e0ff */
[----:B-1----:R-:W-:-:S03]  /*deb0*/  IADD3 R20, P2, PT, R2, R146, RZ ;  /* 0x0000009202147210 */ /* 0x002fc60007f5e0ff */
[C---:B------:R-:W-:Y:S02]  /*dec0*/  IMAD.X R23, R0.reuse, 0x1, R149, P1 ;  /* 0x0000000100177824 */ /* 0x040fe400008e0695 */
[----:B------:R-:W-:-:S03]  /*ded0*/  IMAD.X R21, R0, 0x1, R147, P2 ;  /* 0x0000000100157824 */ /* 0x000fc600010e0693 */
[----:B------:R0:W-:Y:S04]  /*dee0*/  STL.64 [R1+0xb28], R22 ;  /* 0x000b281601007387 */ /* 0x0001e80000100a00 */
[----:B------:R0:W2:Y:S04]  /*def0*/  @P0 LDG.E.U8 R13, desc[UR8][R22.64] ;  /* 0x00000008160d0981 */ /* 0x0000a8000c1e1100 */
[----:B------:R1:W-:Y:S04]  /*df00*/  STL.64 [R1+0xb20], R20 ;  /* 0x000b201401007387 */ /* 0x0003e80000100a00 */
[----:B------:R1:W2:Y:S01]  /*df10*/  @P0 LDG.E.U8 R12, desc[UR8][R20.64] ;  /* 0x00000008140c0981 */ /* 0x0002a2000c1e1100 */
[----:B0-----:R-:W-:-:S02]  /*df20*/  IADD3 R22, P1, PT, R2, R150, RZ ;  /* 0x0000009602167210 */ /* 0x001fc40007f3e0ff */
[----:B-1----:R-:W-:-:S03]  /*df30*/  IADD3 R20, P2, PT, R2, R152, RZ ;  /* 0x0000009802147210 */ /* 0x002fc60007f5e0ff */
[C---:B------:R-:W-:Y:S02]  /*df40*/  IMAD.X R23, R0.reuse, 0x1, R151, P1 ;  /* 0x0000000100177824 */ /* 0x040fe400008e0697 */
[----:B------:R-:W-:Y:S02]  /*df50*/  IMAD R2, R3, 0x3f, RZ ;  /* 0x0000003f03027824 */ /* 0x000fe400078e02ff */
[----:B------:R-:W-:Y:S01]  /*df60*/  IMAD.X R21, R0, 0x1, R153, P2 ;  /* 0x0000000100157824 */ /* 0x000fe200010e0699 */
[----:B------:R-:W-:Y:S02]  /*df70*/  STL.64 [R1+0xb18], R22 ;  /* 0x000b181601007387 */ /* 0x000fe40000100a00 */
[----:B------:R-:W-:Y:S02]  /*df80*/  SHF.R.S32.HI R0, RZ, 0x1f, R2 ;  /* 0x0000001fff007819 */ /* 0x000fe40000011402 */
[----:B------:R-:W-:Y:S01]  /*df90*/  IADD3 R26, P1, PT, R2, R148, RZ ;  /* 0x00000094021a7210 */ /* 0x000fe20007f3e0ff */
[----:B------:R0:W-:Y:S04]  /*dfa0*/  STL.64 [R1+0xb10], R20 ;  /* 0x000b101401007387 */ /* 0x0001e80000100a00 */
[----:B------:R0:W2:Y:S01]  /*dfb0*/  @P0 LDG.E.U8 R17, desc[UR8][R20.64] ;  /* 0x0000000814110981 */ /* 0x0000a2000c1e1100 */
[----:B------:R-:W-:Y:S01]  /*dfc0*/  IMAD.X R27, R0, 0x1, R149, P1 ;  /* 0x00000001001b7824 */ /* 0x000fe200008e0695 */
[----:B------:R-:W1:Y:S02]  /*dfd0*/  S2R R36, SR_CTAID.Y ;  /* 0x0000000000247919 */ /* 0x000e640000002600 */
[----:B------:R0:W2:Y:S02]  /*dfe0*/  @P0 LDG.E.U8 R18, desc[UR8][R22.64] ;  /* 0x0000000816120981 */ /* 0x0000a4000c1e1100 */
[----:B0-----:R-:W-:-:S02]  /*dff0*/  IADD3 R20, P2, PT, R2, R146, RZ ;  /* 0x0000009202147210 */ /* 0x001fc40007f5e0ff */
[----:B------:R0:W2:Y:S03]  /*e000*/  @P0 LDG.E.U8 R16, desc[UR8][R26.64] ;  /* 0x000000081a100981 */ /* 0x0000a6000c1e1100 */
[----:B------:R-:W-:Y:S01]  /*e010*/  IMAD.X R21, R0, 0x1, R147, P2 ;  /* 0x0000000100157824 */ /* 0x000fe200010e0693 */
[----:B------:R0:W-:Y:S04]  /*e020*/  STL.64 [R1+0xa28], R26 ;  /* 0x000a281a01007387 */ /* 0x0001e80000100a00 */
[----:B------:R1:W-:Y:S01]  /*e030*/  STL.64 [R1+0xa20], R20 ;  /* 0x000a201401007387 */ /* 0x0003e20000100a00 */
[----:B------:R-:W-:-:S03]  /*e040*/  IADD3 R22, P1, PT, R2, R150, RZ ;  /* 0x0000009602167210 */ /* 0x000fc60007f3e0ff */
[----:B------:R1:W2:Y:S02]  /*e050*/  @P0 LDG.E.U8 R15, desc[UR8][R20.64] ;  /* 0x00000008140f0981 */ /* 0x0002a4000c1e1100 */
[----:B------:R-:W-:Y:S01]  /*e060*/  IMAD.X R23, R0, 0x1, R151, P1 ;  /* 0x0000000100177824 */ /* 0x000fe200008e0697 */
[----:B0-----:R-:W0:Y:S08]  /*e070*/  LDC R27, c[0x0][0x3d8] ;  /* 0x0000f600ff1b7b82 */ /* 0x001e300000000800 */
[----:B-1----:R-:W1:Y:S08]  /*e080*/  LDC R20, c[0x0][0x3d4] ;  /* 0x0000f500ff147b82 */ /* 0x002e700000000800 */
[----:B------:R-:W0:Y:S01]  /*e090*/  LDC R21, c[0x0][0x3d0] ;  /* 0x0000f400ff157b82 */ /* 0x000e220000000800 */
[----:B------:R1:W-:Y:S04]  /*e0a0*/  STL.64 [R1+0xa18], R22 ;  /* 0x000a181601007387 */ /* 0x0003e80000100a00 */
[----:B------:R1:W2:Y:S01]  /*e0b0*/  @P0 LDG.E.U8 R14, desc[UR8][R22.64] ;  /* 0x00000008160e0981 */ /* 0x0002a2000c1e1100 */
[----:B------:R-:W-:-:S02]  /*e0c0*/  SHF.R.U32.HI R33, RZ, 0x6, R32 ;  /* 0x00000006ff217819 */ /* 0x000fc40000011620 */
[----:B------:R-:W-:Y:S01]  /*e0d0*/  LEA.HI R34, R32, 0xe, RZ, 0x1a ;  /* 0x0000000e20227811 */ /* 0x000fe200078fd0ff */
[----:B------:R-:W4:Y:S01]  /*e0e0*/  LDC R26, c[0x0][0x3d8] ;  /* 0x0000f600ff1a7b82 */ /* 0x000f220000000800 */
[----:B-1----:R-:W-:-:S07]  /*e0f0*/  IADD3 R22, P1, PT, R2, R152, RZ ;  /* 0x0000009802167210 */ /* 0x002fce0007f3e0ff */
[----:B------:R-:W1:Y:S01]  /*e100*/  LDC.64 R2, c[0x0][0x390] ;  /* 0x0000e400ff027b82 */ /* 0x000e620000000a00 */
[----:B------:R-:W-:Y:S01]  /*e110*/  IMAD.X R23, R0, 0x1, R153, P1 ;  /* 0x0000000100177824 */ /* 0x000fe200008e0699 */
[----:B------:R-:W-:-:S04]  /*e120*/  LOP3.LUT R0, R35, 0x3f, RZ, 0xc0, !PT ;  /* 0x0000003f23007812 */ /* 0x000fc800078ec0ff */
[----:B------:R0:W2:Y:S01]  /*e130*/  @P0 LDG.E.U8 R19, desc[UR8][R22.64] ;  /* 0x0000000816130981 */ /* 0x0000a2000c1e1100 */
[----:B------:R-:W-:Y:S01]  /*e140*/  IMAD R0, R0, R20, RZ ;  /* 0x0000001400007224 */ /* 0x000fe200078e02ff */
[----:B------:R-:W-:Y:S01]  /*e150*/  SGXT.U32 R33, R33, 0x1 ;  /* 0x000000012121781a */ /* 0x000fe20000000000 */
[----:B0-----:R-:W-:Y:S01]  /*e160*/  IMAD R20, R36, R21, RZ ;  /* 0x0000001524147224 */ /* 0x001fe200078e02ff */
[----:B------:R-:W-:Y:S01]  /*e170*/  STS.U8 [R49+UR4+0xe700], R133 ;  /* 0x00e7008531007988 */ /* 0x000fe20008000004 */
[----:B------:R-:W0:Y:S01]  /*e180*/  LDC R21, c[0x0][0x3d8] ;  /* 0x0000f600ff157b82 */ /* 0x000e220000000800 */
[----:B------:R-:W0:Y:S02]  /*e190*/  S2R R36, SR_TID.X ;  /* 0x0000000000247919 */ /* 0x000e240000002100 */
[----:B------:R1:W-:Y:S05]  /*e1a0*/  STL.64 [R1+0xa10], R22 ;  /* 0x000a101601007387 */ /* 0x0003ea0000100a00 */
[----:B------:R-:W0:Y:S08]  /*e1b0*/  LDC R32, c[0x0][0x3d8] ;  /* 0x0000f600ff207b82 */ /* 0x000e300000000800 */
[----:B-1----:R-:W1:Y:S08]  /*e1c0*/  LDC R22, c[0x0][0x3d8] ;  /* 0x0000f600ff167b82 */ /* 0x002e700000000800 */
[----:B------:R-:W4:Y:S01]  /*e1d0*/  LDC R23, c[0x0][0x3d8] ;  /* 0x0000f600ff177b82 */ /* 0x000f220000000800 */
[----:B------:R-:W-:-:S02]  /*e1e0*/  IADD3 R2, P1, P2, R0, R2, R20 ;  /* 0x0000000200027210 */ /* 0x000fc40007a3e014 */
[----:B------:R-:W-:Y:S02]  /*e1f0*/  SHF.R.S32.HI R0, RZ, 0x1f, R0 ;  /* 0x0000001fff007819 */ /* 0x000fe40000011400 */
[----:B------:R-:W-:-:S04]  /*e200*/  SHF.R.S32.HI R20, RZ, 0x1f, R20 ;  /* 0x0000001fff147819 */ /* 0x000fc80000011414 */
[----:B------:R-:W-:Y:S01]  /*e210*/  IADD3.X R0, PT, PT, R0, R3, R20, P1, P2 ;  /* 0x0000000300007210 */ /* 0x000fe20000fe4414 */
[----:B-1----:R-:W-:Y:S01]  /*e220*/  IMAD R20, R33, R22, RZ ;  /* 0x0000001621147224 */ /* 0x002fe200078e02ff */
[----:B0-----:R-:W-:Y:S01]  /*e230*/  LEA.HI R33, R36, 0x1e, RZ, 0x1a ;  /* 0x0000001e24217811 */ /* 0x001fe200078fd0ff */
[----:B----4-:R-:W-:Y:S01]  /*e240*/  IMAD R3, R34, R23, RZ ;  /* 0x0000001722037224 */ /* 0x010fe200078e02ff */
[C---:B------:R-:W-:Y:S02]  /*e250*/  LEA.HI R34, R36.reuse, 0x2e, RZ, 0x1a ;  /* 0x0000002e24227811 */ /* 0x040fe400078fd0ff */
[----:B------:R-:W-:-:S05]  /*e260*/  LEA.HI R36, R36, 0x3e, RZ, 0x1a ;  /* 0x0000003e24247811 */ /* 0x000fca00078fd0ff */
[----:B------:R-:W-:Y:S02]  /*e270*/  IMAD R3, R36, R27, RZ ;  /* 0x0000001b24037224 */ /* 0x000fe400078e02ff */
[----:B------:R-:W0:Y:S01]  /*e280*/  S2R R36, SR_TID.X ;  /* 0x0000000000247919 */ /* 0x000e220000002100 */
[----:B------:R-:W-:Y:S01]  /*e290*/  IMAD R23, R33, R25, RZ ;  /* 0x0000001921177224 */ /* 0x000fe200078e02ff */
[----:B------:R-:W1:Y:S01]  /*e2a0*/  LDC R27, c[0x0][0x3d8] ;  /* 0x0000f600ff1b7b82 */ /* 0x000e620000000800 */
[----:B------:R-:W4:Y:S01]  /*e2b0*/  S2R R133, SR_TID.X ;  /* 0x0000000000857919 */ /* 0x000f220000002100 */
[----:B------:R-:W-:Y:S02]  /*e2c0*/  IMAD R22, R34, R26, RZ ;  /* 0x0000001a22167224 */ /* 0x000fe400078e02ff */
[----:B------:R-:W-:-:S04]  /*e2d0*/  IMAD R100, R100, 0x2, R20 ;  /* 0x0000000264647824 */ /* 0x000fc800078e0214 */
[----:B------:R-:W1:Y:S01]  /*e2e0*/  LDC R23, c[0x0][0x3d8] ;  /* 0x0000f600ff177b82 */ /* 0x000e620000000800 */
[----:B------:R-:W-:-:S07]  /*e2f0*/  IMAD R3, R21, 0x2, R100 ;  /* 0x0000000215037824 */ /* 0x000fce00078e0264 */
[----:B------:R-:W3:Y:S08]  /*e300*/  LDC R26, c[0x0][0x3d8] ;  /* 0x0000f600ff1a7b82 */ /* 0x000ef00000000800 */
[----:B------:R-:W3:Y:S01]  /*e310*/  LDC R25, c[0x0][0x3d8] ;  /* 0x0000f600ff197b82 */ /* 0x000ee20000000800 */
[C---:B0-----:R-:W-:Y:S02]  /*e320*/  LEA.HI R34, R36.reuse, 0x4e, RZ, 0x1a ;  /* 0x0000004e24227811 */ /* 0x041fe400078fd0ff */
[----:B------:R-:W-:-:S03]  /*e330*/  LEA.HI R36, R36, 0x5e, RZ, 0x1a ;  /* 0x0000005e24247811 */ /* 0x000fc600078fd0ff */
[----:B------:R-:W-:Y:S02]  /*e340*/  IMAD R22, R34, R28, RZ ;  /* 0x0000001c22167224 */ /* 0x000fe400078e02ff */
[----:B------:R-:W-:Y:S01]  /*e350*/  IMAD R22, R36, R29, RZ ;  /* 0x0000001d24167224 */ /* 0x000fe200078e02ff */
[----:B------:R-:W0:Y:S01]  /*e360*/  LDC R28, c[0x0][0x3d8] ;  /* 0x0000f600ff1c7b82 */ /* 0x000e220000000800 */
[----:B------:R-:W-:-:S04]  /*e370*/  IMAD R22, R31, 0x2, R3 ;  /* 0x000000021f167824 */ /* 0x000fc800078e0203 */
[----:B------:R-:W-:Y:S01]  /*e380*/  IMAD R53, R53, 0x2, R22 ;  /* 0x0000000235357824 */ /* 0x000fe200078e0216 */
[----:B------:R1:W-:Y:S02]  /*e390*/  STL [R1+0x12c], R3 ;  /* 0x00012c0301007387 */ /* 0x0003e40000100800 */
[----:B------:R-:W0:Y:S01]  /*e3a0*/  LDC R29, c[0x0][0x3d8] ;  /* 0x0000f600ff1d7b82 */ /* 0x000e220000000800 */
[----:B------:R-:W-:Y:S01]  /*e3b0*/  IMAD R55, R55, 0x2, R53 ;  /* 0x0000000237377824 */ /* 0x000fe200078e0235 */
[----:B----4-:R-:W-:-:S06]  /*e3c0*/  LEA.HI R133, R133, 0x6e, RZ, 0x1a ;  /* 0x0000006e85857811 */ /* 0x010fcc00078fd0ff */
[----:B------:R-:W4:Y:S01]  /*e3d0*/  LDC R36, c[0x0][0x3d8] ;  /* 0x0000f600ff247b82 */ /* 0x000f220000000800 */
[----:B-1----:R-:W-:Y:S01]  /*e3e0*/  LEA.HI R3, R35, 0x1fe, RZ, 0x1a ;  /* 0x000001fe23037811 */ /* 0x002fe200078fd0ff */
[----:B------:R-:W-:-:S04]  /*e3f0*/  IMAD R101, R101, 0x2, R55 ;  /* 0x0000000265657824 */ /* 0x000fc800078e0237 */
[----:B------:R-:W-:Y:S02]  /*e400*/  IMAD R3, R3, R23, RZ ;  /* 0x0000001703037224 */ /* 0x000fe400078e02ff */
[----:B---3--:R-:W-:Y:S01]  /*e410*/  IMAD R3, R26, 0x4, R101 ;  /* 0x000000041a037824 */ /* 0x008fe200078e0265 */
[----:B------:R-:W1:Y:S01]  /*e420*/  LDC R31, c[0x0][0x3d8] ;  /* 0x0000f600ff1f7b82 */ /* 0x000e620000000800 */
[----:B------:R-:W-:Y:S01]  /*e430*/  IMAD R21, R133, R30, RZ ;  /* 0x0000001e85157224 */ /* 0x000fe200078e02ff */
[----:B------:R-:W-:Y:S01]  /*e440*/  LEA.HI R21, R35, 0x8e, RZ, 0x1a ;  /* 0x0000008e23157811 */ /* 0x000fe200078fd0ff */
[----:B------:R-:W-:-:S04]  /*e450*/  IMAD R57, R57, 0x2, R3 ;  /* 0x0000000239397824 */ /* 0x000fc800078e0203 */
[----:B------:R-:W-:Y:S01]  /*e460*/  IMAD R103, R103, 0x2, R57 ;  /* 0x0000000267677824 */ /* 0x000fe200078e0239 */
[----:B------:R3:W-:Y:S01]  /*e470*/  STL [R1+0x18c], R22 ;  /* 0x00018c1601007387 */ /* 0x0007e20000100800 */
[----:B------:R-:W-:Y:S01]  /*e480*/  IMAD R21, R21, R25, RZ ;  /* 0x0000001915157224 */ /* 0x000fe200078e02ff */
[----:B------:R-:W-:Y:S01]  /*e490*/  LEA.HI R21, R35, 0xae, RZ, 0x1a ;  /* 0x000000ae23157811 */ /* 0x000fe200078fd0ff */
[----:B0-----:R-:W-:Y:S01]  /*e4a0*/  IMAD R26, R28, 0x2, R103 ;  /* 0x000000021c1a7824 */ /* 0x001fe200078e0267 */
[----:B------:R-:W0:Y:S03]  /*e4b0*/  LDC R30, c[0x0][0x3d8] ;  /* 0x0000f600ff1e7b82 */ /* 0x000e260000000800 */
[----:B------:R-:W-:Y:S01]  /*e4c0*/  IMAD R21, R21, R29, RZ ;  /* 0x0000001d15157224 */ /* 0x000fe200078e02ff */
[----:B---3--:R-:W-:Y:S01]  /*e4d0*/  LEA.HI R22, R35, 0x9e, RZ, 0x1a ;  /* 0x0000009e23167811 */ /* 0x008fe200078fd0ff */
[----:B----4-:R-:W-:-:S03]  /*e4e0*/  IMAD R36, R36, 0x2, R26 ;  /* 0x0000000224247824 */ /* 0x010fc600078e021a */
[----:B------:R-:W3:Y:S01]  /*e4f0*/  LDC R25, c[0x0][0x3d8] ;  /* 0x0000f600ff197b82 */ /* 0x000ee20000000800 */
[----:B------:R-:W-:-:S07]  /*e500*/  IMAD R22, R22, R27, RZ ;  /* 0x0000001b16167224 */ /* 0x000fce00078e02ff */
[----:B------:R-:W4:Y:S01]  /*e510*/  LDC R29, c[0x0][0x3d8] ;  /* 0x0000f600ff1d7b82 */ /* 0x000f220000000800 */
[----:B------:R-:W-:-:S07]  /*e520*/  IMAD R56, R56, 0x2, R36 ;  /* 0x0000000238387824 */ /* 0x000fce00078e0224 */
[----:B------:R-:W4:Y:S01]  /*e530*/  LDC R27, c[0x0][0x3d8] ;  /* 0x0000f600ff1b7b82 */ /* 0x000f220000000800 */
[----:B------:R-:W-:Y:S01]  /*e540*/  IMAD R102, R102, 0x2, R56 ;  /* 0x0000000266667824 */ /* 0x000fe200078e0238 */
[----:B------:R-:W-:-:S03]  /*e550*/  LEA.HI R23, R35, 0xce, RZ, 0x1a ;  /* 0x000000ce23177811 */ /* 0x000fc600078fd0ff */
[----:B------:R-:W-:Y:S01]  /*e560*/  IMAD R37, R37, 0x4, R102 ;  /* 0x0000000425257824 */ /* 0x000fe200078e0266 */
[----:B------:R-:W-:Y:S01]  /*e570*/  LEA.HI R22, R35, 0xbe, RZ, 0x1a ;  /* 0x000000be23167811 */ /* 0x000fe200078fd0ff */
[----:B-1----:R-:W-:Y:S01]  /*e580*/  IMAD R21, R23, R31, RZ ;  /* 0x0000001f17157224 */ /* 0x002fe200078e02ff */
[----:B------:R-:W1:Y:S01]  /*e590*/  LDC R28, c[0x0][0x3d8] ;  /* 0x0000f600ff1c7b82 */ /* 0x000e620000000800 */
[----:B------:R-:W-:Y:S01]  /*e5a0*/  IMAD R59, R59, 0x2, R37 ;  /* 0x000000023b3b7824 */ /* 0x000fe200078e0225 */
[----:B------:R-:W-:Y:S01]  /*e5b0*/  LEA.HI R21, R35, 0xde, RZ, 0x1a ;  /* 0x000000de23157811 */ /* 0x000fe200078fd0ff */
[----:B0-----:R-:W-:Y:S02]  /*e5c0*/  IMAD R22, R22, R30, RZ ;  /* 0x0000001e16167224 */ /* 0x001fe400078e02ff */
[----:B------:R-:W-:Y:S01]  /*e5d0*/  IMAD R105, R105, 0x2, R59 ;  /* 0x0000000269697824 */ /* 0x000fe200078e023b */
[----:B------:R-:W-:Y:S01]  /*e5e0*/  LEA.HI R22, R35, 0xee, RZ, 0x1a ;  /* 0x000000ee23167811 */ /* 0x000fe200078fd0ff */
[----:B------:R0:W-:Y:S01]  /*e5f0*/  STL [R1+0x11c], R26 ;  /* 0x00011c1a01007387 */ /* 0x0001e20000100800 */
[----:B---3--:R-:W-:Y:S01]  /*e600*/  IMAD R25, R21, R25, RZ ;  /* 0x0000001915197224 */ /* 0x008fe200078e02ff */
[----:B------:R-:W3:Y:S01]  /*e610*/  LDC R31, c[0x0][0x3d8] ;  /* 0x0000f600ff1f7b82 */ /* 0x000ee20000000800 */
[----:B----4-:R-:W-:-:S07]  /*e620*/  IMAD R25, R29, 0x2, R105 ;  /* 0x000000021d197824 */ /* 0x010fce00078e0269 */
[----:B0-----:R-:W0:Y:S01]  /*e630*/  LDC R26, c[0x0][0x3d8] ;  /* 0x0000f600ff1a7b82 */ /* 0x001e220000000800 */
[----:B------:R-:W-:Y:S02]  /*e640*/  IMAD R21, R22, R27, RZ ;  /* 0x0000001b16157224 */ /* 0x000fe400078e02ff */
[----:B------:R-:W-:Y:S01]  /*e650*/  IMAD R38, R38, 0x2, R25 ;  /* 0x0000000226267824 */ /* 0x000fe200078e0219 */
[----:B------:R4:W-:Y:S04]  /*e660*/  STL [R1+0x120], R25 ;  /* 0x0001201901007387 */ /* 0x0009e80000100800 */
[----:B------:R-:W2:Y:S01]  /*e670*/  LDC R30, c[0x0][0x3d8] ;  /* 0x0000f600ff1e7b82 */ /* 0x000ea20000000800 */
[----:B------:R-:W-:-:S07]  /*e680*/  IMAD R58, R58, 0x2, R38 ;  /* 0x000000023a3a7824 */ /* 0x000fce00078e0226 */
[----:B------:R-:W2:Y:S01]  /*e690*/  LDC R27, c[0x0][0x3d8] ;  /* 0x0000f600ff1b7b82 */ /* 0x000ea20000000800 */
[----:B------:R-:W-:-:S07]  /*e6a0*/  IMAD R104, R104, 0x2, R58 ;  /* 0x0000000268687824 */ /* 0x000fce00078e023a */
[----:B----4-:R-:W4:Y:S01]  /*e6b0*/  LDC R25, c[0x0][0x3d8] ;  /* 0x0000f600ff197b82 */ /* 0x010f220000000800 */
[----:B------:R-:W-:Y:S01]  /*e6c0*/  LEA.HI R23, R35, 0xfe, RZ, 0x1a ;  /* 0x000000fe23177811 */ /* 0x000fe200078fd0ff */
[----:B------:R-:W-:Y:S01]  /*e6d0*/  IMAD R39, R39, 0x4, R104 ;  /* 0x0000000427277824 */ /* 0x000fe200078e0268 */
[----:B------:R-:W-:-:S03]  /*e6e0*/  LEA.HI R21, R35, 0x10e, RZ, 0x1a ;  /* 0x0000010e23157811 */ /* 0x000fc600078fd0ff */
[----:B-1----:R-:W-:Y:S01]  /*e6f0*/  IMAD R22, R23, R28, RZ ;  /* 0x0000001c17167224 */ /* 0x002fe200078e02ff */
[----:B------:R-:W-:Y:S01]  /*e700*/  LEA.HI R23, R35, 0x12e, RZ, 0x1a ;  /* 0x0000012e23177811 */ /* 0x000fe200078fd0ff */
[----:B------:R-:W1:Y:S01]  /*e710*/  LDC R28, c[0x0][0x3d8] ;  /* 0x0000f600ff1c7b82 */ /* 0x000e620000000800 */
[----:B------:R-:W-:Y:S01]  /*e720*/  IMAD R61, R61, 0x2, R39 ;  /* 0x000000023d3d7824 */ /* 0x000fe200078e0227 */
[----:B------:R-:W-:Y:S01]  /*e730*/  LEA.HI R22, R35, 0x11e, RZ, 0x1a ;  /* 0x0000011e23167811 */ /* 0x000fe200078fd0ff */
[----:B0-----:R-:W-:Y:S02]  /*e740*/  IMAD R21, R21, R26, RZ ;  /* 0x0000001a15157224 */ /* 0x001fe400078e02ff */
[----:B------:R-:W-:-:S03]  /*e750*/  IMAD R107, R107, 0x2, R61 ;  /* 0x000000026b6b7824 */ /* 0x000fc600078e023d */
[----:B------:R-:W0:Y:S01]  /*e760*/  LDC R29, c[0x0][0x3d8] ;  /* 0x0000f600ff1d7b82 */ /* 0x000e220000000800 */
[----:B---3--:R-:W-:Y:S01]  /*e770*/  IMAD R21, R23, R31, RZ ;  /* 0x0000001f17157224 */ /* 0x008fe200078e02ff */
[----:B------:R-:W-:Y:S01]  /*e780*/  LEA.HI R21, R35, 0x13e, RZ, 0x1a ;  /* 0x0000013e23157811 */ /* 0x000fe200078fd0ff */
[----:B--2---:R-:W-:Y:S02]  /*e790*/  IMAD R22, R22, R30, RZ ;  /* 0x0000001e16167224 */ /* 0x004fe400078e02ff */
[----:B------:R-:W-:-:S03]  /*e7a0*/  IMAD R27, R27, 0x2, R107 ;  /* 0x000000021b1b7824 */ /* 0x000fc600078e026b */
[----:B------:R-:W2:Y:S01]  /*e7b0*/  LDC R26, c[0x0][0x3d8] ;  /* 0x0000f600ff1a7b82 */ /* 0x000ea20000000800 */
[----:B----4-:R-:W-:Y:S02]  /*e7c0*/  IMAD R33, R21, R25, RZ ;  /* 0x0000001915217224 */ /* 0x010fe400078e02ff */
[----:B------:R-:W-:-:S05]  /*e7d0*/  IMAD R40, R40, 0x2, R27 ;  /* 0x0000000228287824 */ /* 0x000fca00078e021b */
[----:B------:R-:W3:Y:S01]  /*e7e0*/  LDC R30, c[0x0][0x3d8] ;  /* 0x0000f600ff1e7b82 */ /* 0x000ee20000000800 */
[----:B------:R-:W-:-:S07]  /*e7f0*/  IMAD R60, R60, 0x2, R40 ;  /* 0x000000023c3c7824 */ /* 0x000fce00078e0228 */
[----:B------:R-:W4:Y:S01]  /*e800*/  LDC R31, c[0x0][0x3d8] ;  /* 0x0000f600ff1f7b82 */ /* 0x000f220000000800 */
[----:B------:R-:W-:-:S07]  /*e810*/  LEA.HI R22, R35, 0x14e, RZ, 0x1a ;  /* 0x0000014e23167811 */ /* 0x000fce00078fd0ff */
[----:B------:R-:W4:Y:S01]  /*e820*/  LDC R25, c[0x0][0x3d8] ;  /* 0x0000f600ff197b82 */ /* 0x000f220000000800 */
[C---:B------:R-:W-:Y:S01]  /*e830*/  LEA.HI R23, R35.reuse, 0x15e, RZ, 0x1a ;  /* 0x0000015e23177811 */ /* 0x040fe200078fd0ff */
[----:B------:R-:W-:Y:S02]  /*e840*/  IMAD R106, R106, 0x2, R60 ;  /* 0x000000026a6a7824 */ /* 0x000fe400078e023c */
[----:B-1----:R-:W-:Y:S01]  /*e850*/  IMAD R21, R22, R28, RZ ;  /* 0x0000001c16157224 */ /* 0x002fe200078e02ff */
[----:B------:R-:W-:Y:S01]  /*e860*/  LEA.HI R21, R35, 0x16e, RZ, 0x1a ;  /* 0x0000016e23157811 */ /* 0x000fe200078fd0ff */
[----:B------:R-:W-:Y:S02]  /*e870*/  IMAD R41, R41, 0x4, R106 ;  /* 0x0000000429297824 */ /* 0x000fe400078e026a */
[----:B0-----:R-:W-:Y:S01]  /*e880*/  IMAD R22, R23, R29, RZ ;  /* 0x0000001d17167224 */ /* 0x001fe200078e02ff */
[C---:B------:R-:W-:Y:S01]  /*e890*/  LEA.HI R22, R35.reuse, 0x17e, RZ, 0x1a ;  /* 0x0000017e23167811 */ /* 0x040fe200078fd0ff */
[----:B------:R-:W-:Y:S01]  /*e8a0*/  IMAD R64, R64, 0x2, R41 ;  /* 0x0000000240407824 */ /* 0x000fe200078e0229 */
[----:B------:R-:W-:Y:S01]  /*e8b0*/  LEA.HI R23, R35, 0x18e, RZ, 0x1a ;  /* 0x0000018e23177811 */ /* 0x000fe200078fd0ff */
[----:B--2---:R-:W-:Y:S01]  /*e8c0*/  IMAD R21, R21, R26, RZ ;  /* 0x0000001a15157224 */ /* 0x004fe200078e02ff */
[----:B------:R0:W-:Y:S01]  /*e8d0*/  STL [R1+0x124], R27 ;  /* 0x0001241b01007387 */ /* 0x0001e20000100800 */
[----:B---3--:R-:W-:Y:S01]  /*e8e0*/  IMAD R21, R22, R30, RZ ;  /* 0x0000001e16157224 */ /* 0x008fe200078e02ff */
[----:B------:R-:W1:Y:S01]  /*e8f0*/  LDC R34, c[0x0][0x3d8] ;  /* 0x0000f600ff227b82 */ /* 0x000e620000000800 */
[----:B------:R-:W-:-:S02]  /*e900*/  IMAD R21, R32, 0x2, R64 ;  /* 0x0000000220157824 */ /* 0x000fc400078e0240 */
[----:B----4-:R-:W-:-:S03]  /*e910*/  IMAD R22, R23, R31, RZ ;  /* 0x0000001f17167224 */ /* 0x010fc600078e02ff */
[----:B------:R2:W-:Y:S02]  /*e920*/  STL [R1+0x20], R21 ;  /* 0x0000201501007387 */ /* 0x0005e40000100800 */
[----:B0-----:R-:W0:Y:S01]  /*e930*/  LDC R27, c[0x0][0x3d8] ;  /* 0x0000f600ff1b7b82 */ /* 0x001e220000000800 */
[----:B------:R-:W-:-:S05]  /*e940*/  IMAD R22, R25, 0x2, R21 ;  /* 0x0000000219167824 */ /* 0x000fca00078e0215 */
[----:B------:R3:W-:Y:S02]  /*e950*/  STL [R1+0x128], R22 ;  /* 0x0001281601007387 */ /* 0x0007e40000100800 */
[----:B------:R-:W4:Y:S02]  /*e960*/  LDC R28, c[0x0][0x3d8] ;  /* 0x0000f600ff1c7b82 */ /* 0x000f240000000800 */
[----:B------:R-:W4:Y:S01]  /*e970*/  LDL.LU R158, [R1+0xb4] ;  /* 0x0000b400019e7983 */ /* 0x000f220000300800 */
[----:B------:R-:W-:Y:S01]  /*e980*/  IMAD R42, R42, 0x2, R22 ;  /* 0x000000022a2a7824 */ /* 0x000fe200078e0216 */
[----:B--2---:R-:W-:Y:S02]  /*e990*/  LEA.HI R21, R35, 0x19e, RZ, 0x1a ;  /* 0x0000019e23157811 */ /* 0x004fe400078fd0ff */
[----:B------:R-:W2:Y:S01]  /*e9a0*/  LDL.LU R46, [R1+0xb0] ;  /* 0x0000b000012e7983 */ /* 0x000ea20000300800 */
[----:B------:R-:W-:Y:S01]  /*e9b0*/  IMAD R63, R63, 0x2, R42 ;  /* 0x000000023f3f7824 */ /* 0x000fe200078e022a */
[----:B------:R-:W3:Y:S02]  /*e9c0*/  LDC R33, c[0x0][0x3d8] ;  /* 0x0000f600ff217b82 */ /* 0x000ee40000000800 */
[----:B------:R-:W2:Y:S04]  /*e9d0*/  LDL.LU R47, [R1+0xac] ;  /* 0x0000ac00012f7983 */ /* 0x000ea80000300800 */
[----:B------:R-:W2:Y:S01]  /*e9e0*/  LDL.LU R48, [R1+0xb8] ;  /* 0x0000b80001307983 */ /* 0x000ea20000300800 */
[----:B0-----:R-:W-:Y:S01]  /*e9f0*/  IMAD R25, R21, R27, RZ ;  /* 0x0000001b15197224 */ /* 0x001fe200078e02ff */
[----:B------:R-:W0:Y:S01]  /*ea00*/  LDC R26, c[0x0][0x3d8] ;  /* 0x0000f600ff1a7b82 */ /* 0x000e220000000800 */
[----:B-1----:R-:W-:Y:S01]  /*ea10*/  IMAD R27, R34, 0x2, R63 ;  /* 0x00000002221b7824 */ /* 0x002fe200078e023f */
[----:B------:R-:W2:Y:S04]  /*ea20*/  LDL.LU R69, [R1+0x9c] ;  /* 0x00009c0001457983 */ /* 0x000ea80000300800 */
[----:B------:R-:W-:Y:S02]  /*ea30*/  STL [R1+0x1c], R27 ;  /* 0x00001c1b01007387 */ /* 0x000fe40000100800 */
[----:B------:R-:W1:Y:S02]  /*ea40*/  LDC R29, c[0x0][0x3d8] ;  /* 0x0000f600ff1d7b82 */ /* 0x000e640000000800 */
[----:B------:R-:W2:Y:S04]  /*ea50*/  LDL.LU R70, [R1+0xa8] ;  /* 0x0000a80001467983 */ /* 0x000ea80000300800 */
[----:B------:R-:W2:Y:S02]  /*ea60*/  LDL.LU R71, [R1+0xa4] ;  /* 0x0000a40001477983 */ /* 0x000ea40000300800 */
[----:B------:R-:W4:Y:S02]  /*ea70*/  LDC R31, c[0x0][0x3d8] ;  /* 0x0000f600ff1f7b82 */ /* 0x000f240000000800 */
[----:B------:R-:W2:Y:S04]  /*ea80*/  LDL.LU R112, [R1+0xa0] ;  /* 0x0000a00001707983 */ /* 0x000ea80000300800 */
[----:B------:R-:W2:Y:S01]  /*ea90*/  LDL.LU R125, [R1+0x8c] ;  /* 0x00008c00017d7983 */ /* 0x000ea20000300800 */
[C---:B---3--:R-:W-:Y:S01]  /*eaa0*/  LEA.HI R22, R35.reuse, 0x1ae, RZ, 0x1a ;  /* 0x000001ae23167811 */ /* 0x048fe200078fd0ff */
[----:B------:R-:W3:Y:S02]  /*eab0*/  LDC R30, c[0x0][0x3d8] ;  /* 0x0000f600ff1e7b82 */ /* 0x000ee40000000800 */
[----:B------:R-:W2:Y:S04]  /*eac0*/  LDL.LU R126, [R1+0x94] ;  /* 0x00009400017e7983 */ /* 0x000ea80000300800 */
[----:B------:R-:W2:Y:S01]  /*ead0*/  LDL.LU R127, [R1+0x90] ;  /* 0x00009000017f7983 */ /* 0x000ea20000300800 */
[----:B------:R-:W-:Y:S01]  /*eae0*/  LEA.HI R23, R35, 0x1be, RZ, 0x1a ;  /* 0x000001be23177811 */ /* 0x000fe200078fd0ff */
[----:B------:R-:W3:Y:S02]  /*eaf0*/  LDC R32, c[0x0][0x3d8] ;  /* 0x0000f600ff207b82 */ /* 0x000ee40000000800 */
[----:B------:R-:W2:Y:S01]  /*eb00*/  LDL.LU R128, [R1+0x98] ;  /* 0x0000980001807983 */ /* 0x000ea20000300800 */
[----:B----4-:R-:W-:-:S02]  /*eb10*/  IMAD R21, R22, R28, RZ ;  /* 0x0000001c16157224 */ /* 0x010fc400078e02ff */
[----:B------:R-:W-:Y:S01]  /*eb20*/  IMAD R21, R23, R33, RZ ;  /* 0x0000002117157224 */ /* 0x000fe200078e02ff */
[----:B------:R-:W-:Y:S01]  /*eb30*/  LEA.HI R21, R35, 0x1ce, RZ, 0x1a ;  /* 0x000001ce23157811 */ /* 0x000fe200078fd0ff */
[----:B------:R-:W-:Y:S01]  /*eb40*/  IMAD R43, R43, 0x4, R27 ;  /* 0x000000042b2b7824 */ /* 0x000fe200078e021b */
[----:B------:R-:W-:Y:S01]  /*eb50*/  LEA.HI R22, R35, 0x1de, RZ, 0x1a ;  /* 0x000001de23167811 */ /* 0x000fe200078fd0ff */
[----:B------:R-:W4:Y:S01]  /*eb60*/  LDL.LU R155, [R1+0x88] ;  /* 0x00008800019b7983 */ /* 0x000f220000300800 */
[----:B------:R-:W2:Y:S01]  /*eb70*/  LDC R25, c[0x0][0x3d8] ;  /* 0x0000f600ff197b82 */ /* 0x000ea20000000800 */
[----:B------:R-:W-:Y:S02]  /*eb80*/  IMAD R75, R75, 0x2, R43 ;  /* 0x000000024b4b7824 */ /* 0x000fe400078e022b */
[----:B0-----:R-:W-:Y:S01]  /*eb90*/  IMAD R26, R21, R26, RZ ;  /* 0x0000001a151a7224 */ /* 0x001fe200078e02ff */
[----:B------:R-:W4:Y:S01]  /*eba0*/  LDL.LU R156, [R1+0x84] ;  /* 0x00008400019c7983 */ /* 0x000f220000300800 */
[----:B-1----:R-:W-:-:S02]  /*ebb0*/  IMAD R21, R22, R29, RZ ;  /* 0x0000001d16157224 */ /* 0x002fc400078e02ff */
[----:B------:R-:W-:Y:S01]  /*ebc0*/  IMAD R21, R31, 0x2, R75 ;  /* 0x000000021f157824 */ /* 0x000fe200078e024b */
[----:B------:R-:W4:Y:S04]  /*ebd0*/  LDL.LU R157, [R1+0x80] ;  /* 0x00008000019d7983 */ /* 0x000f280000300800 */
[----:B------:R-:W-:Y:S01]  /*ebe0*/  STL [R1+0x24], R21 ;  /* 0x0000241501007387 */ /* 0x000fe20000100800 */
[----:B------:R-:W-:-:S03]  /*ebf0*/  LEA.HI R23, R35, 0x1ee, RZ, 0x1a ;  /* 0x000001ee23177811 */ /* 0x000fc600078fd0ff */
[----:B------:R0:W-:Y:S04]  /*ec00*/  STS.U8 [R49+UR4+0x8b00], R158 ;  /* 0x008b009e31007988 */ /* 0x0001e80008000004 */
[----:B0-----:R-:W4:Y:S01]  /*ec10*/  LDL.LU R158, [R1+0x7c] ;  /* 0x00007c00019e7983 */ /* 0x001f220000300800 */
[----:B---3--:R-:W-:Y:S02]  /*ec20*/  IMAD R22, R23, R30, RZ ;  /* 0x0000001e17167224 */ /* 0x008fe400078e02ff */
[----:B------:R-:W-:Y:S01]  /*ec30*/  IMAD R22, R32, 0x2, R21 ;  /* 0x0000000220167824 */ /* 0x000fe200078e0215 */
[----:B--2---:R0:W-:Y:S01]  /*ec40*/  STS.U8 [R49+UR4+0xab00], R46 ;  /* 0x00ab002e31007988 */ /* 0x0041e20008000004 */
[----:B------:R-:W1:Y:S02]  /*ec50*/  LDC R21, c[0x0][0x3d8] ;  /* 0x0000f600ff157b82 */ /* 0x000e640000000800 */
[----:B------:R-:W-:Y:S01]  /*ec60*/  IMAD R44, R44, 0x2, R22 ;  /* 0x000000022c2c7824 */ /* 0x000fe200078e0216 */
[----:B------:R2:W-:Y:S03]  /*ec70*/  STS.U8 [R49+UR4+0xcb00], R47 ;  /* 0x00cb002f31007988 */ /* 0x0005e60008000004 */
[----:B------:R-:W-:Y:S01]  /*ec80*/  IMAD R74, R74, 0x2, R44 ;  /* 0x000000024a4a7824 */ /* 0x000fe200078e022c */
[----:B------:R-:W-:Y:S01]  /*ec90*/  STS.U8 [R49+UR4+0xeb00], R48 ;  /* 0x00eb003031007988 */ /* 0x000fe20008000004 */
[----:B0-----:R-:W0:Y:S03]  /*eca0*/  LDC R46, c[0x0][0x3d8] ;  /* 0x0000f600ff2e7b82 */ /* 0x001e260000000800 */
[----:B------:R3:W-:Y:S04]  /*ecb0*/  STL [R1+0xb4], R22 ;  /* 0x0000b41601007387 */ /* 0x0007e80000100800 */
[----:B------:R-:W-:Y:S01]  /*ecc0*/  STS.U8 [R49+UR4+0x8f00], R69 ;  /* 0x008f004531007988 */ /* 0x000fe20008000004 */
[----:B--2---:R-:W2:Y:S03]  /*ecd0*/  LDC R47, c[0x0][0x3d8] ;  /* 0x0000f600ff2f7b82 */ /* 0x004ea60000000800 */
[----:B------:R-:W-:Y:S01]  /*ece0*/  STS.U8 [R49+UR4+0xaf00], R70 ;  /* 0x00af004631007988 */ /* 0x000fe20008000004 */
[----:B---3--:R-:W-:-:S03]  /*ecf0*/  IMAD R22, R25, 0x2, R74 ;  /* 0x0000000219167824 */ /* 0x008fc600078e024a */
[----:B------:R-:W-:Y:S01]  /*ed00*/  STS.U8 [R49+UR4+0xcf00], R71 ;  /* 0x00cf004731007988 */ /* 0x000fe20008000004 */
[----:B------:R-:W3:Y:S03]  /*ed10*/  LDC R48, c[0x0][0x3d8] ;  /* 0x0000f600ff307b82 */ /* 0x000ee60000000800 */
[----:B------:R-:W-:Y:S04]  /*ed20*/  STS.U8 [R49+UR4+0xef00], R112 ;  /* 0x00ef007031007988 */ /* 0x000fe80008000004 */
[----:B------:R-:W-:Y:S04]  /*ed30*/  STS.U8 [R49+UR4+0x9300], R125 ;  /* 0x0093007d31007988 */ /* 0x000fe80008000004 */
[----:B------:R0:W-:Y:S04]  /*ed40*/  STS.U8 [R49+UR4+0xb300], R126 ;  /* 0x00b3007e31007988 */ /* 0x0001e80008000004 */
[----:B------:R-:W-:Y:S04]  /*ed50*/  STL [R1+0x18], R22 ;  /* 0x0000181601007387 */ /* 0x000fe80000100800 */
[----:B------:R-:W-:Y:S04]  /*ed60*/  STS.U8 [R49+UR4+0xd300], R127 ;  /* 0x00d3007f31007988 */ /* 0x000fe80008000004 */
[----:B------:R1:W-:Y:S04]  /*ed70*/  STS.U8 [R49+UR4+0xf300], R128 ;  /* 0x00f3008031007988 */ /* 0x0003e80008000004 */
[----:B0-----:R-:W2:Y:S04]  /*ed80*/  LDL.LU R126, [R1+0x100] ;  /* 0x00010000017e7983 */ /* 0x001ea80000300800 */
[----:B-1----:R-:W2:Y:S01]  /*ed90*/  LDL.LU R128, [R1+0xfc] ;  /* 0x0000fc0001807983 */ /* 0x002ea20000300800 */
[----:B------:R-:W-:-:S04]  /*eda0*/  IMAD R45, R45, 0x4, R22 ;  /* 0x000000042d2d7824 */ /* 0x000fc800078e0216 */
[----:B------:R-:W-:-:S04]  /*edb0*/  IMAD R84, R84, 0x2, R45 ;  /* 0x0000000254547824 */ /* 0x000fc800078e022d */
[----:B------:R-:W-:-:S04]  /*edc0*/  IMAD R138, R138, 0x2, R84 ;  /* 0x000000028a8a7824 */ /* 0x000fc800078e0254 */
[----:B------:R-:W-:Y:S01]  /*edd0*/  IMAD R22, R21, 0x2, R138 ;  /* 0x0000000215167824 */ /* 0x000fe200078e028a */
[----:B----4-:R0:W-:Y:S01]  /*ede0*/  STS.U8 [R49+UR4+0x9700], R155 ;  /* 0x0097009b31007988 */ /* 0x0101e20008000004 */
[----:B------:R-:W1:Y:S03]  /*edf0*/  LDC R21, c[0x0][0x3d8] ;  /* 0x0000f600ff157b82 */ /* 0x000e660000000800 */
[----:B------:R-:W-:Y:S04]  /*ee00*/  STL [R1+0x8c], R22 ;  /* 0x00008c1601007387 */ /* 0x000fe80000100800 */
[----:B------:R-:W4:Y:S04]  /*ee10*/  LDL.LU R127, [R1+0x110] ;  /* 0x00011000017f7983 */ /* 0x000f280000300800 */
[----:B------:R3:W-:Y:S04]  /*ee20*/  STS.U8 [R49+UR4+0xb700], R156 ;  /* 0x00b7009c31007988 */ /* 0x0007e80008000004 */
[----:B0-----:R-:W4:Y:S04]  /*ee30*/  LDL.LU R155, [R1+0x10c] ;  /* 0x00010c00019b7983 */ /* 0x001f280000300800 */
[----:B------:R0:W-:Y:S04]  /*ee40*/  STS.U8 [R49+UR4+0xd700], R157 ;  /* 0x00d7009d31007988 */ /* 0x0001e80008000004 */
[----:B---3--:R-:W3:Y:S04]  /*ee50*/  LDL.LU R156, [R1+0x108] ;  /* 0x00010800019c7983 */ /* 0x008ee80000300800 */
[----:B0-----:R-:W3:Y:S04]  /*ee60*/  LDL.LU R157, [R1+0x104] ;  /* 0x00010400019d7983 */ /* 0x001ee80000300800 */
[----:B------:R-:W3:Y:S04]  /*ee70*/  LDL.LU R144, [R1+0x118] ;  /* 0x0001180001907983 */ /* 0x000ee80000300800 */
[----:B------:R0:W-:Y:S04]  /*ee80*/  STS.U8 [R49+UR4+0xf700], R158 ;  /* 0x00f7009e31007988 */ /* 0x0001e80008000004 */
[----:B0-----:R-:W3:Y:S04]  /*ee90*/  LDL.LU R158, [R1+0x114] ;  /* 0x00011400019e7983 */ /* 0x001ee80000300800 */
[----:B------:R0:W-:Y:S04]  /*eea0*/  STS.U8 [R49+UR4+0x9b00], R4 ;  /* 0x009b000431007988 */ /* 0x0001e80008000004 */
[----:B------:R-:W-:Y:S04]  /*eeb0*/  STS.U8 [R49+UR4+0xbb00], R9 ;  /* 0x00bb000931007988 */ /* 0x000fe80008000004 */
[----:B------:R-:W-:Y:S01]  /*eec0*/  STS.U8 [R49+UR4+0xdb00], R8 ;  /* 0x00db000831007988 */ /* 0x000fe20008000004 */
[----:B0-----:R-:W-:-:S03]  /*eed0*/  LOP3.LUT R4, R24, 0x70, RZ, 0x3c, !PT ;  /* 0x0000007018047812 */ /* 0x001fc600078e3cff */
[----:B------:R-:W-:Y:S04]  /*eee0*/  STS.U8 [R49+UR4+0xfb00], R7 ;  /* 0x00fb000731007988 */ /* 0x000fe80008000004 */
[----:B------:R-:W-:Y:S04]  /*eef0*/  STS.U8 [R49+UR4+0x9f00], R6 ;  /* 0x009f000631007988 */ /* 0x000fe80008000004 */
[----:B------:R0:W-:Y:S04]  /*ef00*/  STS.U8 [R49+UR4+0xbf00], R5 ;  /* 0x00bf000531007988 */ /* 0x0001e80008000004 */
[----:B------:R-:W-:Y:S04]  /*ef10*/  STS.U8 [R49+UR4+0xdf00], R11 ;  /* 0x00df000b31007988 */ /* 0x000fe80008000004 */
[----:B------:R-:W3:Y:S01]  /*ef20*/  LDL.LU R145, [R1+0xf0] ;  /* 0x0000f00001917983 */ /* 0x000ee20000300800 */
[----:B------:R-:W-:Y:S01]  /*ef30*/  IMAD R46, R46, 0x2, R22 ;  /* 0x000000022e2e7824 */ /* 0x000fe200078e0216 */
[----:B0-----:R-:W0:Y:S02]  /*ef40*/  LDC R5, c[0x0][0x3d8] ;  /* 0x0000f600ff057b82 */ /* 0x001e240000000800 */
[----:B------:R1:W-:Y:S04]  /*ef50*/  STS.U8 [R49+UR4+0xff00], R10 ;  /* 0x00ff000a31007988 */ /* 0x0003e80008000004 */
[----:B------:R-:W3:Y:S04]  /*ef60*/  LDL.LU R154, [R1+0xec] ;  /* 0x0000ec00019a7983 */ /* 0x000ee80000300800 */
[----:B------:R-:W3:Y:S01]  /*ef70*/  LDL.LU R165, [R1+0xf8] ;  /* 0x0000f80001a57983 */ /* 0x000ee20000300800 */
[----:B------:R-:W-:Y:S01]  /*ef80*/  IMAD R77, R77, 0x2, R46 ;  /* 0x000000024d4d7824 */ /* 0x000fe200078e022e */
[----:B-1----:R-:W1:Y:S02]  /*ef90*/  LDC R49, c[0x0][0x3d8] ;  /* 0x0000f600ff317b82 */ /* 0x002e640000000800 */
[----:B--2---:R2:W-:Y:S04]  /*efa0*/  STS.U8 [R4+UR4+0xa380], R128 ;  /* 0x00a3808004007988 */ /* 0x0045e80008000004 */
[----:B--2---:R-:W2:Y:S01]  /*efb0*/  LDL.LU R128, [R1+0xf4] ;  /* 0x0000f40001807983 */ /* 0x004ea20000300800 */
[----:B------:R-:W-:-:S03]  /*efc0*/  IMAD R114, R114, 0x2, R77 ;  /* 0x0000000272727824 */ /* 0x000fc600078e024d */
[----:B------:R-:W2:Y:S01]  /*efd0*/  LDL.LU R69, [R1+0xe0] ;  /* 0x0000e00001457983 */ /* 0x000ea20000300800 */
[----:B------:R-:W-:-:S03]  /*efe0*/  IMAD R47, R47, 0x4, R114 ;  /* 0x000000042f2f7824 */ /* 0x000fc600078e0272 */
[----:B------:R-:W2:Y:S01]  /*eff0*/  LDL.LU R70, [R1+0xdc] ;  /* 0x0000dc0001467983 */ /* 0x000ea20000300800 */
[----:B------:R-:W-:-:S03]  /*f000*/  IMAD R73, R73, 0x2, R47 ;  /* 0x0000000249497824 */ /* 0x000fc600078e022f */
[----:B------:R-:W2:Y:S01]  /*f010*/  LDL.LU R71, [R1+0xe8] ;  /* 0x0000e80001477983 */ /* 0x000ea20000300800 */
[----:B------:R-:W-:-:S03]  /*f020*/  IMAD R119, R119, 0x2, R73 ;  /* 0x0000000277777824 */ /* 0x000fc600078e0249 */
[----:B------:R-:W2:Y:S01]  /*f030*/  LDL.LU R112, [R1+0xe4] ;  /* 0x0000e40001707983 */ /* 0x000ea20000300800 */
[----:B------:R-:W-:-:S03]  /*f040*/  IMAD R6, R21, 0x2, R119 ;  /* 0x0000000215067824 */ /* 0x000fc600078e0277 */
[----:B------:R0:W-:Y:S04]  /*f050*/  STS.U8 [R4+UR4+0x8380], R126 ;  /* 0x0083807e04007988 */ /* 0x0001e80008000004 */
[----:B------:R-:W2:Y:S04]  /*f060*/  LDL.LU R125, [R1+0xd8] ;  /* 0x0000d800017d7983 */ /* 0x000ea80000300800 */
[----:B----4-:R4:W-:Y:S04]  /*f070*/  STS.U8 [R4+UR4+0xc380], R127 ;  /* 0x00c3807f04007988 */ /* 0x0109e80008000004 */
[----:B0-----:R-:W2:Y:S04]  /*f080*/  LDL.LU R126, [R1+0xd4] ;  /* 0x0000d400017e7983 */ /* 0x001ea80000300800 */
[----:B------:R0:W-:Y:S04]  /*f090*/  STS.U8 [R4+UR4+0xe380], R155 ;  /* 0x00e3809b04007988 */ /* 0x0001e80008000004 */
[----:B----4-:R-:W4:Y:S04]  /*f0a0*/  LDL.LU R127, [R1+0xd0] ;  /* 0x0000d000017f7983 */ /* 0x010f280000300800 */
[----:B------:R-:W-:Y:S04]  /*f0b0*/  STL [R1+0x88], R6 ;  /* 0x0000880601007387 */ /* 0x000fe80000100800 */
[----:B---3--:R3:W-:Y:S04]  /*f0c0*/  STS.U8 [R4+UR4+0x8780], R156 ;  /* 0x0087809c04007988 */ /* 0x0087e80008000004 */
[----:B0-----:R-:W4:Y:S04]  /*f0d0*/  LDL.LU R155, [R1+0xcc] ;  /* 0x0000cc00019b7983 */ /* 0x001f280000300800 */
[----:B------:R0:W-:Y:S04]  /*f0e0*/  STS.U8 [R4+UR4+0xa780], R157 ;  /* 0x00a7809d04007988 */ /* 0x0001e80008000004 */
[----:B---3--:R-:W3:Y:S04]  /*f0f0*/  LDL.LU R156, [R1+0xc0] ;  /* 0x0000c000019c7983 */ /* 0x008ee80000300800 */
[----:B0-----:R-:W3:Y:S04]  /*f100*/  LDL.LU R157, [R1+0xbc] ;  /* 0x0000bc00019d7983 */ /* 0x001ee80000300800 */
[----:B------:R0:W-:Y:S04]  /*f110*/  STS.U8 [R4+UR4+0xe780], R158 ;  /* 0x00e7809e04007988 */ /* 0x0001e80008000004 */
[----:B0-----:R-:W3:Y:S01]  /*f120*/  LDL.LU R158, [R1+0xc8] ;  /* 0x0000c800019e7983 */ /* 0x001ee20000300800 */
[----:B------:R-:W-:-:S04]  /*f130*/  IMAD R48, R48, 0x2, R6 ;  /* 0x0000000230307824 */ /* 0x000fc800078e0206 */
[----:B------:R-:W-:-:S04]  /*f140*/  IMAD R72, R72, 0x2, R48 ;  /* 0x0000000248487824 */ /* 0x000fc800078e0230 */
[----:B------:R-:W-:-:S04]  /*f150*/  IMAD R118, R118, 0x2, R72 ;  /* 0x0000000276767824 */ /* 0x000fc800078e0248 */
[----:B-1----:R-:W-:-:S04]  /*f160*/  IMAD R49, R49, 0x4, R118 ;  /* 0x0000000431317824 */ /* 0x002fc800078e0276 */
[----:B------:R-:W-:-:S04]  /*f170*/  IMAD R83, R83, 0x2, R49 ;  /* 0x0000000253537824 */ /* 0x000fc800078e0231 */
[----:B------:R-:W-:-:S04]  /*f180*/  IMAD R129, R129, 0x2, R83 ;  /* 0x0000000281817824 */ /* 0x000fc800078e0253 */
[----:B------:R-:W-:Y:S02]  /*f190*/  IMAD R6, R5, 0x2, R129 ;  /* 0x0000000205067824 */ /* 0x000fe400078e0281 */
[----:B------:R-:W0:Y:S02]  /*f1a0*/  LDC R5, c[0x0][0x3d8] ;  /* 0x0000f600ff057b82 */ /* 0x000e240000000800 */
[----:B------:R-:W-:Y:S01]  /*f1b0*/  IMAD R50, R50, 0x2, R6 ;  /* 0x0000000232327824 */ /* 0x000fe200078e0206 */
[----:B--2---:R1:W-:Y:S05]  /*f1c0*/  STS.U8 [R4+UR4+0xeb80], R128 ;  /* 0x00eb808004007988 */ /* 0x0043ea0008000004 */
[----:B-1----:R-:W1:Y:S01]  /*f1d0*/  LDC R128, c[0x0][0x3d8] ;  /* 0x0000f600ff807b82 */ /* 0x002e620000000800 */
[----:B------:R-:W-:Y:S01]  /*f1e0*/  IMAD R82, R82, 0x2, R50 ;  /* 0x0000000252527824 */ /* 0x000fe200078e0232 */
[----:B------:R0:W-:Y:S03]  /*f1f0*/  STL [R1+0x84], R6 ;  /* 0x0000840601007387 */ /* 0x0001e60000100800 */
[----:B-1----:R-:W-:-:S04]  /*f200*/  IMAD R128, R128, 0x2, R82 ;  /* 0x0000000280807824 */ /* 0x002fc800078e0252 */
[----:B------:R-:W-:-:S04]  /*f210*/  IMAD R51, R51, 0x4, R128 ;  /* 0x0000000433337824 */ /* 0x000fc800078e0280 */
[----:B------:R-:W-:-:S04]  /*f220*/  IMAD R80, R80, 0x2, R51 ;  /* 0x0000000250507824 */ /* 0x000fc800078e0233 */
[----:B------:R-:W-:Y:S01]  /*f230*/  IMAD R121, R121, 0x2, R80 ;  /* 0x0000000279797824 */ /* 0x000fe200078e0250 */
[----:B------:R1:W-:Y:S03]  /*f240*/  STS.U8 [R4+UR4+0xf780], R132 ;  /* 0x00f7808404007988 */ /* 0x0003e60008000004 */
[----:B0-----:R-:W-:Y:S01]  /*f250*/  IMAD R6, R5, 0x2, R121 ;  /* 0x0000000205067824 */ /* 0x001fe200078e0279 */
[----:B------:R-:W-:Y:S03]  /*f260*/  STS.U8 [R4+UR4+0xc780], R144 ;  /* 0x00c7809004007988 */ /* 0x000fe60008000004 */
[----:B------:R-:W-:Y:S01]  /*f270*/  IMAD R52, R52, 0x2, R6 ;  /* 0x0000000234347824 */ /* 0x000fe200078e0206 */
[----:B-1----:R0:W5:Y:S04]  /*f280*/  LDL.LU R132, [R1+0x12fc] ;  /* 0x0012fc0001847983 */ /* 0x0021680000300800 */
[----:B------:R1:W-:Y:S01]  /*f290*/  STL [R1+0x80], R6 ;  /* 0x0000800601007387 */ /* 0x0003e20000100800 */
[----:B------:R-:W-:-:S03]  /*f2a0*/  SHF.R.U32.HI R35, RZ, 0x5, R35 ;  /* 0x00000005ff237819 */ /* 0x000fc60000011623 */
[----:B------:R-:W-:Y:S04]  /*f2b0*/  STS.U8 [R4+UR4+0x8b80], R145 ;  /* 0x008b809104007988 */ /* 0x000fe80008000004 */
[----:B------:R-:W-:Y:S01]  /*f2c0*/  STS.U8 [R4+UR4+0xab80], R154 ;  /* 0x00ab809a04007988 */ /* 0x000fe20008000004 */
[----:B-1----:R-:W-:-:S03]  /*f2d0*/  IADD3 R6, P2, PT, R20, R2, RZ ;  /* 0x0000000214067210 */ /* 0x002fc60007f5e0ff */
[----:B------:R-:W-:Y:S01]  /*f2e0*/  STS.U8 [R4+UR4+0xcb80], R165 ;  /* 0x00cb80a504007988 */ /* 0x000fe20008000004 */
[----:B------:R-:W-:-:S03]  /*f2f0*/  LEA.HI.X.SX32 R7, R20, R0, 0x1, P2 ;  /* 0x0000000014077211 */ /* 0x000fc600010f0eff */
[----:B------:R1:W-:Y:S04]  /*f300*/  STS.U8 [R4+UR4+0x8f80], R69 ;  /* 0x008f804504007988 */ /* 0x0003e80008000004 */
[----:B------:R-:W-:Y:S04]  /*f310*/  STS.U8 [R4+UR4+0xaf80], R70 ;  /* 0x00af804604007988 */ /* 0x000fe80008000004 */
[----:B------:R2:W-:Y:S04]  /*f320*/  STS.U8 [R4+UR4+0xcf80], R71 ;  /* 0x00cf804704007988 */ /* 0x0005e80008000004 */
[----:B------:R-:W-:Y:S04]  /*f330*/  STS.U8 [R4+UR4+0xef80], R112 ;  /* 0x00ef807004007988 */ /* 0x000fe80008000004 */
[----:B------:R-:W-:Y:S04]  /*f340*/  STS.U8 [R4+UR4+0x9380], R125 ;  /* 0x0093807d04007988 */ /* 0x000fe80008000004 */
[----:B------:R-:W-:Y:S04]  /*f350*/  STS.U8 [R4+UR4+0xb380], R126 ;  /* 0x00b3807e04007988 */ /* 0x000fe80008000004 */
[----:B----4-:R-:W-:Y:S04]  /*f360*/  STS.U8 [R4+UR4+0xd380], R127 ;  /* 0x00d3807f04007988 */ /* 0x010fe80008000004 */
[----:B------:R-:W-:Y:S04]  /*f370*/  STS.U8 [R4+UR4+0xf380], R155 ;  /* 0x00f3809b04007988 */ /* 0x000fe80008000004 */
        /* <DEDUP_REMOVED lines=9> */
[----:B------:R-:W-:Y:S01]  /*f410*/  STS.U8 [R4+UR4+0xff80], R19 ;  /* 0x00ff801304007988 */ /* 0x000fe20008000004 */
[----:B------:R-:W-:Y:S01]  /*f420*/  ISETP.EQ.U32.AND P1, PT, R35, RZ, P0 ;  /* 0x000000ff2300720c */ /* 0x000fe20000722070 */
[----:B-1----:R-:W1:Y:S08]  /*f430*/  LDC R69, c[0x0][0x3d8] ;  /* 0x0000f600ff457b82 */ /* 0x002e700000000800 */
[----:B--2---:R-:W2:Y:S01]  /*f440*/  LDC R71, c[0x0][0x3d8] ;  /* 0x0000f600ff477b82 */ /* 0x004ea20000000800 */
[----:B------:R3:W-:Y:S01]  /*f450*/  STS.U8 [R4+UR4+0xd780], R158 ;  /* 0x00d7809e04007988 */ /* 0x0007e20008000004 */
[----:B------:R-:W-:Y:S01]  /*f460*/  VOTEU.ALL UP1, P5 ;  /* 0x0000000000ff7886 */ /* 0x000fe20002820000 */
[----:B-1----:R-:W-:Y:S01]  /*f470*/  IMAD R69, R69, 0x2, R52 ;  /* 0x0000000245457824 */ /* 0x002fe200078e0234 */
[----:B------:R1:W-:Y:S06]  /*f480*/  MEMBAR.ALL.CTA ;  /* 0x0000000000007992 */ /* 0x0003ec0000008000 */
[----:B-1----:R-:W-:Y:S01]  /*f490*/  FENCE.VIEW.ASYNC.S ;  /* 0x00000000000073c6 */ /* 0x002fe20000000000 */
[----:B---3--:R-:W-:Y:S01]  /*f4a0*/  PRMT R4, RZ, 0x7610, R4 ;  /* 0x00007610ff047816 */ /* 0x008fe20000000004 */
[----:B------:R-:W-:-:S02]  /*f4b0*/  IMAD R113, R113, 0x2, R69 ;  /* 0x0000000271717824 */ /* 0x000fc400078e0245 */
[----:B------:R-:W1:Y:S02]  /*f4c0*/  FENCE.VIEW.ASYNC.S ;  /* 0x00000000000073c6 */ /* 0x000e640000000000 */
[----:B-1----:R0:W1:Y:S02]  /*f4d0*/  @!UP1 SYNCS.EXCH.64 URZ, [UR4+0x10000], UR10 ;  /* 0x0100000a04ff95b2 */ /* 0x0020640008000100 */
[----:B------:R0:W-:Y:S04]  /*f4e0*/  STL.S16 [R1+0x12d8], R4 ;  /* 0x0012d80401007387 */ /* 0x0001e80000100600 */
[----:B------:R0:W-:Y:S04]  /*f4f0*/  STL.64 [R1+0x270], R6 ;  /* 0x0002700601007387 */ /* 0x0001e80000100a00 */
[----:B------:R-:W3:Y:S01]  /*f500*/  LDL R35, [R1+0x12ec] ;  /* 0x0012ec0001237983 */ /* 0x000ee20000100800 */
[----:B------:R-:W-:Y:S01]  /*f510*/  UIADD3 UR74, UPT, UPT, UR5, 0x100, URZ ;  /* 0x00000100054a7890 */ /* 0x000fe2000fffe0ff */
[----:B------:R-:W-:Y:S01]  /*f520*/  IMAD R54, R54, 0x4, R113 ;  /* 0x0000000436367824 */ /* 0x000fe200078e0271 */
[----:B-1----:R-:W-:Y:S01]  /*f530*/  BAR.SYNC.DEFER_BLOCKING 0x0 ;  /* 0x0000000000007b1d */ /* 0x002fe20000010000 */
[----:B---3--:R-:W-:-:S05]  /*f540*/  VIADD R134, R35, 0x10000 ;  /* 0x0001000023867836 */ /* 0x008fca0000000000 */
[----:B0-2---:R-:W-:Y:S05]  /*f550*/  @!P1 BRA `(.L_x_6) ;  /* 0x0000000400bc9947 */ /* 0x005fea0003800000 */
[----:B------:R-:W-:Y:S01]  /*f560*/  IMAD.U32 R7, RZ, RZ, UR4 ;  /* 0x00000004ff077e24 */ /* 0x000fe2000f8e00ff */
[----:B------:R-:W-:Y:S01]  /*f570*/  ELECT P2, URZ, PT ;  /* 0x0000000000ff782f */ /* 0x000fe20003840000 */
[----:B------:R-:W-:Y:S01]  /*f580*/  VIADD R6, R35, 0x8000 ;  /* 0x0000800023067836 */ /* 0x000fe20000000000 */
[----:B------:R-:W-:Y:S01]  /*f590*/  UMOV UR76, 0x0 ;  /* 0x00000000004c7882 */ /* 0x000fe20000000000 */
[----:B------:R-:W-:Y:S01]  /*f5a0*/  IMAD.MOV.U32 R135, RZ, RZ, RZ ;  /* 0x000000ffff877224 */ /* 0x000fe200078e00ff */
[----:B------:R-:W-:Y:S01]  /*f5b0*/  SHF.R.U32.HI R7, RZ, 0x4, R7 ;  /* 0x00000004ff077819 */ /* 0x000fe20000011607 */
[----:B------:R-:W-:Y:S01]  /*f5c0*/  UMOV UR77, 0x4108010 ;  /* 0x04108010004d7882 */ /* 0x000fe20000000000 */
[----:B------:R-:W-:Y:S01]  /*f5d0*/  SHF.R.U32.HI R6, RZ, 0x4, R6 ;  /* 0x00000004ff067819 */ /* 0x000fe20000011606 */
[----:B------:R-:W-:Y:S01]  /*f5e0*/  UMOV UR24, 0x0 ;  /* 0x0000000000187882 */ /* 0x000fe20000000000 */
[----:B------:R-:W-:Y:S01]  /*f5f0*/  SGXT.U32 R7, R7, 0xe ;  /* 0x0000000e0707781a */ /* 0x000fe20000000000 */
[----:B------:R-:W-:Y:S01]  /*f600*/  UMOV UR25, 0x4108010 ;  /* 0x0410801000197882 */ /* 0x000fe20000000000 */
[----:B------:R-:W-:Y:S01]  /*f610*/  SGXT.U32 R6, R6, 0xe ;  /* 0x0000000e0606781a */ /* 0x000fe20000000000 */
[----:B------:R-:W-:Y:S01]  /*f620*/  UMOV UR48, 0x0 ;  /* 0x0000000000307882 */ /* 0x000fe20000000000 */
[----:B------:R-:W-:Y:S01]  /*f630*/  R2UR UR10, R7 ;  /* 0x00000000070a72ca */ /* 0x000fe200000e0000 */
[----:B------:R-:W-:Y:S01]  /*f640*/  @P2 IMAD.MOV.U32 R5, RZ, RZ, -0x7fffbfe0 ;  /* 0x80004020ff052424 */ /* 0x000fe200078e00ff */
[C---:B------:R-:W-:Y:S01]  /*f650*/  R2UR UR11, R6.reuse ;  /* 0x00000000060b72ca */ /* 0x040fe200000e0000 */
[----:B------:R-:W-:Y:S01]  /*f660*/  UMOV UR49, 0x4108010 ;  /* 0x0410801000317882 */ /* 0x000fe20000000000 */
[----:B------:R-:W-:Y:S01]  /*f670*/  IADD3 R6, P3, PT, R6, 0x2, RZ ;  /* 0x0000000206067810 */ /* 0x000fe20007f7e0ff */
[----:B------:R-:W-:Y:S01]  /*f680*/  UMOV UR66, 0x0 ;  /* 0x0000000000427882 */ /* 0x000fe20000000000 */
[----:B------:R-:W-:Y:S01]  /*f690*/  @P2 R2UR UR17, R5 ;  /* 0x00000000051122ca */ /* 0x000fe200000e0000 */
[----:B------:R-:W-:Y:S01]  /*f6a0*/  @P2 IMAD.MOV.U32 R5, RZ, RZ, 0x40004040 ;  /* 0x40004040ff052424 */ /* 0x000fe200078e00ff */
[----:B------:R-:W-:Y:S01]  /*f6b0*/  R2UR UR12, R6 ;  /* 0x00000000060c72ca */ /* 0x000fe200000e0000 */
[----:B------:R-:W-:Y:S01]  /*f6c0*/  UMOV UR67, 0x4108010 ;  /* 0x0410801000437882 */ /* 0x000fe20000000000 */
[----:B------:R-:W-:Y:S01]  /*f6d0*/  UMOV UR64, 0x0 ;  /* 0x0000000000407882 */ /* 0x000fe20000000000 */
[----:B------:R-:W-:Y:S01]  /*f6e0*/  UMOV UR65, 0x4108010 ;  /* 0x0410801000417882 */ /* 0x000fe20000000000 */
[----:B------:R-:W-:Y:S01]  /*f6f0*/  @P2 R2UR UR73, R5 ;  /* 0x00000000054922ca */ /* 0x000fe200000e0000 */
[----:B------:R-:W-:Y:S01]  /*f700*/  IMAD.U32 R4, RZ, RZ, UR10 ;  /* 0x0000000aff047e24 */ /* 0x000fe2000f8e00ff */
[----:B------:R-:W-:Y:S01]  /*f710*/  MOV.SPILL R9, UR7 ;  /* 0x0000000700097c02 */ /* 0x000fe20009000f00 */
[----:B------:R-:W-:Y:S01]  /*f720*/  UMOV UR7, 0x4108010 ;  /* 0x0410801000077882 */ /* 0x000fe20000000000 */
[----:B------:R-:W-:Y:S01]  /*f730*/  MOV.SPILL R8, UR6 ;  /* 0x0000000600087c02 */ /* 0x000fe20009000f00 */
[----:B------:R-:W-:Y:S01]  /*f740*/  UMOV UR6, 0x0 ;  /* 0x0000000000067882 */ /* 0x000fe20000000000 */
[----:B------:R-:W-:Y:S01]  /*f750*/  @P2 R2UR UR16, R4 ;  /* 0x00000000041022ca */ /* 0x000fe200000e0000 */
[----:B------:R-:W-:Y:S01]  /*f760*/  IMAD.U32 R4, RZ, RZ, UR11 ;  /* 0x0000000bff047e24 */ /* 0x000fe2000f8e00ff */
[----:B------:R-:W-:Y:S01]  /*f770*/  UMOV UR50, 0x0 ;  /* 0x0000000000327882 */ /* 0x000fe20000000000 */
[----:B------:R-:W-:Y:S01]  /*f780*/  UMOV UR51, 0x4108010 ;  /* 0x0410801000337882 */ /* 0x000fe20000000000 */
[----:B------:R-:W-:Y:S01]  /*f790*/  UMOV UR44, 0x0 ;  /* 0x00000000002c7882 */ /* 0x000fe20000000000 */
[----:B------:R-:W-:Y:S01]  /*f7a0*/  UMOV UR45, 0x4108010 ;  /* 0x04108010002d7882 */ /* 0x000fe20000000000 */
[----:B------:R-:W-:Y:S01]  /*f7b0*/  @P2 R2UR UR72, R4 ;  /* 0x00000000044822ca */ /* 0x000fe200000e0000 */
[----:B------:R-:W-:Y:S01]  /*f7c0*/  UMOV UR40, 0x0 ;  /* 0x0000000000287882 */ /* 0x000fe20000000000 */
[----:B------:R-:W-:Y:S01]  /*f7d0*/  @P2 MOV R4, R134 ;  /* 0x0000008600042202 */ /* 0x000fe20000000f00 */
[----:B------:R-:W-:Y:S01]  /*f7e0*/  UMOV UR41, 0x4108010 ;  /* 0x0410801000297882 */ /* 0x000fe20000000000 */
[----:B------:R-:W-:Y:S01]  /*f7f0*/  UMOV UR36, 0x0 ;  /* 0x0000000000247882 */ /* 0x000fe20000000000 */
[----:B------:R-:W-:Y:S01]  /*f800*/  UMOV UR37, 0x4108010 ;  /* 0x0410801000257882 */ /* 0x000fe20000000000 */
[----:B------:R-:W-:-:S02]  /*f810*/  @P2 R2UR UR10, R4 ;  /* 0x00000000040a22ca */ /* 0x000fc400000e0000 */
[----:B------:R-:W-:Y:S02]  /*f820*/  CS2R R4, SRZ ;  /* 0x0000000000047805 */ /* 0x000fe4000001ff00 */
[----:B------:R-:W-:Y:S01]  /*f830*/  IADD3 R7, P2, PT, R7, 0x80, RZ ;  /* 0x0000008007077810 */ /* 0x000fe20007f5e0ff */
[----:B------:R-:W-:Y:S01]  /*f840*/  UMOV UR32, 0x0 ;  /* 0x0000000000207882 */ /* 0x000fe20000000000 */
[----:B------:R-:W-:Y:S01]  /*f850*/  UMOV UR33, 0x4108010 ;  /* 0x0410801000217882 */ /* 0x000fe20000000000 */
[----:B------:R-:W-:Y:S01]  /*f860*/  UMOV UR26, 0x0 ;  /* 0x00000000001a7882 */ /* 0x000fe20000000000 */
[----:B------:R-:W-:Y:S01]  /*f870*/  R2UR UR18, R7 ;  /* 0x00000000071272ca */ /* 0x000fe200000e0000 */
[----:B------:R-:W-:Y:S01]  /*f880*/  UTCQMMA gdesc[UR16], gdesc[UR72], tmem[UR74], tmem[UR76], idesc[UR77], !UPT ;  /* 0x00ff4c48100075ea */ /* 0x000fe2000f80034a */
[----:B------:R-:W-:Y:S01]  /*f890*/  IADD3.X R5, PT, PT, R5, -0x7fffbfe0, RZ, P2, !PT ;  /* 0x8000402005057810 */ /* 0x000fe200017fe4ff */
[----:B------:R-:W-:Y:S01]  /*f8a0*/  UMOV UR27, 0x4108010 ;  /* 0x04108010001b7882 */ /* 0x000fe20000000000 */
[----:B------:R-:W-:Y:S01]  /*f8b0*/  IADD3.X R4, PT, PT, R4, 0x40004040, RZ, P3, !PT ;  /* 0x4000404004047810 */ /* 0x000fe20001ffe4ff */
[----:B------:R-:W-:Y:S01]  /*f8c0*/  UMOV UR20, 0x0 ;  /* 0x0000000000147882 */ /* 0x000fe20000000000 */
[----:B------:R-:W-:Y:S01]  /*f8d0*/  R2UR UR19, R5 ;  /* 0x00000000051372ca */ /* 0x000fe200000e0000 */
[----:B------:R-:W-:Y:S01]  /*f8e0*/  UMOV UR21, 0x4108010 ;  /* 0x0410801000157882 */ /* 0x000fe20000000000 */
[----:B------:R-:W-:Y:S01]  /*f8f0*/  R2UR UR13, R4 ;  /* 0x00000000040d72ca */ /* 0x000fe200000e0000 */
[----:B------:R-:W-:Y:S01]  /*f900*/  UMOV UR14, 0x0 ;  /* 0x00000000000e7882 */ /* 0x000fe20000000000 */
[----:B------:R-:W-:-:S09]  /*f910*/  UMOV UR15, 0x4108010 ;  /* 0x04108010000f7882 */ /* 0x000fd20000000000 */
[----:B------:R-:W-:Y:S02]  /*f920*/  UIADD3.64 UR54, UPT, UPT, UR18, 0x80, URZ ;  /* 0x0000008012367897 */ /* 0x000fe4000fffe0ff */
[----:B------:R-:W-:Y:S02]  /*f930*/  UIADD3.64 UR58, UPT, UPT, UR12, 0x2, URZ ;  /* 0x000000020c3a7897 */ /* 0x000fe4000fffe0ff */
[----:B------:R0:W-:Y:S01]  /*f940*/  UTCQMMA gdesc[UR18], gdesc[UR12], tmem[UR74], tmem[UR24], idesc[UR25], UPT ;  /* 0x00ff180c120075ea */ /* 0x0001e2000b80034a */
[----:B------:R-:W-:Y:S02]  /*f950*/  UIADD3.64 UR68, UPT, UPT, UR18, 0x100, URZ ;  /* 0x0000010012447897 */ /* 0x000fe4000fffe0ff */
[----:B------:R-:W-:Y:S02]  /*f960*/  UIADD3.64 UR70, UPT, UPT, UR12, 0x4, URZ ;  /* 0x000000040c467897 */ /* 0x000fe4000fffe0ff */
[----:B------:R-:W-:Y:S02]  /*f970*/  UIADD3.64 UR60, UPT, UPT, UR18, 0x180, URZ ;  /* 0x00000180123c7897 */ /* 0x000fe4000fffe0ff */
[----:B------:R-:W-:Y:S01]  /*f980*/  UIADD3.64 UR62, UPT, UPT, UR12, 0x1fe, URZ ;  /* 0x000001fe0c3e7897 */ /* 0x000fe2000fffe0ff */
[----:B------:R1:W-:Y:S01]  /*f990*/  UTCQMMA gdesc[UR54], gdesc[UR58], tmem[UR74], tmem[UR48], idesc[UR49], UPT ;  /* 0x00ff303a360075ea */ /* 0x0003e2000b80034a */
[----:B------:R-:W-:-:S02]  /*f9a0*/  UIADD3.64 UR30, UPT, UPT, UR18, 0x200, URZ ;  /* 0x00000200121e7897 */ /* 0x000fc4000fffe0ff */
[----:B0-----:R-:W-:Y:S01]  /*f9b0*/  UIADD3.64 UR24, UPT, UPT, UR12, 0x200, URZ ;  /* 0x000002000c187897 */ /* 0x001fe2000fffe0ff */
[----:B------:R0:W-:Y:S01]  /*f9c0*/  UTCQMMA gdesc[UR68], gdesc[UR70], tmem[UR74], tmem[UR66], idesc[UR67], UPT ;  /* 0x00ff4246440075ea */ /* 0x0001e2000b80034a */
[----:B------:R-:W-:Y:S02]  /*f9d0*/  UIADD3.64 UR56, UPT, UPT, UR18, 0x280, URZ ;  /* 0x0000028012387897 */ /* 0x000fe4000fffe0ff */
[----:B------:R-:W-:Y:S01]  /*f9e0*/  UIADD3.64 UR52, UPT, UPT, UR18, 0x300, URZ ;  /* 0x0000030012347897 */ /* 0x000fe2000fffe0ff */
[----:B------:R-:W-:Y:S01]  /*f9f0*/  UTCQMMA gdesc[UR60], gdesc[UR62], tmem[UR74], tmem[UR64], idesc[UR65], UPT ;  /* 0x00ff403e3c0075ea */ /* 0x000fe2000b80034a */
[----:B------:R-:W-:Y:S02]  /*fa00*/  UIADD3.64 UR46, UPT, UPT, UR18, 0x380, URZ ;  /* 0x00000380122e7897 */ /* 0x000fe4000fffe0ff */
[----:B-1----:R-:W-:Y:S01]  /*fa10*/  UIADD3.64 UR58, UPT, UPT, UR12, 0x202, URZ ;  /* 0x000002020c3a7897 */ /* 0x002fe2000fffe0ff */
[----:B------:R1:W-:Y:S01]  /*fa20*/  UTCQMMA gdesc[UR30], gdesc[UR24], tmem[UR74], tmem[UR6], idesc[UR7], UPT ;  /* 0x00ff06181e0075ea */ /* 0x0003e2000b80034a */
[----:B------:R-:W-:-:S02]  /*fa30*/  UIADD3.64 UR54, UPT, UPT, UR12, 0x204, URZ ;  /* 0x000002040c367897 */ /* 0x000fc4000fffe0ff */
[----:B------:R-:W-:Y:S02]  /*fa40*/  UIADD3.64 UR48, UPT, UPT, UR12, 0x3fe, URZ ;  /* 0x000003fe0c307897 */ /* 0x000fe4000fffe0ff */
[----:B------:R-:W-:Y:S02]  /*fa50*/  UIADD3.64 UR42, UPT, UPT, UR18, 0x400, URZ ;  /* 0x00000400122a7897 */ /* 0x000fe4000fffe0ff */
[----:B0-----:R-:W-:Y:S02]  /*fa60*/  UIADD3.64 UR66, UPT, UPT, UR12, 0x400, URZ ;  /* 0x000004000c427897 */ /* 0x001fe4000fffe0ff */
[----:B------:R-:W-:Y:S01]  /*fa70*/  UIADD3.64 UR38, UPT, UPT, UR18, 0x480, URZ ;  /* 0x0000048012267897 */ /* 0x000fe2000fffe0ff */
[----:B-1----:R-:W-:Y:S01]  /*fa80*/  R2UR.FILL UR7, R9 ;  /* 0x00000000090772ca */ /* 0x002fe200004e0000 */
[----:B------:R-:W-:Y:S01]  /*fa90*/  UIADD3.64 UR76, UPT, UPT, UR12, 0x402, URZ ;  /* 0x000004020c4c7897 */ /* 0x000fe2000fffe0ff */
[----:B------:R-:W-:Y:S01]  /*faa0*/  R2UR.FILL UR6, R8 ;  /* 0x00000000080672ca */ /* 0x000fe200004e0000 */
[----:B------:R-:W-:-:S02]  /*fab0*/  UIADD3.64 UR34, UPT, UPT, UR18, 0x500, URZ ;  /* 0x0000050012227897 */ /* 0x000fc4000fffe0ff */
[----:B------:R-:W-:Y:S02]  /*fac0*/  UIADD3.64 UR72, UPT, UPT, UR12, 0x404, URZ ;  /* 0x000004040c487897 */ /* 0x000fe4000fffe0ff */
[----:B------:R-:W-:Y:S02]  /*fad0*/  UIADD3.64 UR28, UPT, UPT, UR18, 0x580, URZ ;  /* 0x00000580121c7897 */ /* 0x000fe4000fffe0ff */
[----:B------:R-:W-:Y:S02]  /*fae0*/  UIADD3.64 UR64, UPT, UPT, UR12, 0x5fe, URZ ;  /* 0x000005fe0c407897 */ /* 0x000fe4000fffe0ff */
[----:B------:R-:W-:Y:S02]  /*faf0*/  UIADD3.64 UR22, UPT, UPT, UR18, 0x600, URZ ;  /* 0x0000060012167897 */ /* 0x000fe4000fffe0ff */
[----:B------:R-:W-:Y:S01]  /*fb00*/  UIADD3.64 UR62, UPT, UPT, UR12, 0x600, URZ ;  /* 0x000006000c3e7897 */ /* 0x000fe2000fffe0ff */
[----:B------:R-:W-:Y:S01]  /*fb10*/  UMOV UR68, 0x0 ;  /* 0x0000000000447882 */ /* 0x000fe20000000000 */
[----:B------:R-:W-:Y:S01]  /*fb20*/  UMOV UR69, 0x4108010 ;  /* 0x0410801000457882 */ /* 0x000fe20000000000 */
[----:B------:R-:W-:Y:S01]  /*fb30*/  UIADD3.64 UR16, UPT, UPT, UR18, 0x680, URZ ;  /* 0x0000068012107897 */ /* 0x000fe2000fffe0ff */
[----:B------:R0:W-:Y:S01]  /*fb40*/  UTCQMMA gdesc[UR56], gdesc[UR58], tmem[UR74], tmem[UR68], idesc[UR69], UPT ;  /* 0x00ff443a380075ea */ /* 0x0001e2000b80034a */
[----:B------:R-:W-:Y:S01]  /*fb50*/  UIADD3.64 UR60, UPT, UPT, UR12, 0x602, URZ ;  /* 0x000006020c3c7897 */ /* 0x000fe2000fffe0ff */
[----:B------:R-:W-:Y:S01]  /*fb60*/  UMOV UR70, 0x0 ;  /* 0x0000000000467882 */ /* 0x000fe20000000000 */
[----:B------:R-:W-:Y:S01]  /*fb70*/  UMOV UR71, 0x4108010 ;  /* 0x0410801000477882 */ /* 0x000fe20000000000 */
[----:B------:R-:W-:Y:S01]  /*fb80*/  UIADD3.64 UR18, UPT, UPT, UR18, 0x700, URZ ;  /* 0x0000070012127897 */ /* 0x000fe2000fffe0ff */
[----:B------:R0:W-:Y:S01]  /*fb90*/  UTCQMMA gdesc[UR52], gdesc[UR54], tmem[UR74], tmem[UR70], idesc[UR71], UPT ;  /* 0x00ff4636340075ea */ /* 0x0001e2000b80034a */
[----:B------:R-:W-:Y:S01]  /*fba0*/  UIADD3.64 UR12, UPT, UPT, UR12, 0x604, URZ ;  /* 0x000006040c0c7897 */ /* 0x000fe2000fffe0ff */
[----:B------:R0:W-:Y:S01]  /*fbb0*/  UTCQMMA gdesc[UR46], gdesc[UR48], tmem[UR74], tmem[UR50], idesc[UR51], UPT ;  /* 0x00ff32302e0075ea */ /* 0x0001e2000b80034a */
[----:B------:R0:W-:Y:S01]  /*fbc0*/  UTCQMMA gdesc[UR42], gdesc[UR66], tmem[UR74], tmem[UR44], idesc[UR45], UPT ;  /* 0x00ff2c422a0075ea */ /* 0x0001e2000b80034a */
[----:B------:R0:W-:Y:S01]  /*fbd0*/  UTCQMMA gdesc[UR38], gdesc[UR76], tmem[UR74], tmem[UR40], idesc[UR41], UPT ;  /* 0x00ff284c260075ea */ /* 0x0001e2000b80034a */
[----:B------:R0:W-:Y:S01]  /*fbe0*/  UTCQMMA gdesc[UR34], gdesc[UR72], tmem[UR74], tmem[UR36], idesc[UR37], UPT ;  /* 0x00ff2448220075ea */ /* 0x0001e2000b80034a */
[----:B------:R0:W-:Y:S01]  /*fbf0*/  UTCQMMA gdesc[UR28], gdesc[UR64], tmem[UR74], tmem[UR32], idesc[UR33], UPT ;  /* 0x00ff20401c0075ea */ /* 0x0001e2000b80034a */
[----:B------:R0:W-:Y:S01]  /*fc00*/  UTCQMMA gdesc[UR22], gdesc[UR62], tmem[UR74], tmem[UR26], idesc[UR27], UPT ;  /* 0x00ff1a3e160075ea */ /* 0x0001e2000b80034a */
[----:B------:R0:W-:Y:S02]  /*fc10*/  UTCQMMA gdesc[UR16], gdesc[UR60], tmem[UR74], tmem[UR20], idesc[UR21], UPT ;  /* 0x00ff143c100075ea */ /* 0x0001e4000b80034a */
[----:B------:R0:W-:Y:S01]  /*fc20*/  UTCQMMA gdesc[UR18], gdesc[UR12], tmem[UR74], tmem[UR14], idesc[UR15], UPT ;  /* 0x00ff0e0c120075ea */ /* 0x0001e2000b80034a */
[----:B------:R0:W-:Y:S01]  /*fc30*/  UTCBAR [UR10], URZ ;  /* 0x000000ff0a0073e9 */ /* 0x0001e200080000ff */
[----:B------:R-:W-:Y:S01]  /*fc40*/  NOP ;  /* 0x0000000000007918 */ /* 0x000fe20000000000 */
.L_x_6:
[----:B------:R-:W-:Y:S05]  /*fc50*/  @!P0 BRA `(.L_x_7) ;  /* 0x0000000000088947 */ /* 0x000fea0003800000 */
[----:B------:R-:W1:Y:S02]  /*fc60*/  SYNCS.PHASECHK.TRANS64.TRYWAIT P2, [UR4+0x10000], RZ ;  /* 0x010000ffff0075a7 */ /* 0x000e640008041104 */
[----:B-1----:R-:W-:Y:S05]  /*fc70*/  @!P2 BRA `(.L_x_8) ;  /* 0x0000029c00d4a947 */ /* 0x002fea0003800000 */
.L_x_7:
[----:B------:R-:W2:Y:S04]  /*fc80*/  LDL.64 R86, [R1+0x270] ;  /* 0x0002700001567983 */ /* 0x000ea80000100a00 */
[----:B------:R-:W2:Y:S01]  /*fc90*/  LDL R66, [R1+0x12d8] ;  /* 0x0012d80001427983 */ /* 0x000ea20000100800 */
[----:B------:R-:W-:Y:S01]  /*fca0*/  BAR.SYNC.DEFER_BLOCKING 0x0 ;  /* 0x0000000000007b1d */ /* 0x000fe20000010000 */
[----:B------:R-:W-:Y:S02]  /*fcb0*/  IADD3 R88, P2, PT, R53, R2, RZ ;  /* 0x0000000235587210 */ /* 0x000fe40007f5e0ff */
[----:B------:R-:W-:Y:S02]  /*fcc0*/  PRMT R78, RZ, 0x7610, R78 ;  /* 0x00007610ff4e7816 */ /* 0x000fe4000000004e */
[----:B------:R-:W-:Y:S01]  /*fcd0*/  PRMT R76, RZ, 0x7610, R76 ;  /* 0x00007610ff4c7816 */ /* 0x000fe2000000004c */
[----:B------:R-:W-:-:S02]  /*fce0*/  IMAD R65, R65, 0x2, R54 ;  /* 0x0000000241417824 */ /* 0x000fc400078e0236 */
[----:B------:R-:W1:Y:S01]  /*fcf0*/  LDC R68, c[0x0][0x3d8] ;  /* 0x0000f600ff447b82 */ /* 0x000e620000000800 */
[----:B------:R-:W-:Y:S01]  /*fd00*/  LDTM.16dp32bit_t0_t15.x32 R4, tmem[UR6+0x100] ;  /* 0x00010006000479ee */ /* 0x000fe20008a80000 */
[----:B------:R-:W3:Y:S01]  /*fd10*/  LDTM.16dp32bit_t16_t31.x32 R4, tmem[UR6+0x120] ;  /* 0x00012006000479ee */ /* 0x000ee20008aa0000 */
[----:B------:R-:W-:Y:S04]  /*fd20*/  STL.64 [R1+0x1650], R100 ;  /* 0x0016506401007387 */ /* 0x000fe80000100a00 */
[----:B------:R-:W-:Y:S01]  /*fd30*/  STL.64 [R1+0x1648], R56 ;  /* 0x0016483801007387 */ /* 0x000fe20000100a00 */
[----:B------:R-:W4:Y:S03]  /*fd40*/  LDC R112, c[0x0][0x3d8] ;  /* 0x0000f600ff707b82 */ /* 0x000f260000000800 */
[----:B------:R-:W-:Y:S04]  /*fd50*/  STL.64 [R1+0x1640], R58 ;  /* 0x0016403a01007387 */ /* 0x000fe80000100a00 */
[----:B------:R-:W-:Y:S01]  /*fd60*/  STL.64 [R1+0x1638], R60 ;  /* 0x0016383c01007387 */ /* 0x000fe20000100a00 */
[----:B------:R-:W0:Y:S03]  /*fd70*/  LDC R70, c[0x0][0x3d8] ;  /* 0x0000f600ff467b82 */ /* 0x000e260000000800 */
[----:B------:R-:W-:Y:S04]  /*fd80*/  STL.64 [R1+0x1658], R60 ;  /* 0x0016583c01007387 */ /* 0x000fe80000100a00 */
[----:B------:R-:W-:Y:S01]  /*fd90*/  STL.64 [R1+0x1620], R74 ;  /* 0x0016204a01007387 */ /* 0x000fe20000100a00 */
[----:B------:R-:W0:Y:S01]  /*fda0*/  @!P5 SYNCS.CCTL.IV [UR4+0x10000] ;  /* 0x01000000ff00d9b1 */ /* 0x000e220008000004 */
[----:B------:R-:W-:-:S02]  /*fdb0*/  NOP ;  /* 0x0000000000007918 */ /* 0x000fc40000000000 */
[----:B------:R-:W-:Y:S04]  /*fdc0*/  STL.64 [R1+0x1660], R74 ;  /* 0x0016604a01007387 */ /* 0x000fe80000100a00 */
[----:B------:R-:W-:Y:S01]  /*fdd0*/  STL.64 [R1+0x1618], R72 ;  /* 0x0016184801007387 */ /* 0x000fe20000100a00 */
[----:B------:R-:W-:Y:S01]  /*fde0*/  PRMT R79, RZ, 0x7610, R79 ;  /* 0x00007610ff4f7816 */ /* 0x000fe2000000004f */
[----:B------:R-:W0:Y:S02]  /*fdf0*/  LDC R109, c[0x0][0x3d8] ;  /* 0x0000f600ff6d7b82 */ /* 0x000e240000000800 */
[----:B------:R-:W-:Y:S04]  /*fe00*/  STL.64 [R1+0x1628], R72 ;  /* 0x0016284801007387 */ /* 0x000fe80000100a00 */
[----:B------:R-:W-:Y:S02]  /*fe10*/  STL.64 [R1+0x1668], R72 ;  /* 0x0016684801007387 */ /* 0x000fe40000100a00 */
        /* <DEDUP_REMOVED lines=32> */
[----:B------:R-:W-:Y:S04]  /*10020*/  STL [R1+0x1550], R128 ;  /* 0x0015508001007387 */ /* 0x000fe80000100800 */
[----:B------:R-:W-:Y:S02]  /*10030*/  STL [R1+0x1570], R128 ;  /* 0x0015708001007387 */ /* 0x000fe40000100800 */
[----:B------:R-:W0:Y:S02]  /*10040*/  LDC R136, c[0x0][0x3d8] ;  /* 0x0000f600ff887b82 */ /* 0x000e240000000800 */
[----:B------:R-:W-:Y:S04]  /*10050*/  STL [R1+0x15a0], R128 ;  /* 0x0015a08001007387 */ /* 0x000fe80000100800 */
[----:B------:R-:W-:Y:S02]  /*10060*/  STL [R1+0x15b8], R128 ;  /* 0x0015b88001007387 */ /* 0x000fe40000100800 */
[----:B------:R-:W0:Y:S02]  /*10070*/  LDC R125, c[0x0][0x3d8] ;  /* 0x0000f600ff7d7b82 */ /* 0x000e240000000800 */
[----:B------:R-:W-:Y:S04]  /*10080*/  STL [R1+0x15f0], R128 ;  /* 0x0015f08001007387 */ /* 0x000fe80000100800 */
        /* <DEDUP_REMOVED lines=8> */
[----:B-----5:R-:W-:Y:S04]  /*10110*/  STL.64 [R1+0x1400], R132 ;  /* 0x0014008401007387 */ /* 0x020fe80000100a00 */
[----:B---3--:R-:W-:Y:S02]  /*10120*/  STL [R1+0x1514], R4 ;  /* 0x0015140401007387 */ /* 0x008fe40000100800 */
[----:B------:R-:W3:Y:S02]  /*10130*/  LDC R140, c[0x0][0x3d8] ;  /* 0x0000f600ff8c7b82 */ /* 0x000ee40000000800 */
[----:B------:R-:W-:Y:S04]  /*10140*/  STL [R1+0x1510], R5 ;  /* 0x0015100501007387 */ /* 0x000fe80000100800 */
[----:B------:R-:W-:Y:S02]  /*10150*/  STL [R1+0x150c], R6 ;  /* 0x00150c0601007387 */ /* 0x000fe40000100800 */
        /* <DEDUP_REMOVED lines=25> */
[----:B------:R-:W-:Y:S01]  /*102f0*/  STL [R1+0x14c8], R23 ;  /* 0x0014c81701007387 */ /* 0x000fe20000100800 */
[----:B------:R-:W-:-:S03]  /*10300*/  LEA.HI.X.SX32 R89, R53, R0, 0x1, P2 ;  /* 0x0000000035597211 */ /* 0x000fc600010f0eff */
[----:B------:R-:W-:Y:S02]  /*10310*/  STL [R1+0x14c4], R24 ;  /* 0x0014c41801007387 */ /* 0x000fe40000100800 */
[----:B------:R-:W0:Y:S02]  /*10320*/  LDC R94, c[0x0][0x3d8] ;  /* 0x0000f600ff5e7b82 */ /* 0x000e240000000800 */
[----:B------:R-:W-:Y:S04]  /*10330*/  STL [R1+0x14b0], R25 ;  /* 0x0014b01901007387 */ /* 0x000fe80000100800 */
[----:B------:R1:W-:Y:S02]  /*10340*/  STL.64 [R1+0x1450], R26 ;  /* 0x0014501a01007387 */ /* 0x0003e40000100a00 */
[----:B------:R-:W0:Y:S02]  /*10350*/  LDC R155, c[0x0][0x3d8] ;  /* 0x0000f600ff9b7b82 */ /* 0x000e240000000800 */
[----:B------:R-:W-:Y:S04]  /*10360*/  STL.64 [R1+0x1448], R28 ;  /* 0x0014481c01007387 */ /* 0x000fe80000100a00 */
[----:B------:R-:W-:Y:S02]  /*10370*/  STL.64 [R1+0x1440], R30 ;  /* 0x0014401e01007387 */ /* 0x000fe40000100a00 */
[----:B------:R-:W0:Y:S02]  /*10380*/  LDC R96, c[0x0][0x3d8] ;  /* 0x0000f600ff607b82 */ /* 0x000e240000000800 */
[----:B------:R-:W-:Y:S04]  /*10390*/  STL.64 [R1+0x1438], R32 ;  /* 0x0014382001007387 */ /* 0x000fe80000100a00 */
[----:B------:R1:W-:Y:S02]  /*103a0*/  STL.64 [R1+0x1430], R34 ;  /* 0x0014302201007387 */ /* 0x0003e40000100a00 */
[----:B------:R-:W0:Y:S02]  /*103b0*/  LDC R97, c[0x0][0x3d8] ;  /* 0x0000f600ff617b82 */ /* 0x000e240000000800 */
[----:B------:R-:W3:Y:S06]  /*103c0*/  @P0 LDG.E.U8 R78, desc[UR8][R88.64] ;  /* 0x00000008584e0981 */ /* 0x000eec000c1e1100 */
[----:B------:R-:W0:Y:S08]  /*103d0*/  LDC R142, c[0x0][0x3d8] ;  /* 0x0000f600ff8e7b82 */ /* 0x000e300000000800 */
[----:B------:R-:W0:Y:S01]  /*103e0*/  LDC R156, c[0x0][0x3d8] ;  /* 0x0000f600ff9c7b82 */ /* 0x000e220000000800 */
[----:B--2---:R2:W3:Y:S01]  /*103f0*/  @P0 LDG.E.U8 R66, desc[UR8][R86.64] ;  /* 0x0000000856420981 */ /* 0x0044e2000c1e1100 */
[----:B-1----:R-:W-:Y:S01]  /*10400*/  PRMT R27, RZ, 0x7610, R27 ;  /* 0x00007610ff1b7816 */ /* 0x002fe2000000001b */
[----:B------:R-:W-:-:S04]  /*10410*/  IMAD R110, R110, 0x2, R65 ;  /* 0x000000026e6e7824 */ /* 0x000fc800078e0241 */
[----:B------:R-:W-:Y:S01]  /*10420*/  IMAD R35, R62, 0x2, R110 ;  /* 0x000000023e237824 */ /* 0x000fe200078e026e */
[----:B------:R-:W-:Y:S01]  /*10430*/  PRMT R75, RZ, 0x7610, R75 ;  /* 0x00007610ff4b7816 */ /* 0x000fe2000000004b */
[----:B------:R-:W1:Y:S01]  /*10440*/  LDC R154, c[0x0][0x3d8] ;  /* 0x0000f600ff9a7b82 */ /* 0x000e620000000800 */
[----:B--2---:R-:W-:-:S04]  /*10450*/  IADD3 R86, P2, PT, R3, R2, RZ ;  /* 0x0000000203567210 */ /* 0x004fc80007f5e0ff */
[----:B------:R-:W-:Y:S01]  /*10460*/  LEA.HI.X.SX32 R87, R3, R0, 0x1, P2 ;  /* 0x0000000003577211 */ /* 0x000fe200010f0eff */
[----:B------:R-:W-:Y:S01]  /*10470*/  IMAD R3, R67, 0x2, R35 ;  /* 0x0000000243037824 */ /* 0x000fe200078e0223 */
[----:B------:R-:W-:Y:S01]  /*10480*/  PRMT R74, RZ, 0x7610, R74 ;  /* 0x00007610ff4a7816 */ /* 0x000fe2000000004a */
[----:B------:R-:W2:Y:S02]  /*10490*/  LDC R67, c[0x0][0x3d8] ;  /* 0x0000f600ff437b82 */ /* 0x000ea40000000800 */
[----:B------:R0:W2:Y:S01]  /*104a0*/  @P0 LDG.E.U8 R76, desc[UR8][R86.64] ;  /* 0x00000008564c0981 */ /* 0x0000a2000c1e1100 */
[----:B------:R-:W-:Y:S02]  /*104b0*/  PRMT R73, RZ, 0x7610, R73 ;  /* 0x00007610ff497816 */ /* 0x000fe40000000049 */
[----:B------:R-:W-:Y:S02]  /*104c0*/  PRMT R61, RZ, 0x7610, R61 ;  /* 0x00007610ff3d7816 */ /* 0x000fe4000000003d */
[----:B------:R-:W-:Y:S01]  /*104d0*/  PRMT R83, RZ, 0x7610, R83 ;  /* 0x00007610ff537816 */ /* 0x000fe20000000053 */
[----:B------:R-:W0:Y:S01]  /*104e0*/  LDC R158, c[0x0][0x3d8] ;  /* 0x0000f600ff9e7b82 */ /* 0x000e220000000800 */
[----:B------:R-:W-:-:S02]  /*104f0*/  PRMT R60, RZ, 0x7610, R60 ;  /* 0x00007610ff3c7816 */ /* 0x000fc4000000003c */
[----:B------:R-:W-:Y:S02]  /*10500*/  PRMT R72, RZ, 0x7610, R72 ;  /* 0x00007610ff487816 */ /* 0x000fe40000000048 */
[----:B------:R-:W-:Y:S02]  /*10510*/  PRMT R58, RZ, 0x7610, R58 ;  /* 0x00007610ff3a7816 */ /* 0x000fe4000000003a */
[----:B------:R-:W-:Y:S01]  /*10520*/  PRMT R57, RZ, 0x7610, R57 ;  /* 0x00007610ff397816 */ /* 0x000fe20000000039 */
        /* <DEDUP_REMOVED lines=9> */
[----:B------:R-:W-:-:S02]  /*105c0*/  PRMT R59, RZ, 0x7610, R59 ;  /* 0x00007610ff3b7816 */ /* 0x000fc4000000003b */
[----:B------:R-:W-:Y:S02]  /*105d0*/  PRMT R100, RZ, 0x7610, R100 ;  /* 0x00007610ff647816 */ /* 0x000fe40000000064 */
[----:B------:R-:W-:-:S03]  /*105e0*/  PRMT R101, RZ, 0x7610, R101 ;  /* 0x00007610ff657816 */ /* 0x000fc60000000065 */
[----:B------:R-:W0:Y:S01]  /*105f0*/  LDC R105, c[0x0][0x3d8] ;  /* 0x0000f600ff697b82 */ /* 0x000e220000000800 */
[----:B---3--:R3:W-:Y:S04]  /*10600*/  @P0 STL [R1+0x12d8], R66 ;  /* 0x0012d84201000387 */ /* 0x0087e80000100800 */
[----:B------:R0:W-:Y:S03]  /*10610*/  STL.64 [R1+0x250], R88 ;  /* 0x0002505801007387 */ /* 0x0001e60000100a00 */
[----:B---3--:R-:W3:Y:S01]  /*10620*/  LDC R66, c[0x0][0x3d8] ;  /* 0x0000f600ff427b82 */ /* 0x008ee20000000800 */
[----:B0-----:R-:W-:-:S04]  /*10630*/  IADD3 R88, P2, PT, R36, R2, RZ ;  /* 0x0000000224587210 */ /* 0x001fc80007f5e0ff */
[----:B------:R-:W-:-:S05]  /*10640*/  LEA.HI.X.SX32 R89, R36, R0, 0x1, P2 ;  /* 0x0000000024597211 */ /* 0x000fca00010f0eff */
[----:B------:R0:W4:Y:S01]  /*10650*/  @P0 LDG.E.U8 R27, desc[UR8][R88.64] ;  /* 0x00000008581b0981 */ /* 0x000122000c1e1100 */
[----:B------:R-:W-:Y:S02]  /*10660*/  IMAD R62, R71, 0x2, R3 ;  /* 0x00000002473e7824 */ /* 0x000fe400078e0203 */
[----:B------:R-:W0:Y:S02]  /*10670*/  LDC R71, c[0x0][0x3d8] ;  /* 0x0000f600ff477b82 */ /* 0x000e240000000800 */
[----:B------:R-:W-:Y:S01]  /*10680*/  IMAD R108, R108, 0x2, R62 ;  /* 0x000000026c6c7824 */ /* 0x000fe200078e023e */
[----:B------:R1:W-:Y:S03]  /*10690*/  STL.64 [R1+0x230], R86 ;  /* 0x0002305601007387 */ /* 0x0003e60000100a00 */
[----:B---3--:R-:W-:Y:S01]  /*106a0*/  IMAD R53, R66, 0x4, R108 ;  /* 0x0000000442357824 */ /* 0x008fe200078e026c */
[----:B------:R3:W-:Y:S01]  /*106b0*/  STL [R1+0x12d4], R78 ;  /* 0x0012d44e01007387 */ /* 0x0007e20000100800 */
[----:B------:R-:W-:Y:S01]  /*106c0*/  PRMT R26, RZ, 0x7610, R26 ;  /* 0x00007610ff1a7816 */ /* 0x000fe2000000001a */
[----:B------:R-:W4:Y:S01]  /*106d0*/  LDC R66, c[0x0][0x3d8] ;  /* 0x0000f600ff427b82 */ /* 0x000f220000000800 */
[----:B------:R-:W-:Y:S01]  /*106e0*/  IMAD R68, R68, 0x2, R53 ;  /* 0x0000000244447824 */ /* 0x000fe200078e0235 */
[C---:B-1----:R-:W-:Y:S01]  /*106f0*/  IADD3 R86, P2, PT, R37.reuse, R2, RZ ;  /* 0x0000000225567210 */ /* 0x042fe20007f5e0ff */
[----:B--2---:R1:W-:Y:S05]  /*10700*/  STL [R1+0x12d0], R76 ;  /* 0x0012d04c01007387 */ /* 0x0043ea0000100800 */
[----:B---3--:R-:W2:Y:S01]  /*10710*/  LDC R78, c[0x0][0x3d8] ;  /* 0x0000f600ff4e7b82 */ /* 0x008ea20000000800 */
[----:B------:R-:W-:Y:S01]  /*10720*/  LEA.HI.X.SX32 R87, R37, R0, 0x1, P2 ;  /* 0x0000000025577211 */ /* 0x000fe200010f0eff */
[----:B----4-:R-:W-:Y:S01]  /*10730*/  IMAD R112, R112, 0x2, R68 ;  /* 0x0000000270707824 */ /* 0x010fe200078e0244 */
[----:B------:R0:W-:Y:S04]  /*10740*/  STL.64 [R1+0x210], R88 ;  /* 0x0002105801007387 */ /* 0x0001e80000100a00 */
[----:B------:R3:W-:Y:S01]  /*10750*/  STL.64 [R1+0x9f0], R86 ;  /* 0x0009f05601007387 */ /* 0x0007e20000100a00 */
[----:B-1----:R-:W1:Y:S03]  /*10760*/  LDC R76, c[0x0][0x3d8] ;  /* 0x0000f600ff4c7b82 */ /* 0x002e660000000800 */
[----:B------:R3:W4:Y:S01]  /*10770*/  @P0 LDG.E.U8 R79, desc[UR8][R86.64] ;  /* 0x00000008564f0981 */ /* 0x000722000c1e1100 */
[----:B0-----:R-:W-:-:S04]  /*10780*/  IADD3 R88, P2, PT, R38, R2, RZ ;  /* 0x0000000226587210 */ /* 0x001fc80007f5e0ff */
[----:B------:R-:W-:Y:S02]  /*10790*/  LEA.HI.X.SX32 R89, R38, R0, 0x1, P2 ;  /* 0x0000000026597211 */ /* 0x000fe400010f0eff */
[----:B---3--:R-:W-:-:S04]  /*107a0*/  IADD3 R86, P2, PT, R39, R2, RZ ;  /* 0x0000000227567210 */ /* 0x008fc80007f5e0ff */
[----:B------:R-:W-:Y:S02]  /*107b0*/  LEA.HI.X.SX32 R87, R39, R0, 0x1, P2 ;  /* 0x0000000027577211 */ /* 0x000fe400010f0eff */
[----:B------:R-:W0:Y:S03]  /*107c0*/  LDC R39, c[0x0][0x3d8] ;  /* 0x0000f600ff277b82 */ /* 0x000e260000000800 */
[----:B------:R-:W3:Y:S04]  /*107d0*/  @P0 LDG.E.U8 R26, desc[UR8][R86.64] ;  /* 0x00000008561a0981 */ /* 0x000ee8000c1e1100 */
[----:B------:R0:W-:Y:S02]  /*107e0*/  STL [R1+0x12cc], R27 ;  /* 0x0012cc1b01007387 */ /* 0x0001e40000100800 */
[----:B0-----:R-:W-:-:S02]  /*107f0*/  IMAD R27, R70, 0x2, R112 ;  /* 0x00000002461b7824 */ /* 0x001fc400078e0270 */
[----:B------:R-:W-:Y:S01]  /*10800*/  STL.64 [R1+0x1548], R112 ;  /* 0x0015487001007387 */ /* 0x000fe20000100a00 */
[----:B------:R-:W0:Y:S01]  /*10810*/  LDC R70, c[0x0][0x3d8] ;  /* 0x0000f600ff467b82 */ /* 0x000e220000000800 */
[----:B------:R-:W-:-:S04]  /*10820*/  IMAD R37, R67, 0x2, R27 ;  /* 0x0000000243257824 */ /* 0x000fc800078e021b */
[----:B------:R-:W-:Y:S01]  /*10830*/  IMAD R67, R71, 0x2, R37 ;  /* 0x0000000247437824 */ /* 0x000fe200078e0225 */
[----:B------:R-:W-:-:S06]  /*10840*/  PRMT R71, RZ, 0x7610, R71 ;  /* 0x00007610ff477816 */ /* 0x000fcc0000000047 */
[----:B------:R0:W3:Y:S01]  /*10850*/  @P0 LDG.E.U8 R71, desc[UR8][R88.64] ;  /* 0x0000000858470981 */ /* 0x0000e2000c1e1100 */
[----:B------:R-:W-:-:S03]  /*10860*/  IMAD R109, R109, 0x2, R67 ;  /* 0x000000026d6d7824 */ /* 0x000fc600078e0243 */
[----:B------:R-:W-:Y:S04]  /*10870*/  STL [R1+0x1574], R112 ;  /* 0x0015747001007387 */ /* 0x000fe80000100800 */
[----:B------:R-:W-:Y:S04]  /*10880*/  STL [R1+0x1588], R112 ;  /* 0x0015887001007387 */ /* 0x000fe80000100800 */
[----:B------:R-:W-:Y:S04]  /*10890*/  STL [R1+0x15a4], R112 ;  /* 0x0015a47001007387 */ /* 0x000fe80000100800 */
[----:B------:R-:W-:Y:S04]  /*108a0*/  STL [R1+0x15d8], R112 ;  /* 0x0015d87001007387 */ /* 0x000fe80000100800 */
[----:B------:R-:W-:Y:S01]  /*108b0*/  STL [R1+0x15f4], R112 ;  /* 0x0015f47001007387 */ /* 0x000fe20000100800 */
[----:B--2---:R-:W-:-:S02]  /*108c0*/  IMAD R36, R78, 0x4, R109 ;  /* 0x000000044e247824 */ /* 0x004fc400078e026d */
[----:B------:R-:W2:Y:S01]  /*108d0*/  LDC R78, c[0x0][0x3d8] ;  /* 0x0000f600ff4e7b82 */ /* 0x000ea20000000800 */
[----:B------:R0:W-:Y:S04]  /*108e0*/  STL.64 [R1+0x9d0], R88 ;  /* 0x0009d05801007387 */ /* 0x0001e80000100a00 */
[----:B------:R-:W-:Y:S04]  /*108f0*/  STL.64 [R1+0x1568], R108 ;  /* 0x0015686c01007387 */ /* 0x000fe80000100a00 */
[----:B------:R-:W-:Y:S04]  /*10900*/  STL.64 [R1+0x1590], R108 ;  /* 0x0015906c01007387 */ /* 0x000fe80000100a00 */
[----:B------:R1:W-:Y:S04]  /*10910*/  STL.64 [R1+0x9b0], R86 ;  /* 0x0009b05601007387 */ /* 0x0003e80000100a00 */
[----:B------:R-:W-:Y:S04]  /*10920*/  STL.64 [R1+0x15d0], R108 ;  /* 0x0015d06c01007387 */ /* 0x000fe80000100a00 */
[----:B------:R-:W-:Y:S01]  /*10930*/  STL [R1+0x15f8], R108 ;  /* 0x0015f86c01007387 */ /* 0x000fe20000100800 */
[----:B0-----:R-:W-:-:S04]  /*10940*/  IADD3 R88, P2, PT, R40, R2, RZ ;  /* 0x0000000228587210 */ /* 0x001fc80007f5e0ff */
[----:B------:R-:W-:Y:S02]  /*10950*/  LEA.HI.X.SX32 R89, R40, R0, 0x1, P2 ;  /* 0x0000000028597211 */ /* 0x000fe400010f0eff */
[----:B-1----:R-:W-:-:S03]  /*10960*/  IADD3 R86, P2, PT, R41, R2, RZ ;  /* 0x0000000229567210 */ /* 0x002fc60007f5e0ff */
[----:B------:R0:W2:Y:S01]  /*10970*/  @P0 LDG.E.U8 R85, desc[UR8][R88.64] ;  /* 0x0000000858550981 */ /* 0x0000a2000c1e1100 */
[----:B------:R-:W-:Y:S02]  /*10980*/  LEA.HI.X.SX32 R87, R41, R0, 0x1, P2 ;  /* 0x0000000029577211 */ /* 0x000fe400010f0eff */
[----:B------:R-:W1:Y:S03]  /*10990*/  LDC R41, c[0x0][0x3d8] ;  /* 0x0000f600ff297b82 */ /* 0x000e660000000800 */
[----:B------:R0:W2:Y:S04]  /*109a0*/  @P0 LDG.E.U8 R75, desc[UR8][R86.64] ;  /* 0x00000008564b0981 */ /* 0x0000a8000c1e1100 */
[----:B---3--:R3:W-:Y:S04]  /*109b0*/  STL [R1+0x12c4], R71 ;  /* 0x0012c44701007387 */ /* 0x0087e80000100800 */
[----:B----4-:R4:W-:Y:S01]  /*109c0*/  STL [R1+0x12c8], R79 ;  /* 0x0012c84f01007387 */ /* 0x0109e20000100800 */
[----:B---3--:R-:W-:-:S03]  /*109d0*/  IMAD R71, R76, 0x2, R36 ;  /* 0x000000024c477824 */ /* 0x008fc600078e0224 */
[----:B------:R3:W-:Y:S01]  /*109e0*/  STL [R1+0x12c0], R26 ;  /* 0x0012c01a01007387 */ /* 0x0007e20000100800 */
[----:B------:R-:W1:Y:S01]  /*109f0*/  LDC R76, c[0x0][0x3d8] ;  /* 0x0000f600ff4c7b82 */ /* 0x000e620000000800 */
[----:B------:R-:W-:-:S07]  /*10a00*/  IMAD R117, R117, 0x2, R71 ;  /* 0x0000000275757824 */ /* 0x000fce00078e0247 */
[----:B----4-:R-:W4:Y:S01]  /*10a10*/  LDC R79, c[0x0][0x3d8] ;  /* 0x0000f600ff4f7b82 */ /* 0x010f220000000800 */
[----:B---3--:R-:W-:-:S04]  /*10a20*/  IMAD R26, R66, 0x2, R117 ;  /* 0x00000002421a7824 */ /* 0x008fc800078e0275 */
[----:B------:R-:W-:Y:S01]  /*10a30*/  IMAD R38, R70, 0x2, R26 ;  /* 0x0000000246267824 */ /* 0x000fe200078e021a */
[----:B------:R0:W-:Y:S02]  /*10a40*/  STL.64 [R1+0x990], R88 ;  /* 0x0009905801007387 */ /* 0x0001e40000100a00 */
[----:B------:R-:W3:Y:S01]  /*10a50*/  LDC R70, c[0x0][0x3d8] ;  /* 0x0000f600ff467b82 */ /* 0x000ee20000000800 */
[----:B------:R-:W-:-:S04]  /*10a60*/  IMAD R66, R81, 0x2, R38 ;  /* 0x0000000251427824 */ /* 0x000fc800078e0226 */
[----:B------:R-:W-:Y:S01]  /*10a70*/  IMAD R111, R111, 0x2, R66 ;  /* 0x000000026f6f7824 */ /* 0x000fe200078e0242 */
[----:B0-----:R-:W-:-:S03]  /*10a80*/  IADD3 R88, P2, PT, R42, R2, RZ ;  /* 0x000000022a587210 */ /* 0x001fc60007f5e0ff */
[----:B------:R-:W-:Y:S01]  /*10a90*/  IMAD R40, R39, 0x4, R111 ;  /* 0x0000000427287824 */ /* 0x000fe200078e026f */
[----:B------:R-:W-:Y:S01]  /*10aa0*/  PRMT R39, RZ, 0x7610, R39 ;  /* 0x00007610ff277816 */ /* 0x000fe20000000027 */
[----:B------:R0:W-:Y:S01]  /*10ab0*/  STL.64 [R1+0x970], R86 ;  /* 0x0009705601007387 */ /* 0x0001e20000100a00 */
[----:B------:R-:W-:Y:S01]  /*10ac0*/  LEA.HI.X.SX32 R89, R42, R0, 0x1, P2 ;  /* 0x000000002a597211 */ /* 0x000fe200010f0eff */
[----:B------:R-:W1:Y:S04]  /*10ad0*/  LDC R81, c[0x0][0x3d8] ;  /* 0x0000f600ff517b82 */ /* 0x000e680000000800 */
[----:B------:R-:W3:Y:S01]  /*10ae0*/  @P0 LDG.E.U8 R39, desc[UR8][R88.64] ;  /* 0x0000000858270981 */ /* 0x000ee2000c1e1100 */
[----:B----4-:R-:W-:-:S03]  /*10af0*/  IMAD R79, R79, 0x2, R40 ;  /* 0x000000024f4f7824 */ /* 0x010fc600078e0228 */
[----:B------:R-:W4:Y:S01]  /*10b00*/  LDC R42, c[0x0][0x3d8] ;  /* 0x0000f600ff2a7b82 */ /* 0x000f220000000800 */
[----:B0-----:R-:W-:-:S04]  /*10b10*/  IADD3 R86, P2, PT, R43, R2, RZ ;  /* 0x000000022b567210 */ /* 0x001fc80007f5e0ff */
[----:B------:R-:W-:Y:S01]  /*10b20*/  LEA.HI.X.SX32 R87, R43, R0, 0x1, P2 ;  /* 0x000000002b577211 */ /* 0x000fe200010f0eff */
[----:B------:R-:W-:Y:S01]  /*10b30*/  IMAD R120, R120, 0x2, R79 ;  /* 0x0000000278787824 */ /* 0x000fe200078e024f */
[----:B------:R-:W-:Y:S01]  /*10b40*/  STL.64 [R1+0x950], R88 ;  /* 0x0009505801007387 */ /* 0x000fe20000100a00 */
[----:B------:R-:W0:Y:S03]  /*10b50*/  LDC R43, c[0x0][0x3d8] ;  /* 0x0000f600ff2b7b82 */ /* 0x000e260000000800 */
[----:B------:R1:W4:Y:S01]  /*10b60*/  @P0 LDG.E.U8 R74, desc[UR8][R86.64] ;  /* 0x00000008564a0981 */ /* 0x000322000c1e1100 */
[----:B--2---:R-:W-:-:S03]  /*10b70*/  IMAD R147, R78, 0x2, R120 ;  /* 0x000000024e937824 */ /* 0x004fc600078e0278 */
[----:B------:R1:W-:Y:S02]  /*10b80*/  STL.64 [R1+0x930], R86 ;  /* 0x0009305601007387 */ /* 0x0003e40000100a00 */
[----:B-1----:R-:W-:-:S04]  /*10b90*/  IADD3 R86, P2, PT, R44, R2, RZ ;  /* 0x000000022c567210 */ /* 0x002fc80007f5e0ff */
[----:B------:R-:W-:-:S05]  /*10ba0*/  LEA.HI.X.SX32 R87, R44, R0, 0x1, P2 ;  /* 0x000000002c577211 */ /* 0x000fca00010f0eff */
[----:B------:R1:W2:Y:S04]  /*10bb0*/  @P0 LDG.E.U8 R83, desc[UR8][R86.64] ;  /* 0x0000000856530981 */ /* 0x0002a8000c1e1100 */
[----:B---3--:R3:W-:Y:S02]  /*10bc0*/  STL [R1+0x12b4], R39 ;  /* 0x0012b42701007387 */ /* 0x0087e40000100800 */
[----:B---3--:R-:W-:Y:S02]  /*10bd0*/  IMAD R39, R76, 0x2, R147 ;  /* 0x000000024c277824 */ /* 0x008fe400078e0293 */
[----:B------:R3:W-:Y:S01]  /*10be0*/  STL [R1+0x12bc], R85 ;  /* 0x0012bc5501007387 */ /* 0x0007e20000100800 */
[----:B------:R-:W-:Y:S01]  /*10bf0*/  PRMT R34, RZ, 0x7610, R34 ;  /* 0x00007610ff227816 */ /* 0x000fe20000000022 */
[----:B------:R-:W1:Y:S01]  /*10c00*/  LDC R76, c[0x0][0x3d8] ;  /* 0x0000f600ff4c7b82 */ /* 0x000e620000000800 */
[----:B------:R-:W-:-:S04]  /*10c10*/  IMAD R70, R70, 0x2, R39 ;  /* 0x0000000246467824 */ /* 0x000fc800078e0227 */
[----:B------:R-:W-:-:S03]  /*10c20*/  IMAD R116, R116, 0x2, R70 ;  /* 0x0000000274747824 */ /* 0x000fc600078e0246 */
[----:B---3--:R-:W3:Y:S01]  /*10c30*/  LDC R85, c[0x0][0x3d8] ;  /* 0x0000f600ff557b82 */ /* 0x008ee20000000800 */
[----:B------:R-:W-:-:S04]  /*10c40*/  IMAD R41, R41, 0x4, R116 ;  /* 0x0000000429297824 */ /* 0x000fc800078e0274 */
[----:B------:R-:W-:Y:S01]  /*10c50*/  IMAD R78, R81, 0x2, R41 ;  /* 0x00000002514e7824 */ /* 0x000fe200078e0229 */
[----:B----4-:R4:W-:Y:S02]  /*10c60*/  STL [R1+0x12b0], R74 ;  /* 0x0012b04a01007387 */ /* 0x0109e40000100800 */
[----:B------:R-:W2:Y:S01]  /*10c70*/  LDC R81, c[0x0][0x3d8] ;  /* 0x0000f600ff517b82 */ /* 0x000ea20000000800 */
[----:B------:R-:W-:Y:S01]  /*10c80*/  IMAD R123, R123, 0x2, R78 ;  /* 0x000000027b7b7824 */ /* 0x000fe200078e024e */
[----:B------:R0:W-:Y:S03]  /*10c90*/  STL [R1+0x12b8], R75 ;  /* 0x0012b84b01007387 */ /* 0x0001e60000100800 */
[----:B------:R-:W-:Y:S01]  /*10ca0*/  IMAD R133, R42, 0x2, R123 ;  /* 0x000000022a857824 */ /* 0x000fe200078e027b */
[----:B----4-:R-:W-:-:S03]  /*10cb0*/  IADD3 R74, P2, PT, R45, R2, RZ ;  /* 0x000000022d4a7210 */ /* 0x010fc60007f5e0ff */
[----:B0-----:R-:W-:Y:S01]  /*10cc0*/  IMAD R44, R43, 0x2, R133 ;  /* 0x000000022b2c7824 */ /* 0x001fe200078e0285 */
[----:B------:R0:W-:Y:S01]  /*10cd0*/  STL.64 [R1+0x910], R86 ;  /* 0x0009105601007387 */ /* 0x0001e20000100a00 */
[----:B------:R-:W4:Y:S01]  /*10ce0*/  LDC R42, c[0x0][0x3d8] ;  /* 0x0000f600ff2a7b82 */ /* 0x000f220000000800 */
[----:B------:R-:W-:Y:S02]  /*10cf0*/  LEA.HI.X.SX32 R75, R45, R0, 0x1, P2 ;  /* 0x000000002d4b7211 */ /* 0x000fe400010f0eff */
[C---:B------:R-:W-:Y:S02]  /*10d00*/  IADD3 R88, P2, PT, R46.reuse, R2, RZ ;  /* 0x000000022e587210 */ /* 0x040fe40007f5e0ff */
[----:B------:R-:W-:Y:S01]  /*10d10*/  PRMT R43, RZ, 0x7610, R43 ;  /* 0x00007610ff2b7816 */ /* 0x000fe2000000002b */
[----:B------:R0:W-:Y:S01]  /*10d20*/  STL.64 [R1+0x8f0], R74 ;  /* 0x0008f04a01007387 */ /* 0x0001e20000100a00 */
[----:B------:R-:W-:Y:S01]  /*10d30*/  LEA.HI.X.SX32 R89, R46, R0, 0x1, P2 ;  /* 0x000000002e597211 */ /* 0x000fe200010f0eff */
[----:B-1----:R-:W-:Y:S01]  /*10d40*/  IMAD R76, R76, 0x2, R44 ;  /* 0x000000024c4c7824 */ /* 0x002fe200078e022c */
[----:B------:R-:W1:Y:S01]  /*10d50*/  LDC R45, c[0x0][0x3d8] ;  /* 0x0000f600ff2d7b82 */ /* 0x000e620000000800 */
[----:B------:R3:W2:Y:S04]  /*10d60*/  @P0 LDG.E.U8 R73, desc[UR8][R74.64] ;  /* 0x000000084a490981 */ /* 0x0006a8000c1e1100 */
[----:B------:R3:W-:Y:S03]  /*10d70*/  STL.64 [R1+0x8d0], R88 ;  /* 0x0008d05801007387 */ /* 0x0007e60000100a00 */
[----:B0-----:R-:W0:Y:S01]  /*10d80*/  LDC R86, c[0x0][0x3d8] ;  /* 0x0000f600ff567b82 */ /* 0x001e220000000800 */
[----:B------:R3:W2:Y:S02]  /*10d90*/  @P0 LDG.E.U8 R43, desc[UR8][R88.64] ;  /* 0x00000008582b0981 */ /* 0x0006a4000c1e1100 */
[----:B---3--:R-:W-:-:S04]  /*10da0*/  IADD3 R74, P2, PT, R47, R2, RZ ;  /* 0x000000022f4a7210 */ /* 0x008fc80007f5e0ff */
[----:B------:R-:W-:Y:S01]  /*10db0*/  LEA.HI.X.SX32 R75, R47, R0, 0x1, P2 ;  /* 0x000000002f4b7211 */ /* 0x000fe200010f0eff */
[----:B------:R-:W3:Y:S01]  /*10dc0*/  LDC R87, c[0x0][0x3d8] ;  /* 0x0000f600ff577b82 */ /* 0x000ee20000000800 */
[C---:B------:R-:W-:Y:S02]  /*10dd0*/  IADD3 R88, P2, PT, R48.reuse, R2, RZ ;  /* 0x0000000230587210 */ /* 0x040fe40007f5e0ff */
[----:B------:R-:W-:Y:S01]  /*10de0*/  PRMT R46, RZ, 0x7610, R46 ;  /* 0x00007610ff2e7816 */ /* 0x000fe2000000002e */
[----:B------:R4:W-:Y:S01]  /*10df0*/  STL.64 [R1+0x8b0], R74 ;  /* 0x0008b04a01007387 */ /* 0x0009e20000100a00 */
[----:B------:R-:W-:Y:S01]  /*10e00*/  LEA.HI.X.SX32 R89, R48, R0, 0x1, P2 ;  /* 0x0000000030597211 */ /* 0x000fe200010f0eff */
[----:B------:R-:W-:Y:S02]  /*10e10*/  IMAD R115, R115, 0x2, R76 ;  /* 0x0000000273737824 */ /* 0x000fe400078e024c */
[----:B------:R-:W0:Y:S01]  /*10e20*/  LDC R47, c[0x0][0x3d8] ;  /* 0x0000f600ff2f7b82 */ /* 0x000e220000000800 */
[----:B------:R4:W3:Y:S04]  /*10e30*/  @P0 LDG.E.U8 R61, desc[UR8][R74.64] ;  /* 0x000000084a3d0981 */ /* 0x0008e8000c1e1100 */
[----:B------:R-:W3:Y:S01]  /*10e40*/  @P0 LDG.E.U8 R46, desc[UR8][R88.64] ;  /* 0x00000008582e0981 */ /* 0x000ee2000c1e1100 */
[----:B----4-:R-:W-:-:S04]  /*10e50*/  IADD3 R74, P2, PT, R49, R2, RZ ;  /* 0x00000002314a7210 */ /* 0x010fc80007f5e0ff */
[----:B------:R-:W-:-:S05]  /*10e60*/  LEA.HI.X.SX32 R75, R49, R0, 0x1, P2 ;  /* 0x00000000314b7211 */ /* 0x000fca00010f0eff */
[----:B------:R4:W4:Y:S01]  /*10e70*/  @P0 LDG.E.U8 R60, desc[UR8][R74.64] ;  /* 0x000000084a3c0981 */ /* 0x000922000c1e1100 */
[----:B------:R-:W-:-:S03]  /*10e80*/  PRMT R48, RZ, 0x7610, R48 ;  /* 0x00007610ff307816 */ /* 0x000fc60000000030 */
[----:B--2---:R2:W-:Y:S04]  /*10e90*/  STL [R1+0x12a4], R43 ;  /* 0x0012a42b01007387 */ /* 0x0045e80000100800 */
[----:B------:R0:W-:Y:S04]  /*10ea0*/  STL [R1+0x12ac], R83 ;  /* 0x0012ac5301007387 */ /* 0x0001e80000100800 */
[----:B------:R-:W-:Y:S04]  /*10eb0*/  STL [R1+0x12a8], R73 ;  /* 0x0012a84901007387 */ /* 0x000fe80000100800 */
[----:B------:R-:W-:Y:S01]  /*10ec0*/  STL.64 [R1+0x890], R88 ;  /* 0x0008905801007387 */ /* 0x000fe20000100a00 */
[----:B--2---:R-:W-:Y:S01]  /*10ed0*/  IMAD R43, R85, 0x4, R115 ;  /* 0x00000004552b7824 */ /* 0x004fe200078e0273 */
[----:B------:R-:W-:Y:S01]  /*10ee0*/  PRMT R33, RZ, 0x7610, R33 ;  /* 0x00007610ff217816 */ /* 0x000fe20000000021 */
[----:B------:R-:W2:Y:S01]  /*10ef0*/  LDC R85, c[0x0][0x3d8] ;  /* 0x0000f600ff557b82 */ /* 0x000ea20000000800 */
[----:B---3--:R3:W-:Y:S01]  /*10f00*/  STL [R1+0x129c], R46 ;  /* 0x00129c2e01007387 */ /* 0x0087e20000100800 */
[----:B------:R-:W-:-:S06]  /*10f10*/  PRMT R28, RZ, 0x7610, R28 ;  /* 0x00007610ff1c7816 */ /* 0x000fcc000000001c */
[----:B0-----:R-:W0:Y:S01]  /*10f20*/  LDC R83, c[0x0][0x3d8] ;  /* 0x0000f600ff537b82 */ /* 0x001e220000000800 */
[----:B------:R4:W-:Y:S01]  /*10f30*/  STL.64 [R1+0x870], R74 ;  /* 0x0008704a01007387 */ /* 0x0009e20000100a00 */
[----:B------:R-:W-:-:S06]  /*10f40*/  IMAD R81, R81, 0x2, R43 ;  /* 0x0000000251517824 */ /* 0x000fcc00078e022b */
[----:B---3--:R-:W3:Y:S01]  /*10f50*/  LDC R46, c[0x0][0x3d8] ;  /* 0x0000f600ff2e7b82 */ /* 0x008ee20000000800 */
[C---:B----4-:R-:W-:Y:S01]  /*10f60*/  IADD3 R74, P2, PT, R50.reuse, R2, RZ ;  /* 0x00000002324a7210 */ /* 0x050fe20007f5e0ff */
[----:B------:R4:W-:Y:S06]  /*10f70*/  STL [R1+0x1298], R60 ;  /* 0x0012983c01007387 */ /* 0x0009ec0000100800 */
[----:B------:R-:W0:Y:S01]  /*10f80*/  LDC R88, c[0x0][0x3d8] ;  /* 0x0000f600ff587b82 */ /* 0x000e220000000800 */
[----:B------:R-:W-:Y:S01]  /*10f90*/  LEA.HI.X.SX32 R75, R50, R0, 0x1, P2 ;  /* 0x00000000324b7211 */ /* 0x000fe200010f0eff */
[----:B------:R1:W-:Y:S04]  /*10fa0*/  STL [R1+0x12a0], R61 ;  /* 0x0012a03d01007387 */ /* 0x0003e80000100800 */
[----:B------:R2:W3:Y:S01]  /*10fb0*/  @P0 LDG.E.U8 R34, desc[UR8][R74.64] ;  /* 0x000000084a220981 */ /* 0x0004e2000c1e1100 */
[----:B------:R-:W-:Y:S01]  /*10fc0*/  IMAD R127, R127, 0x2, R81 ;  /* 0x000000027f7f7824 */ /* 0x000fe200078e0251 */
[C---:B----4-:R-:W-:Y:S01]  /*10fd0*/  IADD3 R60, P2, PT, R51.reuse, R2, RZ ;  /* 0x00000002333c7210 */ /* 0x050fe20007f5e0ff */
[----:B------:R-:W4:Y:S03]  /*10fe0*/  LDC R50, c[0x0][0x3d8] ;  /* 0x0000f600ff327b82 */ /* 0x000f260000000800 */
[----:B-1----:R-:W-:-:S05]  /*10ff0*/  LEA.HI.X.SX32 R61, R51, R0, 0x1, P2 ;  /* 0x00000000333d7211 */ /* 0x002fca00010f0eff */
[----:B------:R1:W4:Y:S01]  /*11000*/  @P0 LDG.E.U8 R48, desc[UR8][R60.64] ;  /* 0x000000083c300981 */ /* 0x000322000c1e1100 */
[----:B------:R-:W-:Y:S01]  /*11010*/  PRMT R29, RZ, 0x7610, R29 ;  /* 0x00007610ff1d7816 */ /* 0x000fe2000000001d */
[----:B------:R-:W0:Y:S02]  /*11020*/  LDC R89, c[0x0][0x3d8] ;  /* 0x0000f600ff597b82 */ /* 0x000e240000000800 */
[----:B------:R2:W-:Y:S02]  /*11030*/  STL.64 [R1+0x850], R74 ;  /* 0x0008504a01007387 */ /* 0x0005e40000100a00 */
[----:B--2---:R-:W-:-:S04]  /*11040*/  IADD3 R74, P2, PT, R52, R2, RZ ;  /* 0x00000002344a7210 */ /* 0x004fc80007f5e0ff */
[----:B------:R-:W-:Y:S01]  /*11050*/  LEA.HI.X.SX32 R75, R52, R0, 0x1, P2 ;  /* 0x00000000344b7211 */ /* 0x000fe200010f0eff */
[----:B------:R-:W-:Y:S01]  /*11060*/  IMAD R132, R42, 0x2, R127 ;  /* 0x000000022a847824 */ /* 0x000fe200078e027f */
[----:B------:R1:W-:Y:S01]  /*11070*/  STL.64 [R1+0x830], R60 ;  /* 0x0008303c01007387 */ /* 0x0003e20000100a00 */
[----:B------:R-:W2:Y:S03]  /*11080*/  LDC R52, c[0x0][0x3d8] ;  /* 0x0000f600ff347b82 */ /* 0x000ea60000000800 */
[----:B------:R-:W2:Y:S01]  /*11090*/  @P0 LDG.E.U8 R72, desc[UR8][R74.64] ;  /* 0x000000084a480981 */ /* 0x000ea2000c1e1100 */
[----:B------:R-:W-:-:S04]  /*110a0*/  IMAD R42, R86, 0x2, R132 ;  /* 0x00000002562a7824 */ /* 0x000fc800078e0284 */
[----:B------:R-:W-:Y:S01]  /*110b0*/  IMAD R49, R45, 0x2, R42 ;  /* 0x000000022d317824 */ /* 0x000fe200078e022a */
[----:B------:R-:W0:Y:S03]  /*110c0*/  LDC R86, c[0x0][0x3d8] ;  /* 0x0000f600ff567b82 */ /* 0x000e260000000800 */
[----:B------:R-:W-:-:S05]  /*110d0*/  IMAD R122, R122, 0x2, R49 ;  /* 0x000000027a7a7824 */ /* 0x000fca00078e0231 */
[----:B------:R-:W0:Y:S01]  /*110e0*/  LDC R45, c[0x0][0x3d8] ;  /* 0x0000f600ff2d7b82 */ /* 0x000e220000000800 */
[----:B------:R-:W-:-:S04]  /*110f0*/  IMAD R47, R47, 0x4, R122 ;  /* 0x000000042f2f7824 */ /* 0x000fc800078e027a */
[----:B------:R-:W-:-:S04]  /*11100*/  IMAD R85, R85, 0x2, R47 ;  /* 0x0000000255557824 */ /* 0x000fc800078e022f */
[----:B------:R-:W-:Y:S01]  /*11110*/  IMAD R126, R126, 0x2, R85 ;  /* 0x000000027e7e7824 */ /* 0x000fe200078e0255 */
[----:B-1----:R-:W-:-:S04]  /*11120*/  IADD3 R60, P2, PT, R54, R2, RZ ;  /* 0x00000002363c7210 */ /* 0x002fc80007f5e0ff */
[----:B------:R-:W-:-:S05]  /*11130*/  LEA.HI.X.SX32 R61, R54, R0, 0x1, P2 ;  /* 0x00000000363d7211 */ /* 0x000fca00010f0eff */
[----:B------:R1:W2:Y:S04]  /*11140*/  @P0 LDG.E.U8 R58, desc[UR8][R60.64] ;  /* 0x000000083c3a0981 */ /* 0x0002a8000c1e1100 */
[----:B---3--:R3:W-:Y:S02]  /*11150*/  STL [R1+0x1294], R34 ;  /* 0x0012942201007387 */ /* 0x0087e40000100800 */
[----:B---3--:R-:W-:Y:S02]  /*11160*/  IMAD R34, R87, 0x2, R126 ;  /* 0x0000000257227824 */ /* 0x008fe400078e027e */
[----:B----4-:R3:W-:Y:S01]  /*11170*/  STL [R1+0x1290], R48 ;  /* 0x0012903001007387 */ /* 0x0107e20000100800 */
[----:B------:R-:W4:Y:S01]  /*11180*/  LDC R87, c[0x0][0x3d8] ;  /* 0x0000f600ff577b82 */ /* 0x000f220000000800 */
[----:B------:R-:W-:-:S07]  /*11190*/  IMAD R46, R46, 0x2, R34 ;  /* 0x000000022e2e7824 */ /* 0x000fce00078e0222 */
[----:B---3--:R-:W3:Y:S01]  /*111a0*/  LDC R48, c[0x0][0x3d8] ;  /* 0x0000f600ff307b82 */ /* 0x008ee20000000800 */
[----:B0-----:R-:W-:-:S04]  /*111b0*/  IMAD R51, R45, 0x2, R46 ;  /* 0x000000022d337824 */ /* 0x001fc800078e022e */
[----:B------:R-:W-:-:S04]  /*111c0*/  IMAD R124, R124, 0x2, R51 ;  /* 0x000000027c7c7824 */ /* 0x000fc800078e0233 */
[----:B------:R-:W-:Y:S01]  /*111d0*/  IMAD R45, R88, 0x4, R124 ;  /* 0x00000004582d7824 */ /* 0x000fe200078e027c */
[----:B------:R-:W-:Y:S01]  /*111e0*/  STL.64 [R1+0x810], R74 ;  /* 0x0008104a01007387 */ /* 0x000fe20000100a00 */
[----:B------:R-:W-:Y:S01]  /*111f0*/  PRMT R4, RZ, 0x7610, R4 ;  /* 0x00007610ff047816 */ /* 0x000fe20000000004 */
[----:B------:R-:W0:Y:S01]  /*11200*/  LDC R88, c[0x0][0x3d8] ;  /* 0x0000f600ff587b82 */ /* 0x000e220000000800 */
[----:B------:R-:W-:Y:S01]  /*11210*/  IMAD R54, R86, 0x2, R45 ;  /* 0x0000000256367824 */ /* 0x000fe200078e022d */
[----:B------:R-:W-:Y:S03]  /*11220*/  STL.64 [R1+0x7f0], R60 ;  /* 0x0007f03c01007387 */ /* 0x000fe60000100a00 */
[----:B------:R-:W-:Y:S01]  /*11230*/  IMAD R136, R136, 0x2, R54 ;  /* 0x0000000288887824 */ /* 0x000fe200078e0236 */
[----:B--2---:R2:W-:Y:S01]  /*11240*/  STL [R1+0x128c], R72 ;  /* 0x00128c4801007387 */ /* 0x0045e20000100800 */
[----:B------:R-:W-:Y:S01]  /*11250*/  PRMT R32, RZ, 0x7610, R32 ;  /* 0x00007610ff207816 */ /* 0x000fe20000000020 */
[----:B------:R-:W0:Y:S01]  /*11260*/  LDC R86, c[0x0][0x3d8] ;  /* 0x0000f600ff567b82 */ /* 0x000e220000000800 */
[----:B---3--:R-:W-:Y:S01]  /*11270*/  IMAD R153, R48, 0x2, R136 ;  /* 0x0000000230997824 */ /* 0x008fe200078e0288 */
[----:B------:R-:W-:-:S02]  /*11280*/  PRMT R48, RZ, 0x7610, R48 ;  /* 0x00007610ff307816 */ /* 0x000fc40000000030 */
[----:B--2---:R-:W-:-:S04]  /*11290*/  IADD3 R72, P2, PT, R3, R2, RZ ;  /* 0x0000000203487210 */ /* 0x004fc80007f5e0ff */
[----:B------:R-:W-:-:S05]  /*112a0*/  LEA.HI.X.SX32 R73, R3, R0, 0x1, P2 ;  /* 0x0000000003497211 */ /* 0x000fca00010f0eff */
[----:B------:R2:W3:Y:S01]  /*112b0*/  @P0 LDG.E.U8 R48, desc[UR8][R72.64] ;  /* 0x0000000848300981 */ /* 0x0004e2000c1e1100 */
[----:B------:R-:W-:Y:S01]  /*112c0*/  IMAD R3, R50, 0x2, R153 ;  /* 0x0000000232037824 */ /* 0x000fe200078e0299 */
[----:B-1----:R-:W-:-:S03]  /*112d0*/  IADD3 R60, P2, PT, R53, R2, RZ ;  /* 0x00000002353c7210 */ /* 0x002fc60007f5e0ff */
[----:B----4-:R-:W-:Y:S01]  /*112e0*/  IMAD R50, R87, 0x2, R3 ;  /* 0x0000000257327824 */ /* 0x010fe200078e0203 */
[----:B------:R-:W-:Y:S01]  /*112f0*/  LEA.HI.X.SX32 R61, R53, R0, 0x1, P2 ;  /* 0x00000000353d7211 */ /* 0x000fe200010f0eff */
[----:B------:R2:W-:Y:S01]  /*11300*/  STL.64 [R1+0x7d0], R72 ;  /* 0x0007d04801007387 */ /* 0x0005e20000100a00 */
[----:B------:R-:W-:Y:S01]  /*11310*/  PRMT R5, RZ, 0x7610, R5 ;  /* 0x00007610ff057816 */ /* 0x000fe20000000005 */
[----:B------:R-:W-:Y:S01]  /*11320*/  IMAD R125, R125, 0x2, R50 ;  /* 0x000000027d7d7824 */ /* 0x000fe200078e0232 */
[----:B------:R-:W1:Y:S01]  /*11330*/  LDC R53, c[0x0][0x3d8] ;  /* 0x0000f600ff357b82 */ /* 0x000e620000000800 */
[----:B------:R4:W-:Y:S04]  /*11340*/  STL.64 [R1+0x7b0], R60 ;  /* 0x0007b03c01007387 */ /* 0x0009e80000100a00 */
[----:B------:R4:W3:Y:S03]  /*11350*/  @P0 LDG.E.U8 R57, desc[UR8][R60.64] ;  /* 0x000000083c390981 */ /* 0x0008e6000c1e1100 */
[----:B------:R-:W0:Y:S01]  /*11360*/  LDC R87, c[0x0][0x3d8] ;  /* 0x0000f600ff577b82 */ /* 0x000e220000000800 */
[----:B--2---:R-:W-:-:S04]  /*11370*/  IADD3 R72, P2, PT, R37, R2, RZ ;  /* 0x0000000225487210 */ /* 0x004fc80007f5e0ff */
[----:B------:R-:W-:Y:S02]  /*11380*/  LEA.HI.X.SX32 R73, R37, R0, 0x1, P2 ;  /* 0x0000000025497211 */ /* 0x000fe400010f0eff */
[----:B----4-:R-:W-:-:S04]  /*11390*/  IADD3 R60, P2, PT, R36, R2, RZ ;  /* 0x00000002243c7210 */ /* 0x010fc80007f5e0ff */
[----:B------:R-:W-:-:S05]  /*113a0*/  LEA.HI.X.SX32 R61, R36, R0, 0x1, P2 ;  /* 0x00000000243d7211 */ /* 0x000fca00010f0eff */
[----:B------:R-:W2:Y:S04]  /*113b0*/  @P0 LDG.E.U8 R33, desc[UR8][R60.64] ;  /* 0x000000083c210981 */ /* 0x000ea8000c1e1100 */
[----:B---3--:R3:W-:Y:S04]  /*113c0*/  STL [R1+0x1284], R48 ;  /* 0x0012843001007387 */ /* 0x0087e80000100800 */
[----:B------:R4:W-:Y:S01]  /*113d0*/  STL [R1+0x1288], R58 ;  /* 0x0012883a01007387 */ /* 0x0009e20000100800 */
[----:B---3--:R-:W-:Y:S01]  /*113e0*/  IMAD R48, R52, 0x4, R125 ;  /* 0x0000000434307824 */ /* 0x008fe200078e027d */
[----:B------:R-:W-:-:S02]  /*113f0*/  PRMT R52, RZ, 0x7610, R52 ;  /* 0x00007610ff347816 */ /* 0x000fc40000000034 */
[----:B------:R3:W-:Y:S01]  /*11400*/  STL.64 [R1+0x790], R72 ;  /* 0x0007904801007387 */ /* 0x0007e20000100a00 */
[----:B------:R-:W-:Y:S01]  /*11410*/  PRMT R6, RZ, 0x7610, R6 ;  /* 0x00007610ff067816 */ /* 0x000fe20000000006 */
[----:B----4-:R-:W4:Y:S02]  /*11420*/  LDC R58, c[0x0][0x3d8] ;  /* 0x0000f600ff3a7b82 */ /* 0x010f240000000800 */
[----:B------:R3:W2:Y:S04]  /*11430*/  @P0 LDG.E.U8 R52, desc[UR8][R72.64] ;  /* 0x0000000848340981 */ /* 0x0006a8000c1e1100 */
[----:B------:R0:W-:Y:S01]  /*11440*/  STL.64 [R1+0x770], R60 ;  /* 0x0007703c01007387 */ /* 0x0001e20000100a00 */
[----:B---3--:R-:W-:-:S04]  /*11450*/  IADD3 R72, P2, PT, R38, R2, RZ ;  /* 0x0000000226487210 */ /* 0x008fc80007f5e0ff */
[----:B------:R-:W-:Y:S02]  /*11460*/  LEA.HI.X.SX32 R73, R38, R0, 0x1, P2 ;  /* 0x0000000026497211 */ /* 0x000fe400010f0eff */
[----:B0-----:R-:W-:Y:S01]  /*11470*/  IADD3 R60, P2, PT, R40, R2, RZ ;  /* 0x00000002283c7210 */ /* 0x001fe20007f5e0ff */
[----:B------:R-:W-:Y:S01]  /*11480*/  IMAD R88, R88, 0x2, R48 ;  /* 0x0000000258587824 */ /* 0x000fe200078e0230 */
[----:B------:R-:W0:Y:S01]  /*11490*/  LDC R38, c[0x0][0x3d8] ;  /* 0x0000f600ff267b82 */ /* 0x000e220000000800 */
[----:B------:R-:W3:Y:S01]  /*114a0*/  @P0 LDG.E.U8 R29, desc[UR8][R72.64] ;  /* 0x00000008481d0981 */ /* 0x000ee2000c1e1100 */
[----:B------:R-:W-:-:S05]  /*114b0*/  LEA.HI.X.SX32 R61, R40, R0, 0x1, P2 ;  /* 0x00000000283d7211 */ /* 0x000fca00010f0eff */
[----:B------:R0:W3:Y:S04]  /*114c0*/  @P0 LDG.E.U8 R28, desc[UR8][R60.64] ;  /* 0x000000083c1c0981 */ /* 0x0000e8000c1e1100 */
[----:B--2---:R-:W-:Y:S04]  /*114d0*/  STL [R1+0x127c], R52 ;  /* 0x00127c3401007387 */ /* 0x004fe80000100800 */
[----:B------:R2:W-:Y:S04]  /*114e0*/  STL [R1+0x1280], R57 ;  /* 0x0012803901007387 */ /* 0x0005e80000100800 */
[----:B------:R-:W-:Y:S04]  /*114f0*/  STL.64 [R1+0x750], R72 ;  /* 0x0007504801007387 */ /* 0x000fe80000100a00 */
[----:B------:R0:W-:Y:S01]  /*11500*/  STL.64 [R1+0x730], R60 ;  /* 0x0007303c01007387 */ /* 0x0001e20000100a00 */
[----:B------:R-:W-:Y:S01]  /*11510*/  IMAD R137, R137, 0x2, R88 ;  /* 0x0000000289897824 */ /* 0x000fe200078e0258 */
[----:B------:R-:W-:Y:S01]  /*11520*/  PRMT R7, RZ, 0x7610, R7 ;  /* 0x00007610ff077816 */ /* 0x000fe20000000007 */
[----:B--2---:R-:W2:Y:S01]  /*11530*/  LDC R57, c[0x0][0x3d8] ;  /* 0x0000f600ff397b82 */ /* 0x004ea20000000800 */
[C---:B0-----:R-:W-:Y:S01]  /*11540*/  IADD3 R60, P2, PT, R39.reuse, R2, RZ ;  /* 0x00000002273c7210 */ /* 0x041fe20007f5e0ff */
[----:B---3--:R0:W-:Y:S03]  /*11550*/  STL [R1+0x1270], R28 ;  /* 0x0012701c01007387 */ /* 0x0081e60000100800 */
[----:B------:R-:W-:Y:S01]  /*11560*/  LEA.HI.X.SX32 R61, R39, R0, 0x1, P2 ;  /* 0x00000000273d7211 */ /* 0x000fe200010f0eff */
[----:B------:R3:W-:Y:S04]  /*11570*/  STL [R1+0x1274], R29 ;  /* 0x0012741d01007387 */ /* 0x0007e80000100800 */
[----:B------:R-:W2:Y:S01]  /*11580*/  @P0 LDG.E.U8 R32, desc[UR8][R60.64] ;  /* 0x000000083c200981 */ /* 0x000ea2000c1e1100 */
[----:B0-----:R-:W-:-:S04]  /*11590*/  IADD3 R28, P2, PT, R41, R2, RZ ;  /* 0x00000002291c7210 */ /* 0x001fc80007f5e0ff */
[----:B---3--:R-:W-:Y:S01]  /*115a0*/  LEA.HI.X.SX32 R29, R41, R0, 0x1, P2 ;  /* 0x00000000291d7211 */ /* 0x008fe200010f0eff */
[----:B------:R-:W-:Y:S01]  /*115b0*/  STL [R1+0x1278], R33 ;  /* 0x0012782101007387 */ /* 0x000fe20000100800 */
[----:B------:R-:W-:Y:S01]  /*115c0*/  IMAD R150, R89, 0x2, R137 ;  /* 0x0000000259967824 */ /* 0x000fe200078e0289 */
[----:B------:R-:W0:Y:S02]  /*115d0*/  LDC R41, c[0x0][0x3d8] ;  /* 0x0000f600ff297b82 */ /* 0x000e240000000800 */
[----:B------:R-:W3:Y:S04]  /*115e0*/  @P0 LDG.E.U8 R4, desc[UR8][R28.64] ;  /* 0x000000081c040981 */ /* 0x000ee8000c1e1100 */
[----:B------:R-:W-:Y:S02]  /*115f0*/  STL.64 [R1+0x710], R60 ;  /* 0x0007103c01007387 */ /* 0x000fe40000100a00 */
[----:B------:R-:W0:Y:S02]  /*11600*/  LDC R89, c[0x0][0x3d8] ;  /* 0x0000f600ff597b82 */ /* 0x000e240000000800 */
[----:B------:R-:W-:Y:S01]  /*11610*/  STL.64 [R1+0x6f0], R28 ;  /* 0x0006f01c01007387 */ /* 0x000fe20000100a00 */
[----:B------:R-:W-:-:S04]  /*11620*/  IMAD R36, R86, 0x2, R150 ;  /* 0x0000000256247824 */ /* 0x000fc800078e0296 */
[----:B-1----:R-:W-:Y:S01]  /*11630*/  IMAD R52, R53, 0x2, R36 ;  /* 0x0000000235347824 */ /* 0x002fe200078e0224 */
[----:B------:R-:W1:Y:S03]  /*11640*/  LDC R86, c[0x0][0x3d8] ;  /* 0x0000f600ff567b82 */ /* 0x000e660000000800 */
[----:B------:R-:W-:-:S05]  /*11650*/  IMAD R131, R131, 0x2, R52 ;  /* 0x0000000283837824 */ /* 0x000fca00078e0234 */
[----:B------:R-:W2:Y:S01]  /*11660*/  LDC R53, c[0x0][0x3d8] ;  /* 0x0000f600ff357b82 */ /* 0x000ea20000000800 */
[----:B------:R-:W-:-:S04]  /*11670*/  IMAD R37, R87, 0x4, R131 ;  /* 0x0000000457257824 */ /* 0x000fc800078e0283 */
[----:B------:R-:W-:-:S03]  /*11680*/  IMAD R87, R90, 0x2, R37 ;  /* 0x000000025a577824 */ /* 0x000fc600078e0225 */
[----:B------:R-:W2:Y:S01]  /*11690*/  LDC R90, c[0x0][0x3d8] ;  /* 0x0000f600ff5a7b82 */ /* 0x000ea20000000800 */
[----:B------:R-:W-:-:S04]  /*116a0*/  IMAD R140, R140, 0x2, R87 ;  /* 0x000000028c8c7824 */ /* 0x000fc800078e0257 */
[----:B0-----:R-:W-:-:S04]  /*116b0*/  IMAD R152, R89, 0x2, R140 ;  /* 0x0000000259987824 */ /* 0x001fc800078e028c */
[----:B-1----:R-:W-:Y:S02]  /*116c0*/  IMAD R40, R86, 0x2, R152 ;  /* 0x0000000256287824 */ /* 0x002fe400078e0298 */
[----:B------:R-:W0:Y:S01]  /*116d0*/  LDC R86, c[0x0][0x3d8] ;  /* 0x0000f600ff567b82 */ /* 0x000e220000000800 */
[----:B---3--:R-:W-:Y:S04]  /*116e0*/  STL [R1+0x1518], R4 ;  /* 0x0015180401007387 */ /* 0x008fe80000100800 */
[----:B--2---:R1:W-:Y:S02]  /*116f0*/  STL [R1+0x1264], R32 ;  /* 0x0012642001007387 */ /* 0x0043e40000100800 */
[----:B-1----:R-:W-:-:S04]  /*11700*/  IADD3 R32, P2, PT, R44, R2, RZ ;  /* 0x000000022c207210 */ /* 0x002fc80007f5e0ff */
[----:B------:R-:W-:Y:S01]  /*11710*/  LEA.HI.X.SX32 R33, R44, R0, 0x1, P2 ;  /* 0x000000002c217211 */ /* 0x000fe200010f0eff */
[----:B------:R-:W-:Y:S01]  /*11720*/  IMAD R53, R53, 0x2, R40 ;  /* 0x0000000235357824 */ /* 0x000fe200078e0228 */
[----:B------:R-:W1:Y:S03]  /*11730*/  LDC R44, c[0x0][0x3d8] ;  /* 0x0000f600ff2c7b82 */ /* 0x000e660000000800 */
[----:B------:R2:W3:Y:S01]  /*11740*/  @P0 LDG.E.U8 R5, desc[UR8][R32.64] ;  /* 0x0000000820050981 */ /* 0x0004e2000c1e1100 */
[----:B------:R-:W-:-:S04]  /*11750*/  IMAD R130, R130, 0x2, R53 ;  /* 0x0000000282827824 */ /* 0x000fc800078e0235 */
[----:B------:R-:W-:Y:S02]  /*11760*/  IMAD R39, R91, 0x4, R130 ;  /* 0x000000045b277824 */ /* 0x000fe400078e0282 */
[----:B------:R-:W1:Y:S02]  /*11770*/  LDC R91, c[0x0][0x3d8] ;  /* 0x0000f600ff5b7b82 */ /* 0x000e640000000800 */
[----:B------:R-:W-:-:S04]  /*11780*/  IMAD R89, R38, 0x2, R39 ;  /* 0x0000000226597824 */ /* 0x000fc800078e0227 */
[----:B------:R-:W-:-:S04]  /*11790*/  IMAD R144, R144, 0x2, R89 ;  /* 0x0000000290907824 */ /* 0x000fc800078e0259 */
[----:B------:R-:W-:-:S04]  /*117a0*/  IMAD R149, R90, 0x2, R144 ;  /* 0x000000025a957824 */ /* 0x000fc800078e0290 */
[----:B------:R-:W-:Y:S01]  /*117b0*/  IMAD R38, R92, 0x2, R149 ;  /* 0x000000025c267824 */ /* 0x000fe200078e0295 */
[C---:B------:R-:W-:Y:S01]  /*117c0*/  IADD3 R28, P2, PT, R43.reuse, R2, RZ ;  /* 0x000000022b1c7210 */ /* 0x040fe20007f5e0ff */
[----:B------:R-:W3:Y:S02]  /*117d0*/  LDC R92, c[0x0][0x3d8] ;  /* 0x0000f600ff5c7b82 */ /* 0x000ee40000000800 */
[----:B0-----:R-:W-:Y:S01]  /*117e0*/  IMAD R86, R86, 0x2, R38 ;  /* 0x0000000256567824 */ /* 0x001fe200078e0226 */
[----:B------:R-:W-:-:S03]  /*117f0*/  LEA.HI.X.SX32 R29, R43, R0, 0x1, P2 ;  /* 0x000000002b1d7211 */ /* 0x000fc600010f0eff */
[----:B------:R-:W-:Y:S01]  /*11800*/  IMAD R139, R139, 0x2, R86 ;  /* 0x000000028b8b7824 */ /* 0x000fe200078e0256 */
[----:B------:R2:W-:Y:S03]  /*11810*/  STL.64 [R1+0x6d0], R32 ;  /* 0x0006d02001007387 */ /* 0x0005e60000100a00 */
[----:B------:R-:W-:Y:S01]  /*11820*/  IMAD R43, R41, 0x4, R139 ;  /* 0x00000004292b7824 */ /* 0x000fe200078e028b */
[----:B------:R0:W4:Y:S03]  /*11830*/  @P0 LDG.E.U8 R6, desc[UR8][R28.64] ;  /* 0x000000081c060981 */ /* 0x000126000c1e1100 */
[----:B-1----:R-:W-:-:S04]  /*11840*/  IMAD R90, R91, 0x2, R43 ;  /* 0x000000025b5a7824 */ /* 0x002fc800078e022b */
[----:B------:R-:W-:Y:S01]  /*11850*/  IMAD R143, R143, 0x2, R90 ;  /* 0x000000028f8f7824 */ /* 0x000fe200078e025a */
[----:B--2---:R-:W-:-:S03]  /*11860*/  IADD3 R32, P2, PT, R42, R2, RZ ;  /* 0x000000022a207210 */ /* 0x004fc60007f5e0ff */
[----:B------:R-:W-:Y:S01]  /*11870*/  IMAD R148, R93, 0x2, R143 ;  /* 0x000000025d947824 */ /* 0x000fe200078e028f */
[----:B------:R-:W-:Y:S01]  /*11880*/  LEA.HI.X.SX32 R33, R42, R0, 0x1, P2 ;  /* 0x000000002a217211 */ /* 0x000fe200010f0eff */
[----:B------:R-:W1:Y:S02]  /*11890*/  LDC R93, c[0x0][0x3d8] ;  /* 0x0000f600ff5d7b82 */ /* 0x000e640000000800 */
[----:B------:R-:W-:Y:S01]  /*118a0*/  IMAD R42, R44, 0x2, R148 ;  /* 0x000000022c2a7824 */ /* 0x000fe200078e0294 */
[----:B------:R-:W-:Y:S01]  /*118b0*/  PRMT R8, RZ, 0x7610, R8 ;  /* 0x00007610ff087816 */ /* 0x000fe20000000008 */
[----:B------:R2:W4:Y:S01]  /*118c0*/  @P0 LDG.E.U8 R7, desc[UR8][R32.64] ;  /* 0x0000000820070981 */ /* 0x000522000c1e1100 */
[----:B------:R-:W-:Y:S02]  /*118d0*/  PRMT R9, RZ, 0x7610, R9 ;  /* 0x00007610ff097816 */ /* 0x000fe40000000009 */
[----:B------:R-:W-:Y:S01]  /*118e0*/  PRMT R10, RZ, 0x7610, R10 ;  /* 0x00007610ff0a7816 */ /* 0x000fe2000000000a */
[----:B------:R-:W0:Y:S01]  /*118f0*/  LDC R44, c[0x0][0x3d8] ;  /* 0x0000f600ff2c7b82 */ /* 0x000e220000000800 */
        /* <DEDUP_REMOVED lines=11> */
[----:B---3--:R-:W-:Y:S04]  /*119b0*/  STL [R1+0x151c], R5 ;  /* 0x00151c0501007387 */ /* 0x008fe80000100800 */
[----:B------:R0:W-:Y:S04]  /*119c0*/  STL.64 [R1+0x6b0], R28 ;  /* 0x0006b01c01007387 */ /* 0x0001e80000100a00 */
[----:B------:R2:W-:Y:S01]  /*119d0*/  STL.64 [R1+0x690], R32 ;  /* 0x0006902001007387 */ /* 0x0005e20000100a00 */
[----:B0-----:R-:W-:-:S04]  /*119e0*/  IADD3 R28, P2, PT, R47, R2, RZ ;  /* 0x000000022f1c7210 */ /* 0x001fc80007f5e0ff */
[----:B------:R-:W-:Y:S01]  /*119f0*/  LEA.HI.X.SX32 R29, R47, R0, 0x1, P2 ;  /* 0x000000002f1d7211 */ /* 0x000fe200010f0eff */
[----:B------:R-:W-:Y:S01]  /*11a00*/  IMAD R47, R92, 0x2, R42 ;  /* 0x000000025c2f7824 */ /* 0x000fe200078e022a */
[C---:B--2---:R-:W-:Y:S01]  /*11a10*/  IADD3 R32, P2, PT, R46.reuse, R2, RZ ;  /* 0x000000022e207210 */ /* 0x044fe20007f5e0ff */
[----:B------:R-:W0:Y:S02]  /*11a20*/  LDC R92, c[0x0][0x3d8] ;  /* 0x0000f600ff5c7b82 */ /* 0x000e240000000800 */
[----:B------:R2:W-:Y:S01]  /*11a30*/  STL.64 [R1+0x670], R28 ;  /* 0x0006701c01007387 */ /* 0x0005e20000100a00 */
[----:B------:R-:W-:Y:S01]  /*11a40*/  LEA.HI.X.SX32 R33, R46, R0, 0x1, P2 ;  /* 0x000000002e217211 */ /* 0x000fe200010f0eff */
[----:B------:R-:W-:Y:S02]  /*11a50*/  IMAD R141, R141, 0x2, R47 ;  /* 0x000000028d8d7824 */ /* 0x000fe400078e022f */
[----:B------:R2:W3:Y:S02]  /*11a60*/  @P0 LDG.E.U8 R8, desc[UR8][R28.64] ;  /* 0x000000081c080981 */ /* 0x0004e4000c1e1100 */
[----:B------:R-:W-:Y:S01]  /*11a70*/  IMAD R41, R95, 0x4, R141 ;  /* 0x000000045f297824 */ /* 0x000fe200078e028d */
[----:B------:R-:W0:Y:S01]  /*11a80*/  LDC R46, c[0x0][0x3d8] ;  /* 0x0000f600ff2e7b82 */ /* 0x000e220000000800 */
[----:B------:R1:W-:Y:S04]  /*11a90*/  STL.64 [R1+0x650], R32 ;  /* 0x0006502001007387 */ /* 0x0003e80000100a00 */
[----:B------:R1:W3:Y:S01]  /*11aa0*/  @P0 LDG.E.U8 R9, desc[UR8][R32.64] ;  /* 0x0000000820090981 */ /* 0x0002e2000c1e1100 */
[C---:B--2---:R-:W-:Y:S01]  /*11ab0*/  IADD3 R28, P2, PT, R45.reuse, R2, RZ ;  /* 0x000000022d1c7210 */ /* 0x044fe20007f5e0ff */
[----:B------:R-:W-:Y:S01]  /*11ac0*/  IMAD R91, R94, 0x2, R41 ;  /* 0x000000025e5b7824 */ /* 0x000fe200078e0229 */
[----:B------:R-:W2:Y:S02]  /*11ad0*/  LDC R95, c[0x0][0x3d8] ;  /* 0x0000f600ff5f7b82 */ /* 0x000ea40000000800 */
[----:B------:R-:W-:-:S02]  /*11ae0*/  LEA.HI.X.SX32 R29, R45, R0, 0x1, P2 ;  /* 0x000000002d1d7211 */ /* 0x000fc400010f0eff */
[----:B-1----:R-:W-:-:S03]  /*11af0*/  IADD3 R32, P2, PT, R3, R2, RZ ;  /* 0x0000000203207210 */ /* 0x002fc60007f5e0ff */
[----:B------:R1:W-:Y:S01]  /*11b00*/  STL.64 [R1+0x630], R28 ;  /* 0x0006301c01007387 */ /* 0x0003e20000100a00 */
[----:B------:R-:W-:Y:S01]  /*11b10*/  IMAD R155, R155, 0x2, R91 ;  /* 0x000000029b9b7824 */ /* 0x000fe200078e025b */
[----:B------:R-:W0:Y:S01]  /*11b20*/  LDC R94, c[0x0][0x3d8] ;  /* 0x0000f600ff5e7b82 */ /* 0x000e220000000800 */
[----:B------:R-:W-:Y:S01]  /*11b30*/  LEA.HI.X.SX32 R33, R3, R0, 0x1, P2 ;  /* 0x0000000003217211 */ /* 0x000fe200010f0eff */
[----:B------:R1:W3:Y:S01]  /*11b40*/  @P0 LDG.E.U8 R10, desc[UR8][R28.64] ;  /* 0x000000081c0a0981 */ /* 0x0002e2000c1e1100 */
[----:B------:R-:W-:-:S03]  /*11b50*/  IMAD R151, R93, 0x2, R155 ;  /* 0x000000025d977824 */ /* 0x000fc600078e029b */
[----:B------:R4:W3:Y:S01]  /*11b60*/  @P0 LDG.E.U8 R11, desc[UR8][R32.64] ;  /* 0x00000008200b0981 */ /* 0x0008e2000c1e1100 */
[----:B-1----:R-:W-:-:S04]  /*11b70*/  IADD3 R28, P2, PT, R48, R2, RZ ;  /* 0x00000002301c7210 */ /* 0x002fc80007f5e0ff */
[----:B------:R-:W-:Y:S02]  /*11b80*/  LEA.HI.X.SX32 R29, R48, R0, 0x1, P2 ;  /* 0x00000000301d7211 */ /* 0x000fe400010f0eff */
[----:B------:R-:W-:Y:S01]  /*11b90*/  IADD3 R60, P2, PT, R36, R2, RZ ;  /* 0x00000002243c7210 */ /* 0x000fe20007f5e0ff */
[----:B------:R-:W-:Y:S01]  /*11ba0*/  IMAD R3, R96, 0x2, R151 ;  /* 0x0000000260037824 */ /* 0x000fe200078e0297 */
[----:B------:R4:W-:Y:S01]  /*11bb0*/  STL.64 [R1+0x610], R32 ;  /* 0x0006102001007387 */ /* 0x0009e20000100a00 */
[----:B------:R-:W1:Y:S01]  /*11bc0*/  LDC R48, c[0x0][0x3d8] ;  /* 0x0000f600ff307b82 */ /* 0x000e620000000800 */
[----:B------:R-:W-:Y:S01]  /*11bd0*/  LEA.HI.X.SX32 R61, R36, R0, 0x1, P2 ;  /* 0x00000000243d7211 */ /* 0x000fe200010f0eff */
[----:B------:R-:W-:Y:S01]  /*11be0*/  IMAD R45, R97, 0x2, R3 ;  /* 0x00000002612d7824 */ /* 0x000fe200078e0203 */
[----:B------:R-:W-:Y:S04]  /*11bf0*/  STL.64 [R1+0x5f0], R28 ;  /* 0x0005f01c01007387 */ /* 0x000fe80000100a00 */
[----:B------:R2:W-:Y:S01]  /*11c00*/  STL.64 [R1+0x5d0], R60 ;  /* 0x0005d03c01007387 */ /* 0x0005e20000100a00 */
[----:B------:R-:W1:Y:S01]  /*11c10*/  LDC R96, c[0x0][0x3d8] ;  /* 0x0000f600ff607b82 */ /* 0x000e620000000800 */
[----:B----4-:R-:W-:-:S02]  /*11c20*/  IADD3 R32, P2, PT, R37, R2, RZ ;  /* 0x0000000225207210 */ /* 0x010fc40007f5e0ff */
[----:B------:R2:W4:Y:S02]  /*11c30*/  @P0 LDG.E.U8 R13, desc[UR8][R60.64] ;  /* 0x000000083c0d0981 */ /* 0x000524000c1e1100 */
[----:B------:R-:W-:Y:S01]  /*11c40*/  LEA.HI.X.SX32 R33, R37, R0, 0x1, P2 ;  /* 0x0000000025217211 */ /* 0x000fe200010f0eff */
[----:B------:R-:W-:Y:S02]  /*11c50*/  IMAD R142, R142, 0x2, R45 ;  /* 0x000000028e8e7824 */ /* 0x000fe400078e022d */
[----:B------:R-:W1:Y:S01]  /*11c60*/  LDC R97, c[0x0][0x3d8] ;  /* 0x0000f600ff617b82 */ /* 0x000e620000000800 */
[----:B------:R-:W3:Y:S01]  /*11c70*/  @P0 LDG.E.U8 R12, desc[UR8][R28.64] ;  /* 0x000000081c0c0981 */ /* 0x000ee2000c1e1100 */
[----:B--2---:R-:W-:-:S03]  /*11c80*/  IADD3 R60, P2, PT, R40, R2, RZ ;  /* 0x00000002283c7210 */ /* 0x004fc60007f5e0ff */
[----:B------:R2:W-:Y:S01]  /*11c90*/  STL.64 [R1+0x5b0], R32 ;  /* 0x0005b02001007387 */ /* 0x0005e20000100a00 */
[----:B------:R-:W-:Y:S01]  /*11ca0*/  IMAD R44, R44, 0x4, R142 ;  /* 0x000000042c2c7824 */ /* 0x000fe200078e028e */
[----:B------:R-:W-:Y:S02]  /*11cb0*/  LEA.HI.X.SX32 R61, R40, R0, 0x1, P2 ;  /* 0x00000000283d7211 */ /* 0x000fe400010f0eff */
[----:B------:R2:W3:Y:S01]  /*11cc0*/  @P0 LDG.E.U8 R14, desc[UR8][R32.64] ;  /* 0x00000008200e0981 */ /* 0x0004e2000c1e1100 */
[----:B0-----:R-:W-:-:S03]  /*11cd0*/  IMAD R93, R46, 0x2, R44 ;  /* 0x000000022e5d7824 */ /* 0x001fc600078e022c */
[----:B------:R0:W-:Y:S04]  /*11ce0*/  STL.64 [R1+0x590], R60 ;  /* 0x0005903c01007387 */ /* 0x0001e80000100a00 */
[----:B------:R0:W3:Y:S01]  /*11cf0*/  @P0 LDG.E.U8 R15, desc[UR8][R60.64] ;  /* 0x000000083c0f0981 */ /* 0x0000e2000c1e1100 */
[----:B--2---:R-:W-:-:S04]  /*11d00*/  IADD3 R32, P2, PT, R39, R2, RZ ;  /* 0x0000000227207210 */ /* 0x004fc80007f5e0ff */
[----:B------:R-:W-:Y:S02]  /*11d10*/  LEA.HI.X.SX32 R33, R39, R0, 0x1, P2 ;  /* 0x0000000027217211 */ /* 0x000fe400010f0eff */
[----:B0-----:R-:W-:Y:S01]  /*11d20*/  IADD3 R60, P2, PT, R38, R2, RZ ;  /* 0x00000002263c7210 */ /* 0x001fe20007f5e0ff */
[----:B------:R-:W-:Y:S02]  /*11d30*/  IMAD R156, R156, 0x2, R93 ;  /* 0x000000029c9c7824 */ /* 0x000fe400078e025d */
[----:B------:R0:W-:Y:S01]  /*11d40*/  STL.64 [R1+0x570], R32 ;  /* 0x0005702001007387 */ /* 0x0001e20000100a00 */
[----:B------:R-:W-:-:S03]  /*11d50*/  LEA.HI.X.SX32 R61, R38, R0, 0x1, P2 ;  /* 0x00000000263d7211 */ /* 0x000fc600010f0eff */
[----:B------:R0:W2:Y:S01]  /*11d60*/  @P0 LDG.E.U8 R16, desc[UR8][R32.64] ;  /* 0x0000000820100981 */ /* 0x0000a2000c1e1100 */
[----:B------:R-:W-:Y:S02]  /*11d70*/  IMAD R29, R94, 0x2, R156 ;  /* 0x000000025e1d7824 */ /* 0x000fe400078e029c */
[----:B------:R-:W1:Y:S01]  /*11d80*/  LDC R94, c[0x0][0x3d8] ;  /* 0x0000f600ff5e7b82 */ /* 0x000e620000000800 */
[----:B------:R1:W-:Y:S04]  /*11d90*/  STL.64 [R1+0x550], R60 ;  /* 0x0005503c01007387 */ /* 0x0003e80000100a00 */
[----:B------:R1:W2:Y:S01]  /*11da0*/  @P0 LDG.E.U8 R17, desc[UR8][R60.64] ;  /* 0x000000083c110981 */ /* 0x0002a2000c1e1100 */
[----:B0-----:R-:W-:Y:S01]  /*11db0*/  IADD3 R32, P2, PT, R43, R2, RZ ;  /* 0x000000022b207210 */ /* 0x001fe20007f5e0ff */
[----:B------:R-:W-:-:S03]  /*11dc0*/  IMAD R36, R92, 0x2, R29 ;  /* 0x000000025c247824 */ /* 0x000fc600078e021d */
[----:B------:R-:W-:Y:S02]  /*11dd0*/  LEA.HI.X.SX32 R33, R43, R0, 0x1, P2 ;  /* 0x000000002b217211 */ /* 0x000fe400010f0eff */
[----:B-1----:R-:W-:-:S03]  /*11de0*/  IADD3 R60, P2, PT, R42, R2, RZ ;  /* 0x000000022a3c7210 */ /* 0x002fc60007f5e0ff */
[----:B------:R0:W-:Y:S01]  /*11df0*/  STL.64 [R1+0x530], R32 ;  /* 0x0005302001007387 */ /* 0x0001e20000100a00 */
[----:B------:R-:W-:Y:S01]  /*11e00*/  IMAD R46, R48, 0x2, R36 ;  /* 0x00000002302e7824 */ /* 0x000fe200078e0224 */
[----:B------:R-:W-:Y:S02]  /*11e10*/  LEA.HI.X.SX32 R61, R42, R0, 0x1, P2 ;  /* 0x000000002a3d7211 */ /* 0x000fe400010f0eff */
[----:B------:R0:W2:Y:S01]  /*11e20*/  @P0 LDG.E.U8 R18, desc[UR8][R32.64] ;  /* 0x0000000820120981 */ /* 0x0000a2000c1e1100 */
[----:B------:R-:W-:Y:S01]  /*11e30*/  IMAD R154, R154, 0x2, R46 ;  /* 0x000000029a9a7824 */ /* 0x000fe200078e022e */
[----:B------:R-:W1:Y:S02]  /*11e40*/  LDC R48, c[0x0][0x3d8] ;  /* 0x0000f600ff307b82 */ /* 0x000e640000000800 */
[----:B------:R-:W2:Y:S01]  /*11e50*/  @P0 LDG.E.U8 R19, desc[UR8][R60.64] ;  /* 0x000000083c130981 */ /* 0x000ea2000c1e1100 */
[----:B0-----:R-:W-:-:S04]  /*11e60*/  IADD3 R32, P2, PT, R41, R2, RZ ;  /* 0x0000000229207210 */ /* 0x001fc80007f5e0ff */
[----:B------:R-:W-:Y:S01]  /*11e70*/  LEA.HI.X.SX32 R33, R41, R0, 0x1, P2 ;  /* 0x0000000029217211 */ /* 0x000fe200010f0eff */
[----:B------:R-:W-:Y:S01]  /*11e80*/  STL.64 [R1+0x510], R60 ;  /* 0x0005103c01007387 */ /* 0x000fe20000100a00 */
[----:B------:R-:W-:Y:S01]  /*11e90*/  IMAD R37, R95, 0x4, R154 ;  /* 0x000000045f257824 */ /* 0x000fe200078e029a */
[----:B------:R-:W0:Y:S02]  /*11ea0*/  LDC R41, c[0x0][0x3d8] ;  /* 0x0000f600ff297b82 */ /* 0x000e240000000800 */
[----:B------:R1:W-:Y:S04]  /*11eb0*/  STL.64 [R1+0x4f0], R32 ;  /* 0x0004f02001007387 */ /* 0x0003e80000100a00 */
[----:B------:R1:W2:Y:S01]  /*11ec0*/  @P0 LDG.E.U8 R20, desc[UR8][R32.64] ;  /* 0x0000000820140981 */ /* 0x0002a2000c1e1100 */
[----:B------:R-:W-:Y:S01]  /*11ed0*/  IMAD R92, R97, 0x2, R37 ;  /* 0x00000002615c7824 */ /* 0x000fe200078e0225 */
[----:B------:R-:W0:Y:S01]  /*11ee0*/  LDC R95, c[0x0][0x3d8] ;  /* 0x0000f600ff5f7b82 */ /* 0x000e220000000800 */
[----:B-1----:R-:W-:-:S02]  /*11ef0*/  IADD3 R32, P2, PT, R3, R2, RZ ;  /* 0x0000000203207210 */ /* 0x002fc40007f5e0ff */
[----:B------:R-:W-:-:S05]  /*11f00*/  IMAD R158, R158, 0x2, R92 ;  /* 0x000000029e9e7824 */ /* 0x000fca00078e025c */
[----:B------:R-:W1:Y:S01]  /*11f10*/  LDC R97, c[0x0][0x3d8] ;  /* 0x0000f600ff617b82 */ /* 0x000e620000000800 */
[----:B------:R-:W-:Y:S02]  /*11f20*/  LEA.HI.X.SX32 R33, R3, R0, 0x1, P2 ;  /* 0x0000000003217211 */ /* 0x000fe400010f0eff */
[----:B------:R-:W-:Y:S01]  /*11f30*/  IADD3 R60, P2, PT, R44, R2, RZ ;  /* 0x000000022c3c7210 */ /* 0x000fe20007f5e0ff */
[----:B------:R-:W-:-:S03]  /*11f40*/  IMAD R28, R94, 0x2, R158 ;  /* 0x000000025e1c7824 */ /* 0x000fc600078e029e */
[----:B------:R-:W-:Y:S01]  /*11f50*/  LEA.HI.X.SX32 R61, R44, R0, 0x1, P2 ;  /* 0x000000002c3d7211 */ /* 0x000fe200010f0eff */
[----:B------:R-:W-:Y:S01]  /*11f60*/  STL.64 [R1+0x4d0], R32 ;  /* 0x0004d02001007387 */ /* 0x000fe20000100a00 */
[----:B------:R-:W-:Y:S01]  /*11f70*/  IADD3 R74, P2, PT, R36, R2, RZ ;  /* 0x00000002244a7210 */ /* 0x000fe20007f5e0ff */
[----:B------:R-:W-:Y:S01]  /*11f80*/  IMAD R40, R96, 0x2, R28 ;  /* 0x0000000260287824 */ /* 0x000fe200078e021c */
[----:B------:R-:W1:Y:S02]  /*11f90*/  LDC R94, c[0x0][0x3d8] ;  /* 0x0000f600ff5e7b82 */ /* 0x000e640000000800 */
[----:B------:R-:W-:Y:S02]  /*11fa0*/  LEA.HI.X.SX32 R75, R36, R0, 0x1, P2 ;  /* 0x00000000244b7211 */ /* 0x000fe400010f0eff */
[C---:B------:R-:W-:Y:S01]  /*11fb0*/  IADD3 R72, P2, PT, R37.reuse, R2, RZ ;  /* 0x0000000225487210 */ /* 0x040fe20007f5e0ff */
[----:B------:R-:W-:Y:S03]  /*11fc0*/  STL.64 [R1+0x4b0], R60 ;  /* 0x0004b03c01007387 */ /* 0x000fe60000100a00 */
[----:B------:R-:W-:Y:S01]  /*11fd0*/  LEA.HI.X.SX32 R73, R37, R0, 0x1, P2 ;  /* 0x0000000025497211 */ /* 0x000fe200010f0eff */
[----:B------:R0:W-:Y:S01]  /*11fe0*/  STL.64 [R1+0x490], R74 ;  /* 0x0004904a01007387 */ /* 0x0001e20000100a00 */
[----:B------:R-:W-:Y:S01]  /*11ff0*/  IMAD R48, R48, 0x2, R40 ;  /* 0x0000000230307824 */ /* 0x000fe200078e0228 */
[----:B------:R-:W1:Y:S02]  /*12000*/  LDC R96, c[0x0][0x3d8] ;  /* 0x0000f600ff607b82 */ /* 0x000e640000000800 */
[----:B------:R0:W2:Y:S01]  /*12010*/  @P0 LDG.E.U8 R23, desc[UR8][R74.64] ;  /* 0x000000084a170981 */ /* 0x0000a2000c1e1100 */
[----:B------:R-:W-:Y:S01]  /*12020*/  PRMT R21, RZ, 0x7610, R21 ;  /* 0x00007610ff157816 */ /* 0x000fe20000000015 */
[----:B------:R-:W-:Y:S01]  /*12030*/  IMAD R145, R145, 0x2, R48 ;  /* 0x0000000291917824 */ /* 0x000fe200078e0230 */
[----:B------:R-:W-:-:S03]  /*12040*/  PRMT R22, RZ, 0x7610, R22 ;  /* 0x00007610ff167816 */ /* 0x000fc60000000016 */
[----:B------:R-:W1:Y:S01]  /*12050*/  LDC R37, c[0x0][0x3d8] ;  /* 0x0000f600ff257b82 */ /* 0x000e620000000800 */
[----:B0-----:R-:W-:Y:S01]  /*12060*/  IADD3 R74, P2, PT, R40, R2, RZ ;  /* 0x00000002284a7210 */ /* 0x001fe20007f5e0ff */
[----:B------:R-:W-:Y:S01]  /*12070*/  IMAD R39, R98, 0x4, R145 ;  /* 0x0000000462277824 */ /* 0x000fe200078e0291 */
[----:B------:R-:W2:Y:S02]  /*12080*/  @P0 LDG.E.U8 R21, desc[UR8][R32.64] ;  /* 0x0000000820150981 */ /* 0x000ea4000c1e1100 */
[----:B------:R-:W-:-:S03]  /*12090*/  LEA.HI.X.SX32 R75, R40, R0, 0x1, P2 ;  /* 0x00000000284b7211 */ /* 0x000fc600010f0eff */
[----:B------:R-:W0:Y:S01]  /*120a0*/  LDC R98, c[0x0][0x3d8] ;  /* 0x0000f600ff627b82 */ /* 0x000e220000000800 */
[----:B------:R-:W-:Y:S01]  /*120b0*/  PRMT R40, RZ, 0x7610, R40 ;  /* 0x00007610ff287816 */ /* 0x000fe20000000028 */
[----:B------:R1:W2:Y:S05]  /*120c0*/  @P0 LDG.E.U8 R22, desc[UR8][R60.64] ;  /* 0x000000083c160981 */ /* 0x0002aa000c1e1100 */
[----:B------:R-:W2:Y:S01]  /*120d0*/  @P0 LDG.E.U8 R40, desc[UR8][R74.64] ;  /* 0x000000084a280981 */ /* 0x000ea2000c1e1100 */
[----:B------:R-:W-:-:S04]  /*120e0*/  IMAD R95, R95, 0x2, R39 ;  /* 0x000000025f5f7824 */ /* 0x000fc800078e0227 */
[----:B------:R-:W-:Y:S01]  /*120f0*/  IMAD R163, R163, 0x2, R95 ;  /* 0x00000002a3a37824 */ /* 0x000fe200078e025f */
[----:B-1----:R-:W1:Y:S03]  /*12100*/  LDC R60, c[0x0][0x3d8] ;  /* 0x0000f600ff3c7b82 */ /* 0x002e660000000800 */
[----:B------:R-:W-:-:S04]  /*12110*/  IMAD R146, R94, 0x2, R163 ;  /* 0x000000025e927824 */ /* 0x000fc800078e02a3 */
[----:B------:R-:W-:Y:S01]  /*12120*/  IMAD R38, R99, 0x2, R146 ;  /* 0x0000000263267824 */ /* 0x000fe200078e0292 */
[----:B------:R-:W1:Y:S03]  /*12130*/  LDC R94, c[0x0][0x3d8] ;  /* 0x0000f600ff5e7b82 */ /* 0x000e660000000800 */
[----:B------:R-:W-:-:S04]  /*12140*/  IMAD R43, R97, 0x2, R38 ;  /* 0x00000002612b7824 */ /* 0x000fc800078e0226 */
[----:B------:R-:W-:Y:S01]  /*12150*/  IMAD R157, R157, 0x2, R43 ;  /* 0x000000029d9d7824 */ /* 0x000fe200078e022b */
[----:B------:R-:W1:Y:S03]  /*12160*/  LDC R99, c[0x0][0x3d8] ;  /* 0x0000f600ff637b82 */ /* 0x000e660000000800 */
[----:B------:R-:W-:-:S04]  /*12170*/  IMAD R42, R96, 0x4, R157 ;  /* 0x00000004602a7824 */ /* 0x000fc800078e029d */
[----:B0-----:R-:W-:Y:S01]  /*12180*/  IMAD R96, R98, 0x2, R42 ;  /* 0x0000000262607824 */ /* 0x001fe200078e022a */
[----:B------:R-:W0:Y:S03]  /*12190*/  LDC R97, c[0x0][0x3d8] ;  /* 0x0000f600ff617b82 */ /* 0x000e260000000800 */
[----:B------:R-:W-:-:S04]  /*121a0*/  IMAD R161, R161, 0x2, R96 ;  /* 0x00000002a1a17824 */ /* 0x000fc800078e0260 */
[----:B------:R-:W-:Y:S01]  /*121b0*/  IMAD R32, R159, 0x2, R161 ;  /* 0x000000029f207824 */ /* 0x000fe200078e02a1 */
[----:B------:R-:W0:Y:S03]  /*121c0*/  LDC R98, c[0x0][0x3d8] ;  /* 0x0000f600ff627b82 */ /* 0x000e260000000800 */
[----:B------:R-:W-:-:S04]  /*121d0*/  IMAD R41, R41, 0x2, R32 ;  /* 0x0000000229297824 */ /* 0x000fc800078e0220 */
[----:B-1----:R-:W-:Y:S01]  /*121e0*/  IMAD R94, R94, 0x2, R41 ;  /* 0x000000025e5e7824 */ /* 0x002fe200078e0229 */
[----:B------:R-:W-:Y:S01]  /*121f0*/  PRMT R24, RZ, 0x7610, R24 ;  /* 0x00007610ff187816 */ /* 0x000fe20000000018 */
[----:B------:R1:W-:Y:S01]  /*12200*/  STL.64 [R1+0x470], R72 ;  /* 0x0004704801007387 */ /* 0x0003e20000100a00 */
[----:B------:R-:W-:Y:S01]  /*12210*/  PRMT R5, RZ, 0x7610, R5 ;  /* 0x00007610ff057816 */ /* 0x000fe20000000005 */
[----:B------:R-:W-:Y:S01]  /*12220*/  IMAD R159, R99, 0x2, R94 ;  /* 0x00000002639f7824 */ /* 0x000fe200078e025e */
[----:B------:R-:W2:Y:S02]  /*12230*/  LDC R61, c[0x0][0x3d8] ;  /* 0x0000f600ff3d7b82 */ /* 0x000ea40000000800 */
[----:B------:R1:W3:Y:S01]  /*12240*/  @P0 LDG.E.U8 R24, desc[UR8][R72.64] ;  /* 0x0000000848180981 */ /* 0x0002e2000c1e1100 */
[----:B------:R-:W-:-:S04]  /*12250*/  IMAD R3, R165, 0x4, R159 ;  /* 0x00000004a5037824 */ /* 0x000fc800078e029f */
[----:B------:R-:W-:Y:S01]  /*12260*/  IMAD R44, R160, 0x2, R3 ;  /* 0x00000002a02c7824 */ /* 0x000fe200078e0203 */
[----:B------:R0:W-:Y:S01]  /*12270*/  STL.64 [R1+0x450], R74 ;  /* 0x0004504a01007387 */ /* 0x0001e20000100a00 */
[----:B------:R-:W2:Y:S02]  /*12280*/  LDC R99, c[0x0][0x3d8] ;  /* 0x0000f600ff637b82 */ /* 0x000ea40000000800 */
[----:B0-----:R-:W-:-:S04]  /*12290*/  IMAD R107, R97, 0x2, R44 ;  /* 0x00000002616b7824 */ /* 0x001fc800078e022c */
[----:B------:R-:W-:Y:S01]  /*122a0*/  IMAD R33, R98, 0x2, R107 ;  /* 0x0000000262217824 */ /* 0x000fe200078e026b */
[----:B-1----:R-:W-:Y:S01]  /*122b0*/  IADD3 R72, P2, PT, R39, R2, RZ ;  /* 0x0000000227487210 */ /* 0x002fe20007f5e0ff */
[----:B------:R-:W0:Y:S02]  /*122c0*/  LDC R165, c[0x0][0x3d8] ;  /* 0x0000f600ffa57b82 */ /* 0x000e240000000800 */
[----:B------:R-:W-:-:S04]  /*122d0*/  IMAD R36, R60, 0x2, R33 ;  /* 0x000000023c247824 */ /* 0x000fc800078e0221 */
[----:B------:R-:W-:Y:S01]  /*122e0*/  IMAD R98, R58, 0x2, R36 ;  /* 0x000000023a627824 */ /* 0x000fe200078e0224 */
[----:B------:R-:W-:Y:S01]  /*122f0*/  LEA.HI.X.SX32 R73, R39, R0, 0x1, P2 ;  /* 0x0000000027497211 */ /* 0x000fe200010f0eff */
[----:B------:R-:W1:Y:S02]  /*12300*/  LDC R58, c[0x0][0x3d8] ;  /* 0x0000f600ff3a7b82 */ /* 0x000e640000000800 */
[----:B------:R-:W-:Y:S01]  /*12310*/  IMAD R160, R57, 0x2, R98 ;  /* 0x0000000239a07824 */ /* 0x000fe200078e0262 */
[C---:B------:R-:W-:Y:S01]  /*12320*/  IADD3 R74, P2, PT, R38.reuse, R2, RZ ;  /* 0x00000002264a7210 */ /* 0x040fe20007f5e0ff */
[----:B------:R0:W3:Y:S02]  /*12330*/  @P0 LDG.E.U8 R5, desc[UR8][R72.64] ;  /* 0x0000000848050981 */ /* 0x0000e4000c1e1100 */
[----:B------:R-:W-:Y:S01]  /*12340*/  IMAD R39, R37, 0x4, R160 ;  /* 0x0000000425277824 */ /* 0x000fe200078e02a0 */
[----:B------:R-:W-:Y:S01]  /*12350*/  PRMT R37, RZ, 0x7610, R37 ;  /* 0x00007610ff257816 */ /* 0x000fe20000000025 */
[----:B------:R-:W0:Y:S01]  /*12360*/  LDC R60, c[0x0][0x3d8] ;  /* 0x0000f600ff3c7b82 */ /* 0x000e220000000800 */
[----:B------:R-:W-:-:S05]  /*12370*/  LEA.HI.X.SX32 R75, R38, R0, 0x1, P2 ;  /* 0x00000000264b7211 */ /* 0x000fca00010f0eff */
[----:B------:R-:W4:Y:S04]  /*12380*/  @P0 LDG.E.U8 R37, desc[UR8][R74.64] ;  /* 0x000000084a250981 */ /* 0x000f28000c1e1100 */
[----:B--2---:R2:W-:Y:S01]  /*12390*/  STL [R1+0x126c], R40 ;  /* 0x00126c2801007387 */ /* 0x0045e20000100800 */
[----:B------:R-:W-:Y:S01]  /*123a0*/  PRMT R31, RZ, 0x7610, R31 ;  /* 0x00007610ff1f7816 */ /* 0x000fe2000000001f */
[----:B------:R-:W1:Y:S02]  /*123b0*/  LDC R57, c[0x0][0x3d8] ;  /* 0x0000f600ff397b82 */ /* 0x000e640000000800 */
[----:B------:R0:W-:Y:S06]  /*123c0*/  STL.64 [R1+0x430], R72 ;  /* 0x0004304801007387 */ /* 0x0001ec0000100a00 */
[----:B--2---:R-:W2:Y:S01]  /*123d0*/  LDC R40, c[0x0][0x3d8] ;  /* 0x0000f600ff287b82 */ /* 0x004ea20000000800 */
[----:B0-----:R-:W-:-:S04]  /*123e0*/  IADD3 R72, P2, PT, R42, R2, RZ ;  /* 0x000000022a487210 */ /* 0x001fc80007f5e0ff */
[----:B------:R-:W-:-:S05]  /*123f0*/  LEA.HI.X.SX32 R73, R42, R0, 0x1, P2 ;  /* 0x000000002a497211 */ /* 0x000fca00010f0eff */
[----:B------:R0:W2:Y:S01]  /*12400*/  @P0 LDG.E.U8 R59, desc[UR8][R72.64] ;  /* 0x00000008483b0981 */ /* 0x0000a2000c1e1100 */
[----:B------:R-:W-:Y:S01]  /*12410*/  IMAD R97, R99, 0x2, R39 ;  /* 0x0000000263617824 */ /* 0x000fe200078e0227 */
[----:B------:R-:W-:Y:S01]  /*12420*/  PRMT R4, RZ, 0x7610, R4 ;  /* 0x00007610ff047816 */ /* 0x000fe20000000004 */
[----:B------:R-:W0:Y:S02]  /*12430*/  LDC R99, c[0x0][0x3d8] ;  /* 0x0000f600ff637b82 */ /* 0x000e240000000800 */
[----:B------:R-:W-:-:S04]  /*12440*/  IMAD R119, R165, 0x2, R97 ;  /* 0x00000002a5777824 */ /* 0x000fc800078e0261 */
[----:B------:R-:W-:Y:S01]  /*12450*/  IMAD R134, R83, 0x2, R119 ;  /* 0x0000000253867824 */ /* 0x000fe200078e0277 */
[----:B------:R-:W-:Y:S01]  /*12460*/  PRMT R30, RZ, 0x7610, R30 ;  /* 0x00007610ff1e7816 */ /* 0x000fe2000000001e */
[----:B------:R-:W0:Y:S01]  /*12470*/  LDC R165, c[0x0][0x3d8] ;  /* 0x0000f600ffa57b82 */ /* 0x000e220000000800 */
[----:B------:R-:W-:Y:S02]  /*12480*/  PRMT R82, RZ, 0x7610, R82 ;  /* 0x00007610ff527816 */ /* 0x000fe40000000052 */
[----:B------:R-:W-:-:S05]  /*12490*/  PRMT R56, RZ, 0x7610, R56 ;  /* 0x00007610ff387816 */ /* 0x000fca0000000038 */
[----:B------:R-:W0:Y:S01]  /*124a0*/  LDC R83, c[0x0][0x3d8] ;  /* 0x0000f600ff537b82 */ /* 0x000e220000000800 */
[----:B---3--:R3:W-:Y:S04]  /*124b0*/  STL [R1+0x1268], R5 ;  /* 0x0012680501007387 */ /* 0x0087e80000100800 */
[----:B------:R0:W-:Y:S04]  /*124c0*/  STL.64 [R1+0x410], R74 ;  /* 0x0004104a01007387 */ /* 0x0001e80000100a00 */
[----:B------:R-:W-:Y:S01]  /*124d0*/  STL.64 [R1+0x3f0], R72 ;  /* 0x0003f04801007387 */ /* 0x000fe20000100a00 */
[----:B---3--:R-:W3:Y:S03]  /*124e0*/  LDC R5, c[0x0][0x3d8] ;  /* 0x0000f600ff057b82 */ /* 0x008ee60000000800 */
[----:B----4-:R4:W-:Y:S05]  /*124f0*/  STL [R1+0x125c], R37 ;  /* 0x00125c2501007387 */ /* 0x0109ea0000100800 */
[----:B0-----:R-:W0:Y:S01]  /*12500*/  LDC R75, c[0x0][0x3d8] ;  /* 0x0000f600ff4b7b82 */ /* 0x001e220000000800 */
[----:B----4-:R-:W-:Y:S01]  /*12510*/  IMAD R37, R61, 0x2, R134 ;  /* 0x000000023d257824 */ /* 0x010fe200078e0286 */
[----:B------:R-:W-:-:S03]  /*12520*/  IADD3 R72, P2, PT, R41, R2, RZ ;  /* 0x0000000229487210 */ /* 0x000fc60007f5e0ff */
[----:B--2---:R-:W-:Y:S01]  /*12530*/  IMAD R42, R40, 0x2, R37 ;  /* 0x00000002282a7824 */ /* 0x004fe200078e0225 */
[----:B------:R-:W-:Y:S02]  /*12540*/  LEA.HI.X.SX32 R73, R41, R0, 0x1, P2 ;  /* 0x0000000029497211 */ /* 0x000fe400010f0eff */
[----:B------:R-:W2:Y:S01]  /*12550*/  LDC R74, c[0x0][0x3d8] ;  /* 0x0000f600ff4a7b82 */ /* 0x000ea20000000800 */
[----:B-1----:R-:W-:Y:S01]  /*12560*/  IMAD R118, R58, 0x2, R42 ;  /* 0x000000023a767824 */ /* 0x002fe200078e022a */
[C---:B------:R-:W-:Y:S01]  /*12570*/  IADD3 R58, P2, PT, R3.reuse, R2, RZ ;  /* 0x00000002033a7210 */ /* 0x040fe20007f5e0ff */
[----:B------:R1:W4:Y:S04]  /*12580*/  @P0 LDG.E.U8 R31, desc[UR8][R72.64] ;  /* 0x00000008481f0981 */ /* 0x000328000c1e1100 */
[----:B------:R0:W-:Y:S01]  /*12590*/  STL [R1+0x1258], R59 ;  /* 0x0012583b01007387 */ /* 0x0001e20000100800 */
[----:B------:R-:W2:Y:S01]  /*125a0*/  LDC R61, c[0x0][0x3d8] ;  /* 0x0000f600ff3d7b82 */ /* 0x000ea20000000800 */
[----:B0-----:R-:W-:-:S05]  /*125b0*/  LEA.HI.X.SX32 R59, R3, R0, 0x1, P2 ;  /* 0x00000000033b7211 */ /* 0x001fca00010f0eff */
[----:B------:R0:W2:Y:S04]  /*125c0*/  @P0 LDG.E.U8 R4, desc[UR8][R58.64] ;  /* 0x000000083a040981 */ /* 0x0000a8000c1e1100 */
[----:B------:R1:W-:Y:S04]  /*125d0*/  STL.64 [R1+0x3d0], R72 ;  /* 0x0003d04801007387 */ /* 0x0003e80000100a00 */
[----:B------:R0:W-:Y:S01]  /*125e0*/  STL.64 [R1+0x3b0], R58 ;  /* 0x0003b03a01007387 */ /* 0x0001e20000100a00 */
[----:B-1----:R-:W-:-:S04]  /*125f0*/  IADD3 R72, P2, PT, R36, R2, RZ ;  /* 0x0000000224487210 */ /* 0x002fc80007f5e0ff */
[----:B------:R-:W-:Y:S02]  /*12600*/  LEA.HI.X.SX32 R73, R36, R0, 0x1, P2 ;  /* 0x0000000024497211 */ /* 0x000fe400010f0eff */
[C---:B0-----:R-:W-:Y:S02]  /*12610*/  IADD3 R58, P2, PT, R39.reuse, R2, RZ ;  /* 0x00000002273a7210 */ /* 0x041fe40007f5e0ff */
[----:B------:R-:W-:Y:S01]  /*12620*/  PRMT R36, RZ, 0x7610, R36 ;  /* 0x00007610ff247816 */ /* 0x000fe20000000024 */
[----:B------:R0:W2:Y:S01]  /*12630*/  @P0 LDG.E.U8 R30, desc[UR8][R72.64] ;  /* 0x00000008481e0981 */ /* 0x0000a2000c1e1100 */
[----:B------:R-:W-:-:S05]  /*12640*/  LEA.HI.X.SX32 R59, R39, R0, 0x1, P2 ;  /* 0x00000000273b7211 */ /* 0x000fca00010f0eff */
[----:B------:R-:W2:Y:S01]  /*12650*/  @P0 LDG.E.U8 R36, desc[UR8][R58.64] ;  /* 0x000000083a240981 */ /* 0x000ea2000c1e1100 */
[----:B------:R-:W-:Y:S02]  /*12660*/  IMAD R38, R60, 0x4, R118 ;  /* 0x000000043c267824 */ /* 0x000fe400078e0276 */
[----:B------:R-:W1:Y:S02]  /*12670*/  LDC R60, c[0x0][0x3d8] ;  /* 0x0000f600ff3c7b82 */ /* 0x000e640000000800 */
[----:B------:R-:W-:-:S06]  /*12680*/  IMAD R40, R57, 0x2, R38 ;  /* 0x0000000239287824 */ /* 0x000fcc00078e0226 */
[----:B------:R-:W0:Y:S01]  /*12690*/  LDC R57, c[0x0][0x3d8] ;  /* 0x0000f600ff397b82 */ /* 0x000e220000000800 */
[----:B----4-:R3:W-:Y:S02]  /*126a0*/  STL [R1+0x124c], R31 ;  /* 0x00124c1f01007387 */ /* 0x0107e40000100800 */
[----:B---3--:R-:W-:-:S05]  /*126b0*/  IMAD R31, R5, 0x2, R40 ;  /* 0x00000002051f7824 */ /* 0x008fca00078e0228 */
[----:B------:R-:W3:Y:S01]  /*126c0*/  LDC R5, c[0x0][0x3d8] ;  /* 0x0000f600ff057b82 */ /* 0x000ee20000000800 */
[----:B------:R-:W-:-:S04]  /*126d0*/  IMAD R135, R99, 0x2, R31 ;  /* 0x0000000263877824 */ /* 0x000fc800078e021f */
[----:B------:R-:W-:-:S04]  /*126e0*/  IMAD R3, R165, 0x2, R135 ;  /* 0x00000002a5037824 */ /* 0x000fc800078e0287 */
[----:B------:R-:W-:-:S04]  /*126f0*/  IMAD R41, R75, 0x2, R3 ;  /* 0x000000024b297824 */ /* 0x000fc800078e0203 */
[----:B--2---:R-:W-:-:S04]  /*12700*/  IMAD R165, R74, 0x2, R41 ;  /* 0x000000024aa57824 */ /* 0x004fc800078e0229 */
[----:B------:R-:W-:-:S04]  /*12710*/  IMAD R39, R61, 0x4, R165 ;  /* 0x000000043d277824 */ /* 0x000fc800078e02a5 */
[----:B0-----:R-:W-:Y:S02]  /*12720*/  IMAD R99, R57, 0x2, R39 ;  /* 0x0000000239637824 */ /* 0x001fe400078e0227 */
[----:B------:R-:W0:Y:S01]  /*12730*/  LDC R57, c[0x0][0x3d8] ;  /* 0x0000f600ff397b82 */ /* 0x000e220000000800 */
[----:B------:R2:W-:Y:S07]  /*12740*/  STL [R1+0x1248], R4 ;  /* 0x0012480401007387 */ /* 0x0005ee0000100800 */
[----:B--2---:R-:W2:Y:S01]  /*12750*/  LDC R4, c[0x0][0x3d8] ;  /* 0x0000f600ff047b82 */ /* 0x004ea20000000800 */
[----:B------:R4:W-:Y:S02]  /*12760*/  STL.64 [R1+0x390], R72 ;  /* 0x0003904801007387 */ /* 0x0009e40000100a00 */
[----:B----4-:R-:W-:-:S02]  /*12770*/  IADD3 R72, P2, PT, R37, R2, RZ ;  /* 0x0000000225487210 */ /* 0x010fc40007f5e0ff */
[----:B------:R4:W-:Y:S04]  /*12780*/  STL [R1+0x123c], R30 ;  /* 0x00123c1e01007387 */ /* 0x0009e80000100800 */
[----:B------:R-:W-:Y:S04]  /*12790*/  STL.64 [R1+0x370], R58 ;  /* 0x0003703a01007387 */ /* 0x000fe80000100a00 */
[----:B------:R2:W-:Y:S01]  /*127a0*/  STL [R1+0x1238], R36 ;  /* 0x0012382401007387 */ /* 0x0005e20000100800 */
[----:B------:R-:W-:Y:S01]  /*127b0*/  LEA.HI.X.SX32 R73, R37, R0, 0x1, P2 ;  /* 0x0000000025497211 */ /* 0x000fe200010f0eff */
[----:B----4-:R-:W4:Y:S01]  /*127c0*/  LDC R30, c[0x0][0x3d8] ;  /* 0x0000f600ff1e7b82 */ /* 0x010f220000000800 */
[----:B------:R-:W-:-:S03]  /*127d0*/  IADD3 R74, P2, PT, R38, R2, RZ ;  /* 0x00000002264a7210 */ /* 0x000fc60007f5e0ff */
[----:B------:R-:W4:Y:S01]  /*127e0*/  @P0 LDG.E.U8 R100, desc[UR8][R72.64] ;  /* 0x0000000848640981 */ /* 0x000f22000c1e1100 */
[----:B--2---:R-:W-:Y:S01]  /*127f0*/  IMAD R36, R4, 0x2, R99 ;  /* 0x0000000204247824 */ /* 0x004fe200078e0263 */
[----:B------:R-:W-:Y:S02]  /*12800*/  LEA.HI.X.SX32 R75, R38, R0, 0x1, P2 ;  /* 0x00000000264b7211 */ /* 0x000fe400010f0eff */
[----:B------:R-:W2:Y:S01]  /*12810*/  LDC R59, c[0x0][0x3d8] ;  /* 0x0000f600ff3b7b82 */ /* 0x000ea20000000800 */
[----:B---3--:R-:W-:Y:S01]  /*12820*/  IMAD R5, R5, 0x2, R36 ;  /* 0x0000000205057824 */ /* 0x008fe200078e0224 */
[----:B------:R-:W-:Y:S01]  /*12830*/  PRMT R38, RZ, 0x7610, R38 ;  /* 0x00007610ff267816 */ /* 0x000fe20000000026 */
[----:B------:R-:W3:Y:S02]  /*12840*/  @P0 LDG.E.U8 R101, desc[UR8][R74.64] ;  /* 0x000000084a650981 */ /* 0x000ee4000c1e1100 */
[----:B-1----:R-:W-:Y:S01]  /*12850*/  IMAD R36, R60, 0x2, R5 ;  /* 0x000000023c247824 */ /* 0x002fe200078e0205 */
[----:B------:R-:W-:-:S02]  /*12860*/  IADD3 R60, P2, PT, R3, R2, RZ ;  /* 0x00000002033c7210 */ /* 0x000fc40007f5e0ff */
[----:B------:R-:W1:Y:S02]  /*12870*/  LDC R58, c[0x0][0x3d8] ;  /* 0x0000f600ff3a7b82 */ /* 0x000e640000000800 */
[----:B------:R-:W-:-:S05]  /*12880*/  LEA.HI.X.SX32 R61, R3, R0, 0x1, P2 ;  /* 0x00000000033d7211 */ /* 0x000fca00010f0eff */
[----:B------:R-:W3:Y:S01]  /*12890*/  @P0 LDG.E.U8 R38, desc[UR8][R60.64] ;  /* 0x000000083c260981 */ /* 0x000ee2000c1e1100 */
[----:B------:R-:W-:Y:S01]  /*128a0*/  IMAD R37, R105, 0x2, R36 ;  /* 0x0000000269257824 */ /* 0x000fe200078e0224 */
[----:B------:R-:W0:Y:S02]  /*128b0*/  LDC R4, c[0x0][0x3d8] ;  /* 0x0000f600ff047b82 */ /* 0x000e240000000800 */
[----:B------:R2:W-:Y:S01]  /*128c0*/  STL.64 [R1+0x350], R72 ;  /* 0x0003504801007387 */ /* 0x0005e20000100a00 */
[----:B------:R-:W-:-:S05]  /*128d0*/  PRMT R104, RZ, 0x7610, R104 ;  /* 0x00007610ff687816 */ /* 0x000fca0000000068 */
[----:B------:R-:W0:Y:S01]  /*128e0*/  LDC R105, c[0x0][0x3d8] ;  /* 0x0000f600ff697b82 */ /* 0x000e220000000800 */
[----:B--2---:R-:W2:Y:S04]  /*128f0*/  LDL.LU.64 R72, [R1+0x1668] ;  /* 0x0016680001487983 */ /* 0x004ea80000300a00 */
[----:B------:R0:W-:Y:S04]  /*12900*/  STL.64 [R1+0x330], R74 ;  /* 0x0003304a01007387 */ /* 0x0001e80000100a00 */
[----:B----4-:R4:W-:Y:S04]  /*12910*/  STL [R1+0x10f4], R100 ;  /* 0x0010f46401007387 */ /* 0x0109e80000100800 */
[----:B0-----:R-:W2:Y:S01]  /*12920*/  LDL.LU.64 R74, [R1+0x1660] ;  /* 0x00166000014a7983 */ /* 0x001ea20000300a00 */
[----:B----4-:R-:W-:-:S03]  /*12930*/  IMAD R100, R30, 0x2, R37 ;  /* 0x000000021e647824 */ /* 0x010fc600078e0225 */
[----:B------:R0:W-:Y:S01]  /*12940*/  STL.64 [R1+0x310], R60 ;  /* 0x0003103c01007387 */ /* 0x0001e20000100a00 */
[----:B------:R-:W-:-:S03]  /*12950*/  IMAD R3, R59, 0x4, R100 ;  /* 0x000000043b037824 */ /* 0x000fc600078e0264 */
[----:B---3--:R3:W-:Y:S01]  /*12960*/  STL [R1+0x10f0], R101 ;  /* 0x0010f06501007387 */ /* 0x0087e20000100800 */
[----:B------:R-:W-:-:S03]  /*12970*/  IADD3 R100, P2, PT, R39, R2, RZ ;  /* 0x0000000227647210 */ /* 0x000fc60007f5e0ff */
[----:B0-----:R-:W4:Y:S04]  /*12980*/  LDL.LU.64 R60, [R1+0x1658] ;  /* 0x00165800013c7983 */ /* 0x001f280000300a00 */
[----:B------:R1:W-:Y:S01]  /*12990*/  STL [R1+0x10e4], R38 ;  /* 0x0010e42601007387 */ /* 0x0003e20000100800 */
[----:B---3--:R-:W-:-:S05]  /*129a0*/  LEA.HI.X.SX32 R101, R39, R0, 0x1, P2 ;  /* 0x0000000027657211 */ /* 0x008fca00010f0eff */
[----:B------:R-:W3:Y:S01]  /*129b0*/  @P0 LDG.E.U8 R82, desc[UR8][R100.64] ;  /* 0x0000000864520981 */ /* 0x000ee2000c1e1100 */
[----:B-1----:R-:W-:Y:S01]  /*129c0*/  IMAD R38, R58, 0x2, R3 ;  /* 0x000000023a267824 */ /* 0x002fe200078e0203 */
[----:B------:R-:W-:-:S04]  /*129d0*/  IADD3 R58, P3, PT, R36, R2, RZ ;  /* 0x00000002243a7210 */ /* 0x000fc80007f7e0ff */
[----:B------:R-:W-:-:S05]  /*129e0*/  LEA.HI.X.SX32 R59, R36, R0, 0x1, P3 ;  /* 0x00000000243b7211 */ /* 0x000fca00018f0eff */
[----:B------:R-:W2:Y:S01]  /*129f0*/  @P0 LDG.E.U8 R56, desc[UR8][R58.64] ;  /* 0x000000083a380981 */ /* 0x000ea2000c1e1100 */
[----:B------:R-:W-:-:S04]  /*12a00*/  IMAD R39, R83, 0x2, R38 ;  /* 0x0000000253277824 */ /* 0x000fc800078e0226 */
[----:B------:R-:W-:Y:S01]  /*12a10*/  IMAD R4, R4, 0x2, R39 ;  /* 0x0000000204047824 */ /* 0x000fe200078e0227 */
[----:B------:R0:W-:Y:S03]  /*12a20*/  STL.64 [R1+0x2f0], R100 ;  /* 0x0002f06401007387 */ /* 0x0001e60000100a00 */
[----:B------:R-:W-:Y:S01]  /*12a30*/  IMAD R36, R57, 0x2, R4 ;  /* 0x0000000239247824 */ /* 0x000fe200078e0204 */
[----:B0-----:R-:W2:Y:S04]  /*12a40*/  LDL.LU.64 R100, [R1+0x1650] ;  /* 0x0016500001647983 */ /* 0x001ea80000300a00 */
[----:B------:R-:W-:Y:S01]  /*12a50*/  STL.64 [R1+0x2d0], R58 ;  /* 0x0002d03a01007387 */ /* 0x000fe20000100a00 */
[----:B----4-:R-:W-:-:S02]  /*12a60*/  PRMT R60, RZ, 0x7610, R60 ;  /* 0x00007610ff3c7816 */ /* 0x010fc4000000003c */
[----:B------:R-:W-:Y:S01]  /*12a70*/  PRMT R61, RZ, 0x7610, R61 ;  /* 0x00007610ff3d7816 */ /* 0x000fe2000000003d */
[----:B---3--:R0:W-:Y:S02]  /*12a80*/  STL [R1+0x10d8], R82 ;  /* 0x0010d85201007387 */ /* 0x0081e40000100800 */
[C---:B0-----:R-:W-:Y:S02]  /*12a90*/  IADD3 R82, P2, PT, R3.reuse, R2, RZ ;  /* 0x0000000203527210 */ /* 0x041fe40007f5e0ff */
[----:B--2---:R0:W-:Y:S02]  /*12aa0*/  STL [R1+0x10d4], R56 ;  /* 0x0010d43801007387 */ /* 0x0041e40000100800 */
[----:B------:R-:W-:-:S05]  /*12ab0*/  LEA.HI.X.SX32 R83, R3, R0, 0x1, P2 ;  /* 0x0000000003537211 */ /* 0x000fca00010f0eff */
[----:B------:R-:W2:Y:S01]  /*12ac0*/  @P0 LDG.E.U8 R61, desc[UR8][R82.64] ;  /* 0x00000008523d0981 */ /* 0x000ea2000c1e1100 */
[----:B0-----:R-:W-:-:S04]  /*12ad0*/  IADD3 R56, P3, PT, R36, R2, RZ ;  /* 0x0000000224387210 */ /* 0x001fc80007f7e0ff */
[----:B------:R-:W-:-:S05]  /*12ae0*/  LEA.HI.X.SX32 R57, R36, R0, 0x1, P3 ;  /* 0x0000000024397211 */ /* 0x000fca00018f0eff */
[----:B------:R-:W3:Y:S01]  /*12af0*/  @P0 LDG.E.U8 R60, desc[UR8][R56.64] ;  /* 0x00000008383c0981 */ /* 0x000ee2000c1e1100 */
[----:B------:R-:W-:-:S03]  /*12b00*/  IADD3 R58, P2, PT, R100, R2, RZ ;  /* 0x00000002643a7210 */ /* 0x000fc60007f5e0ff */
[----:B------:R-:W-:Y:S04]  /*12b10*/  STL.64 [R1+0x2b0], R82 ;  /* 0x0002b05201007387 */ /* 0x000fe80000100a00 */
[----:B------:R0:W-:Y:S01]  /*12b20*/  STL.64 [R1+0x290], R56 ;  /* 0x0002903801007387 */ /* 0x0001e20000100a00 */
[----:B------:R-:W-:-:S05]  /*12b30*/  LEA.HI.X.SX32 R59, R100, R0, 0x1, P2 ;  /* 0x00000000643b7211 */ /* 0x000fca00010f0eff */
[----:B------:R-:W4:Y:S04]  /*12b40*/  @P0 LDG.E.U8 R104, desc[UR8][R58.64] ;  /* 0x000000083a680981 */ /* 0x000f28000c1e1100 */
[----:B0-----:R-:W4:Y:S04]  /*12b50*/  LDL.LU.64 R56, [R1+0x1648] ;  /* 0x0016480001387983 */ /* 0x001f280000300a00 */
[----:B------:R0:W-:Y:S04]  /*12b60*/  STL.64 [R1+0x268], R58 ;  /* 0x0002683a01007387 */ /* 0x0001e80000100a00 */
[----:B---3--:R4:W-:Y:S04]  /*12b70*/  STL [R1+0x20c], R60 ;  /* 0x00020c3c01007387 */ /* 0x0089e80000100800 */
[----:B--2---:R1:W-:Y:S04]  /*12b80*/  STL [R1+0x10cc], R61 ;  /* 0x0010cc3d01007387 */ /* 0x0043e80000100800 */
[----:B0-----:R-:W2:Y:S01]  /*12b90*/  LDL.LU.64 R58, [R1+0x1640] ;  /* 0x00164000013a7983 */ /* 0x001ea20000300a00 */
[----:B------:R-:W-:-:S04]  /*12ba0*/  IADD3 R82, P2, PT, R55, R2, RZ ;  /* 0x0000000237527210 */ /* 0x000fc80007f5e0ff */
[----:B------:R-:W-:Y:S02]  /*12bb0*/  LEA.HI.X.SX32 R83, R55, R0, 0x1, P2 ;  /* 0x0000000037537211 */ /* 0x000fe400010f0eff */
[----:B------:R-:W-:Y:S02]  /*12bc0*/  PRMT R72, RZ, 0x7610, R72 ;  /* 0x00007610ff487816 */ /* 0x000fe40000000048 */
[C---:B----4-:R-:W-:Y:S02]  /*12bd0*/  IADD3 R60, P2, PT, R57.reuse, R2, RZ ;  /* 0x00000002393c7210 */ /* 0x050fe40007f5e0ff */
[----:B------:R-:W-:Y:S02]  /*12be0*/  PRMT R73, RZ, 0x7610, R73 ;  /* 0x00007610ff497816 */ /* 0x000fe40000000049 */
[----:B-1----:R-:W-:Y:S01]  /*12bf0*/  LEA.HI.X.SX32 R61, R57, R0, 0x1, P2 ;  /* 0x00000000393d7211 */ /* 0x002fe200010f0eff */
[----:B------:R-:W-:Y:S04]  /*12c00*/  STL.64 [R1+0x248], R82 ;  /* 0x0002485201007387 */ /* 0x000fe80000100a00 */
[----:B------:R-:W3:Y:S04]  /*12c10*/  @P0 LDG.E.U8 R72, desc[UR8][R60.64] ;  /* 0x000000083c480981 */ /* 0x000ee8000c1e1100 */
[----:B------:R2:W4:Y:S01]  /*12c20*/  @P0 LDG.E.U8 R73, desc[UR8][R82.64] ;  /* 0x0000000852490981 */ /* 0x000522000c1e1100 */
[----:B------:R-:W-:-:S03]  /*12c30*/  PRMT R74, RZ, 0x7610, R74 ;  /* 0x00007610ff4a7816 */ /* 0x000fc6000000004a */
[----:B------:R0:W-:Y:S01]  /*12c40*/  STL [R1+0x1fc], R104 ;  /* 0x0001fc6801007387 */ /* 0x0001e20000100800 */
[----:B------:R-:W-:Y:S01]  /*12c50*/  IMAD R3, R105, 0x2, R36 ;  /* 0x0000000269037824 */ /* 0x000fe200078e0224 */
[----:B------:R-:W-:Y:S02]  /*12c60*/  PRMT R75, RZ, 0x7610, R75 ;  /* 0x00007610ff4b7816 */ /* 0x000fe4000000004b */
[----:B0-----:R-:W-:-:S04]  /*12c70*/  IADD3 R104, P3, PT, R56, R2, RZ ;  /* 0x0000000238687210 */ /* 0x001fc80007f7e0ff */
[----:B------:R-:W-:-:S05]  /*12c80*/  LEA.HI.X.SX32 R105, R56, R0, 0x1, P3 ;  /* 0x0000000038697211 */ /* 0x000fca00018f0eff */
[----:B------:R-:W4:Y:S01]  /*12c90*/  @P0 LDG.E.U8 R75, desc[UR8][R104.64] ;  /* 0x00000008684b0981 */ /* 0x000f22000c1e1100 */
[----:B--2---:R-:W-:-:S04]  /*12ca0*/  IADD3 R82, P2, PT, R59, R2, RZ ;  /* 0x000000023b527210 */ /* 0x004fc80007f5e0ff */
[----:B------:R-:W-:-:S05]  /*12cb0*/  LEA.HI.X.SX32 R83, R59, R0, 0x1, P2 ;  /* 0x000000003b537211 */ /* 0x000fca00010f0eff */
[----:B------:R-:W2:Y:S04]  /*12cc0*/  @P0 LDG.E.U8 R74, desc[UR8][R82.64] ;  /* 0x00000008524a0981 */ /* 0x000ea8000c1e1100 */
[----:B------:R0:W-:Y:S01]  /*12cd0*/  STL.64 [R1+0x228], R60 ;  /* 0x0002283c01007387 */ /* 0x0001e20000100a00 */
[----:B------:R-:W-:-:S03]  /*12ce0*/  PRMT R128, RZ, 0x7610, R128 ;  /* 0x00007610ff807816 */ /* 0x000fc60000000080 */
[----:B0-----:R-:W2:Y:S04]  /*12cf0*/  LDL.LU.64 R60, [R1+0x1638] ;  /* 0x00163800013c7983 */ /* 0x001ea80000300a00 */
[----:B------:R-:W-:Y:S04]  /*12d00*/  STL.64 [R1+0xa08], R104 ;  /* 0x000a086801007387 */ /* 0x000fe80000100a00 */
[----:B---3--:R0:W-:Y:S04]  /*12d10*/  STL [R1+0x1ec], R72 ;  /* 0x0001ec4801007387 */ /* 0x0081e80000100800 */
[----:B----4-:R1:W-:Y:S01]  /*12d20*/  STL [R1+0x1f0], R73 ;  /* 0x0001f04901007387 */ /* 0x0103e20000100800 */
[----:B0-----:R-:W-:-:S03]  /*12d30*/  IADD3 R72, P3, PT, R58, R2, RZ ;  /* 0x000000023a487210 */ /* 0x001fc60007f7e0ff */
[----:B------:R0:W-:Y:S01]  /*12d40*/  STL.64 [R1+0x9e8], R82 ;  /* 0x0009e85201007387 */ /* 0x0001e20000100a00 */
[----:B-1----:R-:W-:-:S05]  /*12d50*/  LEA.HI.X.SX32 R73, R58, R0, 0x1, P3 ;  /* 0x000000003a497211 */ /* 0x002fca00018f0eff */
[----:B------:R-:W3:Y:S04]  /*12d60*/  @P0 LDG.E.U8 R128, desc[UR8][R72.64] ;  /* 0x0000000848800981 */ /* 0x000ee8000c1e1100 */
[----:B0-----:R-:W4:Y:S04]  /*12d70*/  LDL.LU.64 R82, [R1+0x1630] ;  /* 0x0016300001527983 */ /* 0x001f280000300a00 */
[----:B------:R0:W-:Y:S04]  /*12d80*/  STL.64 [R1+0x9c8], R72 ;  /* 0x0009c84801007387 */ /* 0x0001e80000100a00 */
[----:B--2---:R1:W-:Y:S04]  /*12d90*/  STL [R1+0x1dc], R74 ;  /* 0x0001dc4a01007387 */ /* 0x0043e80000100800 */
[----:B------:R2:W-:Y:S04]  /*12da0*/  STL [R1+0x1e0], R75 ;  /* 0x0001e04b01007387 */ /* 0x0005e80000100800 */
[----:B0-----:R-:W4:Y:S01]  /*12db0*/  LDL.LU.64 R72, [R1+0x1628] ;  /* 0x0016280001487983 */ /* 0x001f220000300a00 */
[----:B------:R-:W-:-:S02]  /*12dc0*/  IADD3 R104, P2, PT, R61, R2, RZ ;  /* 0x000000023d687210 */ /* 0x000fc40007f5e0ff */
[C---:B-1----:R-:W-:Y:S02]  /*12dd0*/  IADD3 R74, P3, PT, R60.reuse, R2, RZ ;  /* 0x000000023c4a7210 */ /* 0x042fe40007f7e0ff */
[-C--:B------:R-:W-:Y:S02]  /*12de0*/  LEA.HI.X.SX32 R105, R61, R0.reuse, 0x1, P2 ;  /* 0x000000003d697211 */ /* 0x080fe400010f0eff */
[----:B--2---:R-:W-:-:S03]  /*12df0*/  LEA.HI.X.SX32 R75, R60, R0, 0x1, P3 ;  /* 0x000000003c4b7211 */ /* 0x004fc600018f0eff */
[----:B------:R-:W-:Y:S04]  /*12e00*/  STL.64 [R1+0x9a8], R104 ;  /* 0x0009a86801007387 */ /* 0x000fe80000100a00 */
[----:B---3--:R-:W-:Y:S04]  /*12e10*/  STL [R1+0x1cc], R128 ;  /* 0x0001cc8001007387 */ /* 0x008fe80000100800 */
[----:B------:R0:W-:Y:S01]  /*12e20*/  STL.64 [R1+0x988], R74 ;  /* 0x0009884a01007387 */ /* 0x0001e20000100a00 */
[----:B----4-:R-:W-:Y:S02]  /*12e30*/  PRMT R72, RZ, 0x7610, R72 ;  /* 0x00007610ff487816 */ /* 0x010fe40000000048 */
[----:B------:R-:W-:-:S04]  /*12e40*/  PRMT R73, RZ, 0x7610, R73 ;  /* 0x00007610ff497816 */ /* 0x000fc80000000049 */
[----:B------:R-:W2:Y:S04]  /*12e50*/  @P0 LDG.E.U8 R72, desc[UR8][R74.64] ;  /* 0x000000084a480981 */ /* 0x000ea8000c1e1100 */
[----:B------:R1:W3:Y:S04]  /*12e60*/  @P0 LDG.E.U8 R73, desc[UR8][R104.64] ;  /* 0x0000000868490981 */ /* 0x0002e8000c1e1100 */
[----:B0-----:R-:W4:Y:S01]  /*12e70*/  LDL.LU.64 R74, [R1+0x1620] ;  /* 0x00162000014a7983 */ /* 0x001f220000300a00 */
[----:B------:R-:W-:-:S04]  /*12e80*/  IADD3 R128, P2, PT, R64, R2, RZ ;  /* 0x0000000240807210 */ /* 0x000fc80007f5e0ff */
[----:B------:R-:W-:-:S05]  /*12e90*/  LEA.HI.X.SX32 R129, R64, R0, 0x1, P2 ;  /* 0x0000000040817211 */ /* 0x000fca00010f0eff */
[----:B------:R-:W-:Y:S01]  /*12ea0*/  STL.64 [R1+0x968], R128 ;  /* 0x0009688001007387 */ /* 0x000fe20000100a00 */
[----:B------:R-:W-:Y:S02]  /*12eb0*/  PRMT R82, RZ, 0x7610, R82 ;  /* 0x00007610ff527816 */ /* 0x000fe40000000052 */
[C---:B-1----:R-:W-:Y:S02]  /*12ec0*/  IADD3 R104, P3, PT, R63.reuse, R2, RZ ;  /* 0x000000023f687210 */ /* 0x042fe40007f7e0ff */
[----:B------:R-:W-:Y:S02]  /*12ed0*/  PRMT R83, RZ, 0x7610, R83 ;  /* 0x00007610ff537816 */ /* 0x000fe40000000053 */
[----:B------:R-:W-:-:S05]  /*12ee0*/  LEA.HI.X.SX32 R105, R63, R0, 0x1, P3 ;  /* 0x000000003f697211 */ /* 0x000fca00018f0eff */
[----:B------:R0:W4:Y:S04]  /*12ef0*/  @P0 LDG.E.U8 R83, desc[UR8][R104.64] ;  /* 0x0000000868530981 */ /* 0x000128000c1e1100 */
[----:B--2---:R4:W-:Y:S04]  /*12f00*/  STL [R1+0x1bc], R72 ;  /* 0x0001bc4801007387 */ /* 0x0049e80000100800 */
[----:B---3--:R1:W-:Y:S01]  /*12f10*/  STL [R1+0x1c4], R73 ;  /* 0x0001c44901007387 */ /* 0x0083e20000100800 */
[----:B----4-:R-:W-:-:S04]  /*12f20*/  IADD3 R72, P2, PT, R75, R2, RZ ;  /* 0x000000024b487210 */ /* 0x010fc80007f5e0ff */
[----:B-1----:R-:W-:-:S05]  /*12f30*/  LEA.HI.X.SX32 R73, R75, R0, 0x1, P2 ;  /* 0x000000004b497211 */ /* 0x002fca00010f0eff */
[----:B------:R-:W2:Y:S01]  /*12f40*/  @P0 LDG.E.U8 R82, desc[UR8][R72.64] ;  /* 0x0000000848520981 */ /* 0x000ea2000c1e1100 */
[----:B------:R-:W-:-:S03]  /*12f50*/  PRMT R113, RZ, 0x7610, R113 ;  /* 0x00007610ff717816 */ /* 0x000fc60000000071 */
[----:B------:R0:W-:Y:S01]  /*12f60*/  STL.64 [R1+0x948], R104 ;  /* 0x0009486801007387 */ /* 0x0001e20000100a00 */
[----:B------:R-:W-:-:S03]  /*12f70*/  PRMT R102, RZ, 0x7610, R102 ;  /* 0x00007610ff667816 */ /* 0x000fc60000000066 */
[----:B------:R1:W3:Y:S01]  /*12f80*/  @P0 LDG.E.U8 R113, desc[UR8][R128.64] ;  /* 0x0000000880710981 */ /* 0x0002e2000c1e1100 */
[----:B------:R-:W-:Y:S02]  /*12f90*/  PRMT R103, RZ, 0x7610, R103 ;  /* 0x00007610ff677816 */ /* 0x000fe40000000067 */
[-C--:B0-----:R-:W-:Y:S02]  /*12fa0*/  IADD3 R104, P2, PT, R84, R2.reuse, RZ ;  /* 0x0000000254687210 */ /* 0x081fe40007f5e0ff */
[----:B-1----:R-:W-:Y:S02]  /*12fb0*/  IADD3 R128, P3, PT, R74, R2, RZ ;  /* 0x000000024a807210 */ /* 0x002fe40007f7e0ff */
[-C--:B------:R-:W-:Y:S02]  /*12fc0*/  LEA.HI.X.SX32 R105, R84, R0.reuse, 0x1, P2 ;  /* 0x0000000054697211 */ /* 0x080fe400010f0eff */
[----:B------:R-:W-:Y:S01]  /*12fd0*/  LEA.HI.X.SX32 R129, R74, R0, 0x1, P3 ;  /* 0x000000004a817211 */ /* 0x000fe200018f0eff */
[----:B------:R0:W-:Y:S04]  /*12fe0*/  STL.64 [R1+0x928], R72 ;  /* 0x0009284801007387 */ /* 0x0001e80000100a00 */
[----:B------:R-:W4:Y:S04]  /*12ff0*/  @P0 LDG.E.U8 R102, desc[UR8][R104.64] ;  /* 0x0000000868660981 */ /* 0x000f28000c1e1100 */
[----:B------:R1:W3:Y:S04]  /*13000*/  @P0 LDG.E.U8 R103, desc[UR8][R128.64] ;  /* 0x0000000880670981 */ /* 0x0002e8000c1e1100 */
[----:B0-----:R-:W1:Y:S04]  /*13010*/  LDL.LU.64 R72, [R1+0x1618] ;  /* 0x0016180001487983 */ /* 0x001e680000300a00 */
[----:B------:R-:W-:Y:S01]  /*13020*/  STL.64 [R1+0x908], R128 ;  /* 0x0009088001007387 */ /* 0x000fe20000100a00 */
[----:B------:R-:W-:-:S03]  /*13030*/  PRMT R112, RZ, 0x7610, R112 ;  /* 0x00007610ff707816 */ /* 0x000fc60000000070 */
[----:B--2---:R0:W-:Y:S04]  /*13040*/  STL [R1+0x1ac], R82 ;  /* 0x0001ac5201007387 */ /* 0x0041e80000100800 */
[----:B------:R2:W-:Y:S01]  /*13050*/  STL [R1+0x1b0], R83 ;  /* 0x0001b05301007387 */ /* 0x0005e20000100800 */
[----:B0-----:R-:W-:-:S04]  /*13060*/  IADD3 R82, P3, PT, R77, R2, RZ ;  /* 0x000000024d527210 */ /* 0x001fc80007f7e0ff */
[----:B--2---:R-:W-:-:S05]  /*13070*/  LEA.HI.X.SX32 R83, R77, R0, 0x1, P3 ;  /* 0x000000004d537211 */ /* 0x004fca00018f0eff */
[----:B------:R-:W2:Y:S04]  /*13080*/  @P0 LDG.E.U8 R112, desc[UR8][R82.64] ;  /* 0x0000000852700981 */ /* 0x000ea8000c1e1100 */
[----:B------:R0:W-:Y:S01]  /*13090*/  STL.64 [R1+0x8e8], R104 ;  /* 0x0008e86801007387 */ /* 0x0001e20000100a00 */
[----:B------:R-:W-:-:S03]  /*130a0*/  PRMT R108, RZ, 0x7610, R108 ;  /* 0x00007610ff6c7816 */ /* 0x000fc6000000006c */
[----:B0-----:R-:W2:Y:S04]  /*130b0*/  LDL.LU.64 R104, [R1+0x1610] ;  /* 0x0016100001687983 */ /* 0x001ea80000300a00 */
[----:B------:R0:W-:Y:S04]  /*130c0*/  STL.64 [R1+0x8c8], R82 ;  /* 0x0008c85201007387 */ /* 0x0001e80000100a00 */
[----:B----4-:R4:W-:Y:S01]  /*130d0*/  STL [R1+0x1a4], R102 ;  /* 0x0001a46601007387 */ /* 0x0109e20000100800 */
[----:B-1----:R-:W-:-:S03]  /*130e0*/  IADD3 R128, P2, PT, R73, R2, RZ ;  /* 0x0000000249807210 */ /* 0x002fc60007f5e0ff */
[----:B---3--:R1:W-:Y:S04]  /*130f0*/  STL [R1+0x1a8], R103 ;  /* 0x0001a86701007387 */ /* 0x0083e80000100800 */
[----:B0-----:R-:W3:Y:S01]  /*13100*/  LDL.LU.64 R82, [R1+0x1608] ;  /* 0x0016080001527983 */ /* 0x001ee20000300a00 */
[C---:B----4-:R-:W-:Y:S02]  /*13110*/  IADD3 R102, P3, PT, R72.reuse, R2, RZ ;  /* 0x0000000248667210 */ /* 0x050fe40007f7e0ff */
[-C--:B------:R-:W-:Y:S02]  /*13120*/  LEA.HI.X.SX32 R129, R73, R0.reuse, 0x1, P2 ;  /* 0x0000000049817211 */ /* 0x080fe400010f0eff */
[----:B-1----:R-:W-:Y:S02]  /*13130*/  LEA.HI.X.SX32 R103, R72, R0, 0x1, P3 ;  /* 0x0000000048677211 */ /* 0x002fe400018f0eff */
[----:B------:R-:W-:Y:S01]  /*13140*/  PRMT R109, RZ, 0x7610, R109 ;  /* 0x00007610ff6d7816 */ /* 0x000fe2000000006d */
[----:B------:R-:W-:Y:S04]  /*13150*/  STL [R1+0x1b4], R113 ;  /* 0x0001b47101007387 */ /* 0x000fe80000100800 */
[----:B------:R-:W4:Y:S04]  /*13160*/  @P0 LDG.E.U8 R108, desc[UR8][R102.64] ;  /* 0x00000008666c0981 */ /* 0x000f28000c1e1100 */
[----:B------:R-:W-:Y:S04]  /*13170*/  STL.64 [R1+0x8a8], R128 ;  /* 0x0008a88001007387 */ /* 0x000fe80000100a00 */
[----:B------:R0:W4:Y:S04]  /*13180*/  @P0 LDG.E.U8 R109, desc[UR8][R128.64] ;  /* 0x00000008806d0981 */ /* 0x000128000c1e1100 */
[----:B--2---:R-:W-:Y:S04]  /*13190*/  STL [R1+0x1a0], R112 ;  /* 0x0001a07001007387 */ /* 0x004fe80000100800 */
[----:B------:R1:W-:Y:S04]  /*131a0*/  STL.64 [R1+0x888], R102 ;  /* 0x0008886601007387 */ /* 0x0003e80000100a00 */
[----:B-1----:R-:W2:Y:S01]  /*131b0*/  LDL.LU.64 R102, [R1+0x1600] ;  /* 0x0016000001667983 */ /* 0x002ea20000300a00 */
[----:B---3--:R-:W-:-:S04]  /*131c0*/  IADD3 R112, P2, PT, R83, R2, RZ ;  /* 0x0000000253707210 */ /* 0x008fc80007f5e0ff */
[----:B------:R-:W-:Y:S02]  /*131d0*/  LEA.HI.X.SX32 R113, R83, R0, 0x1, P2 ;  /* 0x0000000053717211 */ /* 0x000fe400010f0eff */
[----:B0-----:R-:W-:-:S03]  /*131e0*/  IADD3 R128, P3, PT, R82, R2, RZ ;  /* 0x0000000252807210 */ /* 0x001fc60007f7e0ff */
[----:B------:R-:W-:Y:S04]  /*131f0*/  STL.64 [R1+0x868], R112 ;  /* 0x0008687001007387 */ /* 0x000fe80000100a00 */
[----:B----4-:R0:W-:Y:S01]  /*13200*/  STL [R1+0x198], R108 ;  /* 0x0001986c01007387 */ /* 0x0101e20000100800 */
[----:B------:R-:W-:Y:S02]  /*13210*/  LEA.HI.X.SX32 R129, R82, R0, 0x1, P3 ;  /* 0x0000000052817211 */ /* 0x000fe400018f0eff */
[C---:B0-----:R-:W-:Y:S01]  /*13220*/  IADD3 R108, P2, PT, R80.reuse, R2, RZ ;  /* 0x00000002506c7210 */ /* 0x041fe20007f5e0ff */
[----:B------:R0:W-:Y:S03]  /*13230*/  STL [R1+0x19c], R109 ;  /* 0x00019c6d01007387 */ /* 0x0001e60000100800 */
[----:B0-----:R-:W-:-:S02]  /*13240*/  LEA.HI.X.SX32 R109, R80, R0, 0x1, P2 ;  /* 0x00000000506d7211 */ /* 0x001fc400010f0eff */
[----:B--2---:R-:W-:Y:S02]  /*13250*/  PRMT R102, RZ, 0x7610, R102 ;  /* 0x00007610ff667816 */ /* 0x004fe40000000066 */
[----:B------:R-:W-:-:S04]  /*13260*/  PRMT R103, RZ, 0x7610, R103 ;  /* 0x00007610ff677816 */ /* 0x000fc80000000067 */
[----:B------:R-:W2:Y:S04]  /*13270*/  @P0 LDG.E.U8 R102, desc[UR8][R108.64] ;  /* 0x000000086c660981 */ /* 0x000ea8000c1e1100 */
[----:B------:R-:W3:Y:S01]  /*13280*/  @P0 LDG.E.U8 R103, desc[UR8][R128.64] ;  /* 0x0000000880670981 */ /* 0x000ee2000c1e1100 */
[----:B------:R-:W-:-:S03]  /*13290*/  PRMT R105, RZ, 0x7610, R105 ;  /* 0x00007610ff697816 */ /* 0x000fc60000000069 */
[----:B------:R-:W-:Y:S04]  /*132a0*/  STL.64 [R1+0x848], R128 ;  /* 0x0008488001007387 */ /* 0x000fe80000100a00 */
[----:B------:R0:W4:Y:S01]  /*132b0*/  @P0 LDG.E.U8 R105, desc[UR8][R112.64] ;  /* 0x0000000870690981 */ /* 0x000122000c1e1100 */
[----:B------:R-:W-:-:S03]  /*132c0*/  PRMT R104, RZ, 0x7610, R104 ;  /* 0x00007610ff687816 */ /* 0x000fc60000000068 */
[----:B------:R1:W-:Y:S01]  /*132d0*/  STL.64 [R1+0x828], R108 ;  /* 0x0008286c01007387 */ /* 0x0003e20000100a00 */
[----:B0-----:R-:W-:-:S04]  /*132e0*/  IADD3 R112, P3, PT, R69, R2, RZ ;  /* 0x0000000245707210 */ /* 0x001fc80007f7e0ff */
[----:B------:R-:W-:Y:S01]  /*132f0*/  LEA.HI.X.SX32 R113, R69, R0, 0x1, P3 ;  /* 0x0000000045717211 */ /* 0x000fe200018f0eff */
[----:B-1----:R-:W4:Y:S04]  /*13300*/  LDL.LU R108, [R1+0x15f8] ;  /* 0x0015f800016c7983 */ /* 0x002f280000300800 */
[----:B------:R-:W4:Y:S04]  /*13310*/  @P0 LDG.E.U8 R104, desc[UR8][R112.64] ;  /* 0x0000000870680981 */ /* 0x000f28000c1e1100 */
[----:B------:R0:W-:Y:S04]  /*13320*/  STL.64 [R1+0x808], R112 ;  /* 0x0008087001007387 */ /* 0x0001e80000100a00 */
[----:B--2---:R1:W-:Y:S04]  /*13330*/  STL [R1+0x184], R102 ;  /* 0x0001846601007387 */ /* 0x0043e80000100800 */
[----:B---3--:R2:W-:Y:S04]  /*13340*/  STL [R1+0x190], R103 ;  /* 0x0001906701007387 */ /* 0x0085e80000100800 */
[----:B0-----:R-:W3:Y:S01]  /*13350*/  LDL.LU R112, [R1+0x15f4] ;  /* 0x0015f40001707983 */ /* 0x001ee20000300800 */
[----:B------:R-:W-:-:S04]  /*13360*/  IADD3 R128, P2, PT, R65, R2, RZ ;  /* 0x0000000241807210 */ /* 0x000fc80007f5e0ff */
[----:B------:R-:W-:Y:S02]  /*13370*/  LEA.HI.X.SX32 R129, R65, R0, 0x1, P2 ;  /* 0x0000000041817211 */ /* 0x000fe400010f0eff */
[----:B-1----:R-:W-:-:S03]  /*13380*/  IADD3 R102, P3, PT, R62, R2, RZ ;  /* 0x000000023e667210 */ /* 0x002fc60007f7e0ff */
[----:B------:R0:W-:Y:S01]  /*13390*/  STL.64 [R1+0x7e8], R128 ;  /* 0x0007e88001007387 */ /* 0x0001e20000100a00 */
[----:B----4-:R-:W-:-:S03]  /*133a0*/  PRMT R108, RZ, 0x7610, R108 ;  /* 0x00007610ff6c7816 */ /* 0x010fc6000000006c */
[----:B------:R1:W-:Y:S04]  /*133b0*/  STL [R1+0x180], R104 ;  /* 0x0001806801007387 */ /* 0x0003e80000100800 */
[----:B------:R-:W4:Y:S04]  /*133c0*/  @P0 LDG.E.U8 R108, desc[UR8][R128.64] ;  /* 0x00000008806c0981 */ /* 0x000f28000c1e1100 */
[----:B------:R1:W-:Y:S01]  /*133d0*/  STL [R1+0x194], R105 ;  /* 0x0001946901007387 */ /* 0x0003e20000100800 */
[----:B--2---:R-:W-:-:S03]  /*133e0*/  LEA.HI.X.SX32 R103, R62, R0, 0x1, P3 ;  /* 0x000000003e677211 */ /* 0x004fc600018f0eff */
[----:B0-----:R-:W2:Y:S01]  /*133f0*/  LDL.LU R128, [R1+0x15f0] ;  /* 0x0015f00001807983 */ /* 0x001ea20000300800 */
[----:B---3--:R-:W-:-:S06]  /*13400*/  PRMT R112, RZ, 0x7610, R112 ;  /* 0x00007610ff707816 */ /* 0x008fcc0000000070 */
[----:B------:R-:W3:Y:S01]  /*13410*/  @P0 LDG.E.U8 R112, desc[UR8][R102.64] ;  /* 0x0000000866700981 */ /* 0x000ee2000c1e1100 */
[----:B-1----:R-:W-:-:S03]  /*13420*/  IADD3 R104, P2, PT, R68, R2, RZ ;  /* 0x0000000244687210 */ /* 0x002fc60007f5e0ff */
[----:B------:R0:W-:Y:S01]  /*13430*/  STL.64 [R1+0x7c8], R102 ;  /* 0x0007c86601007387 */ /* 0x0001e20000100a00 */
[----:B------:R-:W-:-:S03]  /*13440*/  LEA.HI.X.SX32 R105, R68, R0, 0x1, P2 ;  /* 0x0000000044697211 */ /* 0x000fc600010f0eff */
[----:B----4-:R-:W-:Y:S04]  /*13450*/  STL [R1+0x17c], R108 ;  /* 0x00017c6c01007387 */ /* 0x010fe80000100800 */
[----:B0-----:R-:W4:Y:S01]  /*13460*/  LDL.LU.64 R102, [R1+0x15e8] ;  /* 0x0015e80001667983 */ /* 0x001f220000300a00 */
[----:B--2---:R-:W-:-:S03]  /*13470*/  PRMT R128, RZ, 0x7610, R128 ;  /* 0x00007610ff807816 */ /* 0x004fc60000000080 */
[----:B------:R0:W-:Y:S04]  /*13480*/  STL.64 [R1+0x7a8], R104 ;  /* 0x0007a86801007387 */ /* 0x0001e80000100a00 */
[----:B------:R-:W2:Y:S04]  /*13490*/  @P0 LDG.E.U8 R128, desc[UR8][R104.64] ;  /* 0x0000000868800981 */ /* 0x000ea8000c1e1100 */
[----:B---3--:R1:W-:Y:S04]  /*134a0*/  STL [R1+0x178], R112 ;  /* 0x0001787001007387 */ /* 0x0083e80000100800 */
[----:B0-----:R-:W3:Y:S01]  /*134b0*/  LDL.LU.64 R104, [R1+0x15e0] ;  /* 0x0015e00001687983 */ /* 0x001ee20000300a00 */
[----:B------:R-:W-:-:S02]  /*134c0*/  IADD3 R108, P3, PT, R67, R2, RZ ;  /* 0x00000002436c7210 */ /* 0x000fc40007f7e0ff */
[----:B-1----:R-:W-:Y:S02]  /*134d0*/  IADD3 R112, P2, PT, R71, R2, RZ ;  /* 0x0000000247707210 */ /* 0x002fe40007f5e0ff */
[-C--:B------:R-:W-:Y:S02]  /*134e0*/  LEA.HI.X.SX32 R109, R67, R0.reuse, 0x1, P3 ;  /* 0x00000000436d7211 */ /* 0x080fe400018f0eff */
[----:B------:R-:W-:-:S03]  /*134f0*/  LEA.HI.X.SX32 R113, R71, R0, 0x1, P2 ;  /* 0x0000000047717211 */ /* 0x000fc600010f0eff */
[----:B------:R0:W-:Y:S01]  /*13500*/  STL.64 [R1+0x788], R108 ;  /* 0x0007886c01007387 */ /* 0x0001e20000100a00 */
[----:B----4-:R-:W-:Y:S02]  /*13510*/  PRMT R102, RZ, 0x7610, R102 ;  /* 0x00007610ff667816 */ /* 0x010fe40000000066 */
[----:B------:R-:W-:-:S04]  /*13520*/  PRMT R103, RZ, 0x7610, R103 ;  /* 0x00007610ff677816 */ /* 0x000fc80000000067 */
[----:B------:R-:W4:Y:S04]  /*13530*/  @P0 LDG.E.U8 R102, desc[UR8][R112.64] ;  /* 0x0000000870660981 */ /* 0x000f28000c1e1100 */
[----:B------:R0:W4:Y:S04]  /*13540*/  @P0 LDG.E.U8 R103, desc[UR8][R108.64] ;  /* 0x000000086c670981 */ /* 0x000128000c1e1100 */
[----:B--2---:R1:W-:Y:S01]  /*13550*/  STL [R1+0x174], R128 ;  /* 0x0001748001007387 */ /* 0x0043e20000100800 */
[----:B0-----:R-:W-:-:S03]  /*13560*/  IADD3 R108, P2, PT, R79, R2, RZ ;  /* 0x000000024f6c7210 */ /* 0x001fc60007f5e0ff */
[----:B------:R0:W-:Y:S01]  /*13570*/  STL.64 [R1+0x768], R112 ;  /* 0x0007687001007387 */ /* 0x0001e20000100a00 */
[C---:B-1----:R-:W-:Y:S02]  /*13580*/  IADD3 R128, P3, PT, R66.reuse, R2, RZ ;  /* 0x0000000242807210 */ /* 0x042fe40007f7e0ff */
[-C--:B------:R-:W-:Y:S02]  /*13590*/  LEA.HI.X.SX32 R109, R79, R0.reuse, 0x1, P2 ;  /* 0x000000004f6d7211 */ /* 0x080fe400010f0eff */
[----:B------:R-:W-:Y:S01]  /*135a0*/  LEA.HI.X.SX32 R129, R66, R0, 0x1, P3 ;  /* 0x0000000042817211 */ /* 0x000fe200018f0eff */
[----:B0-----:R-:W2:Y:S01]  /*135b0*/  LDL.LU R112, [R1+0x15d8] ;  /* 0x0015d80001707983 */ /* 0x001ea20000300800 */
[----:B---3--:R-:W-:Y:S02]  /*135c0*/  PRMT R104, RZ, 0x7610, R104 ;  /* 0x00007610ff687816 */ /* 0x008fe40000000068 */
[----:B------:R-:W-:-:S04]  /*135d0*/  PRMT R105, RZ, 0x7610, R105 ;  /* 0x00007610ff697816 */ /* 0x000fc80000000069 */
[----:B------:R-:W3:Y:S04]  /*135e0*/  @P0 LDG.E.U8 R104, desc[UR8][R108.64] ;  /* 0x000000086c680981 */ /* 0x000ee8000c1e1100 */
[----:B------:R-:W3:Y:S04]  /*135f0*/  @P0 LDG.E.U8 R105, desc[UR8][R128.64] ;  /* 0x0000000880690981 */ /* 0x000ee8000c1e1100 */
[----:B------:R-:W-:Y:S04]  /*13600*/  STL.64 [R1+0x748], R128 ;  /* 0x0007488001007387 */ /* 0x000fe80000100a00 */
[----:B----4-:R0:W-:Y:S04]  /*13610*/  STL [R1+0x16c], R102 ;  /* 0x00016c6601007387 */ /* 0x0101e80000100800 */
[----:B------:R1:W-:Y:S01]  /*13620*/  STL [R1+0x170], R103 ;  /* 0x0001706701007387 */ /* 0x0003e20000100800 */
[----:B0-----:R-:W-:-:S03]  /*13630*/  IADD3 R102, P3, PT, R70, R2, RZ ;  /* 0x0000000246667210 */ /* 0x001fc60007f7e0ff */
[----:B------:R0:W-:Y:S01]  /*13640*/  STL.64 [R1+0x728], R108 ;  /* 0x0007286c01007387 */ /* 0x0001e20000100a00 */
[----:B-1----:R-:W-:-:S03]  /*13650*/  LEA.HI.X.SX32 R103, R70, R0, 0x1, P3 ;  /* 0x0000000046677211 */ /* 0x002fc600018f0eff */
[----:B0-----:R-:W4:Y:S01]  /*13660*/  LDL.LU.64 R108, [R1+0x15d0] ;  /* 0x0015d000016c7983 */ /* 0x001f220000300a00 */
[----:B--2---:R-:W-:-:S03]  /*13670*/  PRMT R112, RZ, 0x7610, R112 ;  /* 0x00007610ff707816 */ /* 0x004fc60000000070 */
[----:B------:R0:W-:Y:S04]  /*13680*/  STL.64 [R1+0x708], R102 ;  /* 0x0007086601007387 */ /* 0x0001e80000100a00 */
[----:B------:R-:W2:Y:S04]  /*13690*/  @P0 LDG.E.U8 R112, desc[UR8][R102.64] ;  /* 0x0000000866700981 */ /* 0x000ea8000c1e1100 */
[----:B---3--:R1:W-:Y:S04]  /*136a0*/  STL [R1+0x164], R104 ;  /* 0x0001646801007387 */ /* 0x0083e80000100800 */
[----:B------:R3:W-:Y:S04]  /*136b0*/  STL [R1+0x168], R105 ;  /* 0x0001686901007387 */ /* 0x0007e80000100800 */
[----:B0-----:R-:W4:Y:S01]  /*136c0*/  LDL.LU.64 R102, [R1+0x15c8] ;  /* 0x0015c80001667983 */ /* 0x001f220000300a00 */
[----:B------:R-:W-:-:S02]  /*136d0*/  IADD3 R128, P2, PT, R78, R2, RZ ;  /* 0x000000024e807210 */ /* 0x000fc40007f5e0ff */
[----:B-1----:R-:W-:Y:S02]  /*136e0*/  IADD3 R104, P3, PT, R76, R2, RZ ;  /* 0x000000024c687210 */ /* 0x002fe40007f7e0ff */
[-C--:B------:R-:W-:Y:S02]  /*136f0*/  LEA.HI.X.SX32 R129, R78, R0.reuse, 0x1, P2 ;  /* 0x000000004e817211 */ /* 0x080fe400010f0eff */
[----:B---3--:R-:W-:-:S03]  /*13700*/  LEA.HI.X.SX32 R105, R76, R0, 0x1, P3 ;  /* 0x000000004c697211 */ /* 0x008fc600018f0eff */
[----:B------:R-:W-:Y:S04]  /*13710*/  STL.64 [R1+0x6e8], R128 ;  /* 0x0006e88001007387 */ /* 0x000fe80000100a00 */
[----:B--2---:R-:W-:Y:S04]  /*13720*/  STL [R1+0x160], R112 ;  /* 0x0001607001007387 */ /* 0x004fe80000100800 */
[----:B------:R0:W-:Y:S01]  /*13730*/  STL.64 [R1+0x6c8], R104 ;  /* 0x0006c86801007387 */ /* 0x0001e20000100a00 */
[----:B----4-:R-:W-:Y:S02]  /*13740*/  PRMT R102, RZ, 0x7610, R102 ;  /* 0x00007610ff667816 */ /* 0x010fe40000000066 */
[----:B------:R-:W-:-:S04]  /*13750*/  PRMT R103, RZ, 0x7610, R103 ;  /* 0x00007610ff677816 */ /* 0x000fc80000000067 */
[----:B------:R-:W2:Y:S04]  /*13760*/  @P0 LDG.E.U8 R102, desc[UR8][R104.64] ;  /* 0x0000000868660981 */ /* 0x000ea8000c1e1100 */
[----:B------:R1:W3:Y:S04]  /*13770*/  @P0 LDG.E.U8 R103, desc[UR8][R128.64] ;  /* 0x0000000880670981 */ /* 0x0002e8000c1e1100 */
[----:B0-----:R-:W4:Y:S01]  /*13780*/  LDL.LU.64 R104, [R1+0x15c0] ;  /* 0x0015c00001687983 */ /* 0x001f220000300a00 */
[-C--:B------:R-:W-:Y:S02]  /*13790*/  IADD3 R112, P2, PT, R81, R2.reuse, RZ ;  /* 0x0000000251707210 */ /* 0x080fe40007f5e0ff */
[----:B-1----:R-:W-:-:S02]  /*137a0*/  IADD3 R128, P3, PT, R49, R2, RZ ;  /* 0x0000000231807210 */ /* 0x002fc40007f7e0ff */
[-C--:B------:R-:W-:Y:S02]  /*137b0*/  LEA.HI.X.SX32 R113, R81, R0.reuse, 0x1, P2 ;  /* 0x0000000051717211 */ /* 0x080fe400010f0eff */
[----:B------:R-:W-:-:S03]  /*137c0*/  LEA.HI.X.SX32 R129, R49, R0, 0x1, P3 ;  /* 0x0000000031817211 */ /* 0x000fc600018f0eff */
[----:B------:R-:W-:Y:S04]  /*137d0*/  STL.64 [R1+0x6a8], R112 ;  /* 0x0006a87001007387 */ /* 0x000fe80000100a00 */
[----:B--2---:R-:W-:Y:S04]  /*137e0*/  STL [R1+0x158], R102 ;  /* 0x0001586601007387 */ /* 0x004fe80000100800 */
[----:B---3--:R-:W-:Y:S01]  /*137f0*/  STL [R1+0x15c], R103 ;  /* 0x00015c6701007387 */ /* 0x008fe20000100800 */
[----:B----4-:R-:W-:-:S03]  /*13800*/  PRMT R104, RZ, 0x7610, R104 ;  /* 0x00007610ff687816 */ /* 0x010fc60000000068 */
[----:B------:R0:W-:Y:S01]  /*13810*/  STL.64 [R1+0x688], R128 ;  /* 0x0006888001007387 */ /* 0x0001e20000100a00 */
[----:B------:R-:W-:-:S03]  /*13820*/  PRMT R105, RZ, 0x7610, R105 ;  /* 0x00007610ff697816 */ /* 0x000fc60000000069 */
[----:B------:R-:W2:Y:S04]  /*13830*/  @P0 LDG.E.U8 R104, desc[UR8][R128.64] ;  /* 0x0000000880680981 */ /* 0x000ea8000c1e1100 */
[----:B------:R1:W3:Y:S04]  /*13840*/  @P0 LDG.E.U8 R105, desc[UR8][R112.64] ;  /* 0x0000000870690981 */ /* 0x0002e8000c1e1100 */
[----:B0-----:R-:W4:Y:S01]  /*13850*/  LDL.LU R128, [R1+0x15b8] ;  /* 0x0015b80001807983 */ /* 0x001f220000300800 */
[----:B------:R-:W-:-:S04]  /*13860*/  IADD3 R102, P2, PT, R85, R2, RZ ;  /* 0x0000000255667210 */ /* 0x000fc80007f5e0ff */
[----:B------:R-:W-:-:S05]  /*13870*/  LEA.HI.X.SX32 R103, R85, R0, 0x1, P2 ;  /* 0x0000000055677211 */ /* 0x000fca00010f0eff */
[----:B------:R-:W-:Y:S01]  /*13880*/  STL.64 [R1+0x668], R102 ;  /* 0x0006686601007387 */ /* 0x000fe20000100a00 */
[C---:B-1----:R-:W-:Y:S02]  /*13890*/  IADD3 R112, P3, PT, R51.reuse, R2, RZ ;  /* 0x0000000233707210 */ /* 0x042fe40007f7e0ff */
[----:B------:R-:W-:Y:S02]  /*138a0*/  PRMT R108, RZ, 0x7610, R108 ;  /* 0x00007610ff6c7816 */ /* 0x000fe4000000006c */
[----:B------:R-:W-:Y:S02]  /*138b0*/  PRMT R109, RZ, 0x7610, R109 ;  /* 0x00007610ff6d7816 */ /* 0x000fe4000000006d */
[----:B------:R-:W-:-:S05]  /*138c0*/  LEA.HI.X.SX32 R113, R51, R0, 0x1, P3 ;  /* 0x0000000033717211 */ /* 0x000fca00018f0eff */
[----:B------:R0:W3:Y:S04]  /*138d0*/  @P0 LDG.E.U8 R109, desc[UR8][R112.64] ;  /* 0x00000008706d0981 */ /* 0x0000e8000c1e1100 */
[----:B--2---:R1:W-:Y:S01]  /*138e0*/  STL [R1+0x150], R104 ;  /* 0x0001506801007387 */ /* 0x0043e20000100800 */
[----:B----4-:R-:W-:-:S03]  /*138f0*/  PRMT R128, RZ, 0x7610, R128 ;  /* 0x00007610ff807816 */ /* 0x010fc60000000080 */
[----:B---3--:R2:W-:Y:S01]  /*13900*/  STL [R1+0x154], R105 ;  /* 0x0001546901007387 */ /* 0x0085e20000100800 */
[----:B-1----:R-:W-:-:S03]  /*13910*/  IADD3 R104, P2, PT, R54, R2, RZ ;  /* 0x0000000236687210 */ /* 0x002fc60007f5e0ff */
[----:B------:R-:W3:Y:S01]  /*13920*/  @P0 LDG.E.U8 R128, desc[UR8][R102.64] ;  /* 0x0000000866800981 */ /* 0x000ee2000c1e1100 */
[----:B--2---:R-:W-:-:S03]  /*13930*/  LEA.HI.X.SX32 R105, R54, R0, 0x1, P2 ;  /* 0x0000000036697211 */ /* 0x004fc600010f0eff */
[----:B------:R-:W2:Y:S04]  /*13940*/  LDL.LU.64 R102, [R1+0x15b0] ;  /* 0x0015b00001667983 */ /* 0x000ea80000300a00 */
[----:B------:R-:W4:Y:S04]  /*13950*/  @P0 LDG.E.U8 R108, desc[UR8][R104.64] ;  /* 0x00000008686c0981 */ /* 0x000f28000c1e1100 */
[----:B------:R0:W-:Y:S02]  /*13960*/  STL.64 [R1+0x648], R112 ;  /* 0x0006487001007387 */ /* 0x0001e40000100a00 */
[----:B0-----:R-:W-:-:S04]  /*13970*/  IADD3 R112, P2, PT, R88, R2, RZ ;  /* 0x0000000258707210 */ /* 0x001fc80007f5e0ff */
[----:B------:R-:W-:Y:S01]  /*13980*/  LEA.HI.X.SX32 R113, R88, R0, 0x1, P2 ;  /* 0x0000000058717211 */ /* 0x000fe200010f0eff */
[----:B---3--:R0:W-:Y:S04]  /*13990*/  STL [R1+0x14c], R128 ;  /* 0x00014c8001007387 */ /* 0x0081e80000100800 */
[----:B------:R1:W-:Y:S01]  /*139a0*/  STL.64 [R1+0x628], R104 ;  /* 0x0006286801007387 */ /* 0x0003e20000100a00 */
[C---:B0-----:R-:W-:Y:S02]  /*139b0*/  IADD3 R128, P3, PT, R50.reuse, R2, RZ ;  /* 0x0000000232807210 */ /* 0x041fe40007f7e0ff */
[----:B--2---:R-:W-:Y:S02]  /*139c0*/  PRMT R102, RZ, 0x7610, R102 ;  /* 0x00007610ff667816 */ /* 0x004fe40000000066 */
[----:B------:R-:W-:Y:S01]  /*139d0*/  PRMT R103, RZ, 0x7610, R103 ;  /* 0x00007610ff677816 */ /* 0x000fe20000000067 */
[----:B-1----:R-:W2:Y:S01]  /*139e0*/  LDL.LU.64 R104, [R1+0x15a8] ;  /* 0x0015a80001687983 */ /* 0x002ea20000300a00 */
[----:B------:R-:W-:-:S03]  /*139f0*/  LEA.HI.X.SX32 R129, R50, R0, 0x1, P3 ;  /* 0x0000000032817211 */ /* 0x000fc600018f0eff */
[----:B------:R-:W3:Y:S04]  /*13a00*/  @P0 LDG.E.U8 R102, desc[UR8][R112.64] ;  /* 0x0000000870660981 */ /* 0x000ee8000c1e1100 */
[----:B------:R0:W3:Y:S04]  /*13a10*/  @P0 LDG.E.U8 R103, desc[UR8][R128.64] ;  /* 0x0000000880670981 */ /* 0x0000e8000c1e1100 */
[----:B------:R-:W-:Y:S04]  /*13a20*/  STL.64 [R1+0x608], R128 ;  /* 0x0006088001007387 */ /* 0x000fe80000100a00 */
[----:B----4-:R-:W-:Y:S04]  /*13a30*/  STL [R1+0x144], R108 ;  /* 0x0001446c01007387 */ /* 0x010fe80000100800 */
[----:B------:R-:W-:Y:S04]  /*13a40*/  STL [R1+0x148], R109 ;  /* 0x0001486d01007387 */ /* 0x000fe80000100800 */
[----:B------:R1:W-:Y:S04]  /*13a50*/  STL.64 [R1+0x5e8], R112 ;  /* 0x0005e87001007387 */ /* 0x0003e80000100a00 */
[----:B-1----:R-:W4:Y:S01]  /*13a60*/  LDL.LU R112, [R1+0x15a4] ;  /* 0x0015a40001707983 */ /* 0x002f220000300800 */
[----:B------:R-:W-:-:S02]  /*13a70*/  IADD3 R108, P3, PT, R52, R2, RZ ;  /* 0x00000002346c7210 */ /* 0x000fc40007f7e0ff */
[C---:B0-----:R-:W-:Y:S02]  /*13a80*/  IADD3 R128, P2, PT, R87.reuse, R2, RZ ;  /* 0x0000000257807210 */ /* 0x041fe40007f5e0ff */
[-C--:B------:R-:W-:Y:S02]  /*13a90*/  LEA.HI.X.SX32 R109, R52, R0.reuse, 0x1, P3 ;  /* 0x00000000346d7211 */ /* 0x080fe400018f0eff */
[----:B------:R-:W-:-:S03]  /*13aa0*/  LEA.HI.X.SX32 R129, R87, R0, 0x1, P2 ;  /* 0x0000000057817211 */ /* 0x000fc600010f0eff */
[----:B------:R-:W-:Y:S01]  /*13ab0*/  STL.64 [R1+0x5c8], R108 ;  /* 0x0005c86c01007387 */ /* 0x000fe20000100a00 */
[----:B--2---:R-:W-:Y:S02]  /*13ac0*/  PRMT R104, RZ, 0x7610, R104 ;  /* 0x00007610ff687816 */ /* 0x004fe40000000068 */
[----:B------:R-:W-:Y:S01]  /*13ad0*/  PRMT R105, RZ, 0x7610, R105 ;  /* 0x00007610ff697816 */ /* 0x000fe20000000069 */
[----:B---3--:R0:W-:Y:S04]  /*13ae0*/  STL [R1+0x13c], R102 ;  /* 0x00013c6601007387 */ /* 0x0081e80000100800 */
[----:B------:R-:W2:Y:S04]  /*13af0*/  @P0 LDG.E.U8 R104, desc[UR8][R128.64] ;  /* 0x0000000880680981 */ /* 0x000ea8000c1e1100 */
[----:B------:R1:W3:Y:S01]  /*13b00*/  @P0 LDG.E.U8 R105, desc[UR8][R108.64] ;  /* 0x000000086c690981 */ /* 0x0002e2000c1e1100 */
[----:B0-----:R-:W-:-:S03]  /*13b10*/  IADD3 R102, P3, PT, R53, R2, RZ ;  /* 0x0000000235667210 */ /* 0x001fc60007f7e0ff */
[----:B------:R0:W-:Y:S04]  /*13b20*/  STL [R1+0x140], R103 ;  /* 0x0001406701007387 */ /* 0x0001e80000100800 */
[----:B------:R1:W-:Y:S01]  /*13b30*/  STL.64 [R1+0x5a8], R128 ;  /* 0x0005a88001007387 */ /* 0x0003e20000100a00 */
[----:B0-----:R-:W-:-:S03]  /*13b40*/  LEA.HI.X.SX32 R103, R53, R0, 0x1, P3 ;  /* 0x0000000035677211 */ /* 0x001fc600018f0eff */
[----:B-1----:R-:W3:Y:S01]  /*13b50*/  LDL.LU R128, [R1+0x15a0] ;  /* 0x0015a00001807983 */ /* 0x002ee20000300800 */
[----:B----4-:R-:W-:-:S06]  /*13b60*/  PRMT R112, RZ, 0x7610, R112 ;  /* 0x00007610ff707816 */ /* 0x010fcc0000000070 */
[----:B------:R-:W4:Y:S01]  /*13b70*/  @P0 LDG.E.U8 R112, desc[UR8][R102.64] ;  /* 0x0000000866700981 */ /* 0x000f22000c1e1100 */
[----:B------:R-:W-:-:S03]  /*13b80*/  IADD3 R108, P2, PT, R89, R2, RZ ;  /* 0x00000002596c7210 */ /* 0x000fc60007f5e0ff */
[----:B------:R0:W-:Y:S01]  /*13b90*/  STL.64 [R1+0x588], R102 ;  /* 0x0005886601007387 */ /* 0x0001e20000100a00 */
[----:B------:R-:W-:-:S03]  /*13ba0*/  LEA.HI.X.SX32 R109, R89, R0, 0x1, P2 ;  /* 0x00000000596d7211 */ /* 0x000fc600010f0eff */
[----:B--2---:R-:W-:Y:S04]  /*13bb0*/  STL [R1+0x134], R104 ;  /* 0x0001346801007387 */ /* 0x004fe80000100800 */
[----:B---3--:R-:W-:Y:S04]  /*13bc0*/  STL [R1+0x138], R105 ;  /* 0x0001386901007387 */ /* 0x008fe80000100800 */
[----:B0-----:R-:W2:Y:S04]  /*13bd0*/  LDL.LU.64 R102, [R1+0x1598] ;  /* 0x0015980001667983 */ /* 0x001ea80000300a00 */
[----:B------:R0:W-:Y:S01]  /*13be0*/  STL.64 [R1+0x568], R108 ;  /* 0x0005686c01007387 */ /* 0x0001e20000100a00 */
[----:B------:R-:W-:-:S06]  /*13bf0*/  PRMT R128, RZ, 0x7610, R128 ;  /* 0x00007610ff807816 */ /* 0x000fcc0000000080 */
[----:B------:R-:W3:Y:S04]  /*13c00*/  @P0 LDG.E.U8 R128, desc[UR8][R108.64] ;  /* 0x000000086c800981 */ /* 0x000ee8000c1e1100 */
[----:B----4-:R1:W-:Y:S04]  /*13c10*/  STL [R1+0x130], R112 ;  /* 0x0001307001007387 */ /* 0x0103e80000100800 */
[----:B0-----:R-:W4:Y:S01]  /*13c20*/  LDL.LU.64 R108, [R1+0x1590] ;  /* 0x00159000016c7983 */ /* 0x001f220000300a00 */
[-C--:B------:R-:W-:Y:S02]  /*13c30*/  IADD3 R104, P3, PT, R86, R2.reuse, RZ ;  /* 0x0000000256687210 */ /* 0x080fe40007f7e0ff */
[----:B-1----:R-:W-:-:S02]  /*13c40*/  IADD3 R112, P2, PT, R90, R2, RZ ;  /* 0x000000025a707210 */ /* 0x002fc40007f5e0ff */
[-C--:B------:R-:W-:Y:S02]  /*13c50*/  LEA.HI.X.SX32 R105, R86, R0.reuse, 0x1, P3 ;  /* 0x0000000056697211 */ /* 0x080fe400018f0eff */
[----:B------:R-:W-:-:S03]  /*13c60*/  LEA.HI.X.SX32 R113, R90, R0, 0x1, P2 ;  /* 0x000000005a717211 */ /* 0x000fc600010f0eff */
[----:B------:R0:W-:Y:S01]  /*13c70*/  STL.64 [R1+0x548], R104 ;  /* 0x0005486801007387 */ /* 0x0001e20000100a00 */
[----:B--2---:R-:W-:Y:S02]  /*13c80*/  PRMT R102, RZ, 0x7610, R102 ;  /* 0x00007610ff667816 */ /* 0x004fe40000000066 */
[----:B------:R-:W-:-:S04]  /*13c90*/  PRMT R103, RZ, 0x7610, R103 ;  /* 0x00007610ff677816 */ /* 0x000fc80000000067 */
[----:B------:R-:W2:Y:S04]  /*13ca0*/  @P0 LDG.E.U8 R102, desc[UR8][R112.64] ;  /* 0x0000000870660981 */ /* 0x000ea8000c1e1100 */
[----:B------:R0:W2:Y:S02]  /*13cb0*/  @P0 LDG.E.U8 R103, desc[UR8][R104.64] ;  /* 0x0000000868670981 */ /* 0x0000a4000c1e1100 */
[C---:B0-----:R-:W-:Y:S02]  /*13cc0*/  IADD3 R104, P2, PT, R91.reuse, R2, RZ ;  /* 0x000000025b687210 */ /* 0x041fe40007f5e0ff */
[----:B---3--:R0:W-:Y:S04]  /*13cd0*/  STL [R1+0x118], R128 ;  /* 0x0001188001007387 */ /* 0x0081e80000100800 */
[----:B------:R1:W-:Y:S01]  /*13ce0*/  STL.64 [R1+0x528], R112 ;  /* 0x0005287001007387 */ /* 0x0003e20000100a00 */
[----:B------:R-:W-:-:S02]  /*13cf0*/  LEA.HI.X.SX32 R105, R91, R0, 0x1, P2 ;  /* 0x000000005b697211 */ /* 0x000fc400010f0eff */
[C---:B0-----:R-:W-:Y:S02]  /*13d00*/  IADD3 R128, P3, PT, R47.reuse, R2, RZ ;  /* 0x000000022f807210 */ /* 0x041fe40007f7e0ff */
[----:B----4-:R-:W-:Y:S01]  /*13d10*/  PRMT R108, RZ, 0x7610, R108 ;  /* 0x00007610ff6c7816 */ /* 0x010fe2000000006c */
[----:B-1----:R-:W3:Y:S01]  /*13d20*/  LDL.LU R112, [R1+0x1588] ;  /* 0x0015880001707983 */ /* 0x002ee20000300800 */
[----:B------:R-:W-:Y:S02]  /*13d30*/  PRMT R109, RZ, 0x7610, R109 ;  /* 0x00007610ff6d7816 */ /* 0x000fe4000000006d */
[----:B------:R-:W-:Y:S02]  /*13d40*/  LEA.HI.X.SX32 R129, R47, R0, 0x1, P3 ;  /* 0x000000002f817211 */ /* 0x000fe400018f0eff */
[----:B------:R-:W4:Y:S04]  /*13d50*/  @P0 LDG.E.U8 R108, desc[UR8][R104.64] ;  /* 0x00000008686c0981 */ /* 0x000f28000c1e1100 */
[----:B------:R-:W4:Y:S04]  /*13d60*/  @P0 LDG.E.U8 R109, desc[UR8][R128.64] ;  /* 0x00000008806d0981 */ /* 0x000f28000c1e1100 */
[----:B------:R-:W-:Y:S04]  /*13d70*/  STL.64 [R1+0x508], R128 ;  /* 0x0005088001007387 */ /* 0x000fe80000100a00 */
[----:B--2---:R0:W-:Y:S04]  /*13d80*/  STL [R1+0x110], R102 ;  /* 0x0001106601007387 */ /* 0x0041e80000100800 */
[----:B------:R1:W-:Y:S01]  /*13d90*/  STL [R1+0x114], R103 ;  /* 0x0001146701007387 */ /* 0x0003e20000100800 */
[----:B0-----:R-:W-:-:S04]  /*13da0*/  IADD3 R102, P3, PT, R45, R2, RZ ;  /* 0x000000022d667210 */ /* 0x001fc80007f7e0ff */
[----:B-1----:R-:W-:Y:S01]  /*13db0*/  LEA.HI.X.SX32 R103, R45, R0, 0x1, P3 ;  /* 0x000000002d677211 */ /* 0x002fe200018f0eff */
[----:B------:R0:W-:Y:S04]  /*13dc0*/  STL.64 [R1+0x4e8], R104 ;  /* 0x0004e86801007387 */ /* 0x0001e80000100a00 */
[----:B0-----:R-:W2:Y:S01]  /*13dd0*/  LDL.LU.64 R104, [R1+0x1580] ;  /* 0x0015800001687983 */ /* 0x001ea20000300a00 */
[----:B---3--:R-:W-:-:S03]  /*13de0*/  PRMT R112, RZ, 0x7610, R112 ;  /* 0x00007610ff707816 */ /* 0x008fc60000000070 */
[----:B------:R0:W-:Y:S04]  /*13df0*/  STL.64 [R1+0x4c8], R102 ;  /* 0x0004c86601007387 */ /* 0x0001e80000100a00 */
[----:B------:R-:W3:Y:S04]  /*13e00*/  @P0 LDG.E.U8 R112, desc[UR8][R102.64] ;  /* 0x0000000866700981 */ /* 0x000ee8000c1e1100 */
[----:B----4-:R1:W-:Y:S04]  /*13e10*/  STL [R1+0x108], R108 ;  /* 0x0001086c01007387 */ /* 0x0103e80000100800 */
[----:B------:R4:W-:Y:S04]  /*13e20*/  STL [R1+0x10c], R109 ;  /* 0x00010c6d01007387 */ /* 0x0009e80000100800 */
[----:B0-----:R-:W2:Y:S01]  /*13e30*/  LDL.LU.64 R102, [R1+0x1578] ;  /* 0x0015780001667983 */ /* 0x001ea20000300a00 */
[----:B------:R-:W-:-:S04]  /*13e40*/  IADD3 R128, P2, PT, R93, R2, RZ ;  /* 0x000000025d807210 */ /* 0x000fc80007f5e0ff */
[----:B------:R-:W-:Y:S02]  /*13e50*/  LEA.HI.X.SX32 R129, R93, R0, 0x1, P2 ;  /* 0x000000005d817211 */ /* 0x000fe400010f0eff */
[----:B-1----:R-:W-:-:S03]  /*13e60*/  IADD3 R108, P3, PT, R46, R2, RZ ;  /* 0x000000022e6c7210 */ /* 0x002fc60007f7e0ff */
[----:B------:R-:W-:Y:S01]  /*13e70*/  STL.64 [R1+0x4a8], R128 ;  /* 0x0004a88001007387 */ /* 0x000fe20000100a00 */
[----:B----4-:R-:W-:-:S03]  /*13e80*/  LEA.HI.X.SX32 R109, R46, R0, 0x1, P3 ;  /* 0x000000002e6d7211 */ /* 0x010fc600018f0eff */
[----:B---3--:R0:W-:Y:S02]  /*13e90*/  STL [R1+0x104], R112 ;  /* 0x0001047001007387 */ /* 0x0081e40000100800 */
[C---:B0-----:R-:W-:Y:S02]  /*13ea0*/  IADD3 R112, P2, PT, R92.reuse, R2, RZ ;  /* 0x000000025c707210 */ /* 0x041fe40007f5e0ff */
[----:B--2---:R-:W-:Y:S02]  /*13eb0*/  PRMT R102, RZ, 0x7610, R102 ;  /* 0x00007610ff667816 */ /* 0x004fe40000000066 */
[----:B------:R-:W-:Y:S02]  /*13ec0*/  PRMT R103, RZ, 0x7610, R103 ;  /* 0x00007610ff677816 */ /* 0x000fe40000000067 */
[----:B------:R-:W-:Y:S01]  /*13ed0*/  LEA.HI.X.SX32 R113, R92, R0, 0x1, P2 ;  /* 0x000000005c717211 */ /* 0x000fe200010f0eff */
[----:B------:R-:W-:Y:S04]  /*13ee0*/  STL.64 [R1+0x488], R108 ;  /* 0x0004886c01007387 */ /* 0x000fe80000100a00 */
[----:B------:R-:W2:Y:S04]  /*13ef0*/  @P0 LDG.E.U8 R102, desc[UR8][R112.64] ;  /* 0x0000000870660981 */ /* 0x000ea8000c1e1100 */
[----:B------:R-:W3:Y:S04]  /*13f00*/  @P0 LDG.E.U8 R103, desc[UR8][R108.64] ;  /* 0x000000086c670981 */ /* 0x000ee8000c1e1100 */
[----:B------:R0:W-:Y:S04]  /*13f10*/  STL.64 [R1+0x468], R112 ;  /* 0x0004687001007387 */ /* 0x0001e80000100a00 */
[----:B0-----:R-:W4:Y:S01]  /*13f20*/  LDL.LU R112, [R1+0x1574] ;  /* 0x0015740001707983 */ /* 0x001f220000300800 */
[----:B------:R-:W-:-:S06]  /*13f30*/  PRMT R105, RZ, 0x7610, R105 ;  /* 0x00007610ff697816 */ /* 0x000fcc0000000069 */
[----:B------:R0:W4:Y:S01]  /*13f40*/  @P0 LDG.E.U8 R105, desc[UR8][R128.64] ;  /* 0x0000000880690981 */ /* 0x000122000c1e1100 */
[----:B------:R-:W-:Y:S02]  /*13f50*/  PRMT R104, RZ, 0x7610, R104 ;  /* 0x00007610ff687816 */ /* 0x000fe40000000068 */
[----:B0-----:R-:W-:-:S04]  /*13f60*/  IADD3 R128, P3, PT, R48, R2, RZ ;  /* 0x0000000230807210 */ /* 0x001fc80007f7e0ff */
[----:B------:R-:W-:Y:S02]  /*13f70*/  LEA.HI.X.SX32 R129, R48, R0, 0x1, P3 ;  /* 0x0000000030817211 */ /* 0x000fe400018f0eff */
[----:B------:R-:W-:-:S03]  /*13f80*/  IADD3 R108, P2, PT, R95, R2, RZ ;  /* 0x000000025f6c7210 */ /* 0x000fc60007f5e0ff */
[----:B------:R0:W-:Y:S01]  /*13f90*/  STL.64 [R1+0x448], R128 ;  /* 0x0004488001007387 */ /* 0x0001e20000100a00 */
[----:B------:R-:W-:-:S03]  /*13fa0*/  LEA.HI.X.SX32 R109, R95, R0, 0x1, P2 ;  /* 0x000000005f6d7211 */ /* 0x000fc600010f0eff */
[----:B------:R-:W4:Y:S04]  /*13fb0*/  @P0 LDG.E.U8 R104, desc[UR8][R128.64] ;  /* 0x0000000880680981 */ /* 0x000f28000c1e1100 */
[----:B--2---:R1:W-:Y:S04]  /*13fc0*/  STL [R1+0xf8], R102 ;  /* 0x0000f86601007387 */ /* 0x0043e80000100800 */
[----:B---3--:R2:W-:Y:S04]  /*13fd0*/  STL [R1+0xfc], R103 ;  /* 0x0000fc6701007387 */ /* 0x0085e80000100800 */
[----:B0-----:R-:W3:Y:S01]  /*13fe0*/  LDL.LU R128, [R1+0x1570] ;  /* 0x0015700001807983 */ /* 0x001ee20000300800 */
[----:B----4-:R-:W-:-:S06]  /*13ff0*/  PRMT R112, RZ, 0x7610, R112 ;  /* 0x00007610ff707816 */ /* 0x010fcc0000000070 */
[----:B------:R-:W4:Y:S01]  /*14000*/  @P0 LDG.E.U8 R112, desc[UR8][R108.64] ;  /* 0x000000086c700981 */ /* 0x000f22000c1e1100 */
[----:B-1----:R-:W-:-:S03]  /*14010*/  IADD3 R102, P3, PT, R43, R2, RZ ;  /* 0x000000022b667210 */ /* 0x002fc60007f7e0ff */
[----:B------:R0:W-:Y:S01]  /*14020*/  STL.64 [R1+0x428], R108 ;  /* 0x0004286c01007387 */ /* 0x0001e20000100a00 */
[----:B--2---:R-:W-:-:S03]  /*14030*/  LEA.HI.X.SX32 R103, R43, R0, 0x1, P3 ;  /* 0x000000002b677211 */ /* 0x004fc600018f0eff */
[----:B------:R-:W-:Y:S04]  /*14040*/  STL [R1+0xf4], R104 ;  /* 0x0000f46801007387 */ /* 0x000fe80000100800 */
[----:B------:R-:W-:Y:S04]  /*14050*/  STL [R1+0x100], R105 ;  /* 0x0001006901007387 */ /* 0x000fe80000100800 */
[----:B0-----:R-:W2:Y:S04]  /*14060*/  LDL.LU.64 R108, [R1+0x1568] ;  /* 0x00156800016c7983 */ /* 0x001ea80000300a00 */
[----:B------:R0:W-:Y:S01]  /*14070*/  STL.64 [R1+0x408], R102 ;  /* 0x0004086601007387 */ /* 0x0001e20000100a00 */
[----:B---3--:R-:W-:-:S06]  /*14080*/  PRMT R128, RZ, 0x7610, R128 ;  /* 0x00007610ff807816 */ /* 0x008fcc0000000080 */
[----:B------:R-:W3:Y:S04]  /*14090*/  @P0 LDG.E.U8 R128, desc[UR8][R102.64] ;  /* 0x0000000866800981 */ /* 0x000ee8000c1e1100 */
[----:B----4-:R1:W-:Y:S04]  /*140a0*/  STL [R1+0xf0], R112 ;  /* 0x0000f07001007387 */ /* 0x0103e80000100800 */
[----:B0-----:R-:W4:Y:S01]  /*140b0*/  LDL.LU.64 R102, [R1+0x1560] ;  /* 0x0015600001667983 */ /* 0x001f220000300a00 */
[----:B------:R-:W-:-:S04]  /*140c0*/  IADD3 R104, P2, PT, R96, R2, RZ ;  /* 0x0000000260687210 */ /* 0x000fc80007f5e0ff */
[----:B------:R-:W-:-:S05]  /*140d0*/  LEA.HI.X.SX32 R105, R96, R0, 0x1, P2 ;  /* 0x0000000060697211 */ /* 0x000fca00010f0eff */
[----:B------:R0:W-:Y:S01]  /*140e0*/  STL.64 [R1+0x3e8], R104 ;  /* 0x0003e86801007387 */ /* 0x0001e20000100a00 */
[----:B-1----:R-:W-:-:S04]  /*140f0*/  IADD3 R112, P3, PT, R94, R2, RZ ;  /* 0x000000025e707210 */ /* 0x002fc80007f7e0ff */
[----:B------:R-:W-:Y:S01]  /*14100*/  LEA.HI.X.SX32 R113, R94, R0, 0x1, P3 ;  /* 0x000000005e717211 */ /* 0x000fe200018f0eff */
[----:B---3--:R1:W-:Y:S01]  /*14110*/  STL [R1+0xec], R128 ;  /* 0x0000ec8001007387 */ /* 0x0083e20000100800 */
[----:B----4-:R-:W-:-:S06]  /*14120*/  PRMT R103, RZ, 0x7610, R103 ;  /* 0x00007610ff677816 */ /* 0x010fcc0000000067 */
[----:B------:R-:W3:Y:S01]  /*14130*/  @P0 LDG.E.U8 R103, desc[UR8][R104.64] ;  /* 0x0000000868670981 */ /* 0x000ee2000c1e1100 */
[----:B------:R-:W-:-:S06]  /*14140*/  PRMT R102, RZ, 0x7610, R102 ;  /* 0x00007610ff667816 */ /* 0x000fcc0000000066 */
[----:B------:R4:W2:Y:S04]  /*14150*/  @P0 LDG.E.U8 R102, desc[UR8][R112.64] ;  /* 0x0000000870660981 */ /* 0x0008a8000c1e1100 */
[----:B0-----:R-:W2:Y:S01]  /*14160*/  LDL.LU.64 R104, [R1+0x1558] ;  /* 0x0015580001687983 */ /* 0x001ea20000300a00 */
[----:B-1----:R-:W-:-:S03]  /*14170*/  IADD3 R128, P2, PT, R44, R2, RZ ;  /* 0x000000022c807210 */ /* 0x002fc60007f5e0ff */
[----:B------:R4:W-:Y:S01]  /*14180*/  STL.64 [R1+0x3c8], R112 ;  /* 0x0003c87001007387 */ /* 0x0009e20000100a00 */
[----:B------:R-:W-:Y:S02]  /*14190*/  LEA.HI.X.SX32 R129, R44, R0, 0x1, P2 ;  /* 0x000000002c817211 */ /* 0x000fe400010f0eff */
[----:B----4-:R-:W-:-:S04]  /*141a0*/  IADD3 R112, P2, PT, R98, R2, RZ ;  /* 0x0000000262707210 */ /* 0x010fc80007f5e0ff */
[----:B------:R-:W-:Y:S01]  /*141b0*/  LEA.HI.X.SX32 R113, R98, R0, 0x1, P2 ;  /* 0x0000000062717211 */ /* 0x000fe200010f0eff */
[----:B------:R0:W-:Y:S01]  /*141c0*/  STL.64 [R1+0x3a8], R128 ;  /* 0x0003a88001007387 */ /* 0x0001e20000100a00 */
[----:B--2---:R-:W-:Y:S02]  /*141d0*/  PRMT R104, RZ, 0x7610, R104 ;  /* 0x00007610ff687816 */ /* 0x004fe40000000068 */
[----:B------:R-:W-:-:S04]  /*141e0*/  PRMT R105, RZ, 0x7610, R105 ;  /* 0x00007610ff697816 */ /* 0x000fc80000000069 */
[----:B------:R1:W2:Y:S04]  /*141f0*/  @P0 LDG.E.U8 R104, desc[UR8][R112.64] ;  /* 0x0000000870680981 */ /* 0x0002a8000c1e1100 */
[----:B------:R-:W4:Y:S04]  /*14200*/  @P0 LDG.E.U8 R105, desc[UR8][R128.64] ;  /* 0x0000000880690981 */ /* 0x000f28000c1e1100 */
[----:B------:R1:W-:Y:S04]  /*14210*/  STL [R1+0xe4], R102 ;  /* 0x0000e46601007387 */ /* 0x0003e80000100800 */
[----:B---3--:R3:W-:Y:S04]  /*14220*/  STL [R1+0xe8], R103 ;  /* 0x0000e86701007387 */ /* 0x0087e80000100800 */
[----:B0-----:R-:W4:Y:S01]  /*14230*/  LDL.LU R128, [R1+0x1550] ;  /* 0x0015500001807983 */ /* 0x001f220000300800 */
[----:B-1----:R-:W-:-:S04]  /*14240*/  IADD3 R102, P3, PT, R97, R2, RZ ;  /* 0x0000000261667210 */ /* 0x002fc80007f7e0ff */
[----:B---3--:R-:W-:Y:S01]  /*14250*/  LEA.HI.X.SX32 R103, R97, R0, 0x1, P3 ;  /* 0x0000000061677211 */ /* 0x008fe200018f0eff */
[----:B------:R0:W-:Y:S01]  /*14260*/  STL.64 [R1+0x388], R112 ;  /* 0x0003887001007387 */ /* 0x0001e20000100a00 */
[----:B------:R-:W-:-:S03]  /*14270*/  PRMT R36, RZ, 0x7610, R36 ;  /* 0x00007610ff247816 */ /* 0x000fc60000000024 */
[----:B------:R-:W-:Y:S01]  /*14280*/  STL.64 [R1+0x368], R102 ;  /* 0x0003686601007387 */ /* 0x000fe20000100a00 */
[----:B------:R-:W-:-:S03]  /*14290*/  PRMT R96, RZ, 0x7610, R96 ;  /* 0x00007610ff607816 */ /* 0x000fc60000000060 */
[----:B------:R1:W3:Y:S01]  /*142a0*/  @P0 LDG.E.U8 R36, desc[UR8][R102.64] ;  /* 0x0000000866240981 */ /* 0x0002e2000c1e1100 */
[----:B0-----:R-:W-:-:S04]  /*142b0*/  IADD3 R112, P2, PT, R42, R2, RZ ;  /* 0x000000022a707210 */ /* 0x001fc80007f5e0ff */
[----:B------:R-:W-:Y:S01]  /*142c0*/  LEA.HI.X.SX32 R113, R42, R0, 0x1, P2 ;  /* 0x000000002a717211 */ /* 0x000fe200010f0eff */
[----:B--2---:R0:W-:Y:S04]  /*142d0*/  STL [R1+0xdc], R104 ;  /* 0x0000dc6801007387 */ /* 0x0041e80000100800 */
[----:B----4-:R2:W-:Y:S01]  /*142e0*/  STL [R1+0xe0], R105 ;  /* 0x0000e06901007387 */ /* 0x0105e20000100800 */
[----:B0-----:R-:W-:-:S04]  /*142f0*/  IADD3 R104, P3, PT, R40, R2, RZ ;  /* 0x0000000228687210 */ /* 0x001fc80007f7e0ff */
[----:B--2---:R-:W-:Y:S02]  /*14300*/  LEA.HI.X.SX32 R105, R40, R0, 0x1, P3 ;  /* 0x0000000028697211 */ /* 0x004fe400018f0eff */
[----:B------:R-:W-:-:S03]  /*14310*/  PRMT R128, RZ, 0x7610, R128 ;  /* 0x00007610ff807816 */ /* 0x000fc60000000080 */
[----:B------:R0:W2:Y:S04]  /*14320*/  @P0 LDG.E.U8 R96, desc[UR8][R104.64] ;  /* 0x0000000868600981 */ /* 0x0000a8000c1e1100 */
[----:B------:R-:W4:Y:S01]  /*14330*/  @P0 LDG.E.U8 R128, desc[UR8][R112.64] ;  /* 0x0000000870800981 */ /* 0x000f22000c1e1100 */
[----:B-1----:R-:W-:-:S04]  /*14340*/  IADD3 R102, P2, PT, R41, R2, RZ ;  /* 0x0000000229667210 */ /* 0x002fc80007f5e0ff */
[----:B------:R-:W-:Y:S01]  /*14350*/  LEA.HI.X.SX32 R103, R41, R0, 0x1, P2 ;  /* 0x0000000029677211 */ /* 0x000fe200010f0eff */
[----:B---3--:R1:W-:Y:S04]  /*14360*/  STL [R1+0xd8], R36 ;  /* 0x0000d82401007387 */ /* 0x0083e80000100800 */
[----:B------:R3:W-:Y:S01]  /*14370*/  STL.64 [R1+0x348], R112 ;  /* 0x0003487001007387 */ /* 0x0007e20000100a00 */
[----:B------:R-:W-:Y:S02]  /*14380*/  PRMT R100, RZ, 0x7610, R100 ;  /* 0x00007610ff647816 */ /* 0x000fe40000000064 */
[----:B------:R-:W-:Y:S02]  /*14390*/  PRMT R106, RZ, 0x7610, R106 ;  /* 0x00007610ff6a7816 */ /* 0x000fe4000000006a */
[----:B------:R-:W-:Y:S01]  /*143a0*/  PRMT R98, RZ, 0x7610, R98 ;  /* 0x00007610ff627816 */ /* 0x000fe20000000062 */
[----:B-1----:R-:W1:Y:S01]  /*143b0*/  LDC R36, c[0x0][0x3d8] ;  /* 0x0000f600ff247b82 */ /* 0x002e620000000800 */
[----:B------:R-:W4:Y:S04]  /*143c0*/  @P0 LDG.E.U8 R100, desc[UR8][R102.64] ;  /* 0x0000000866640981 */ /* 0x000f28000c1e1100 */
[----:B---3--:R-:W3:Y:S04]  /*143d0*/  LDL.LU.64 R112, [R1+0x1548] ;  /* 0x0015480001707983 */ /* 0x008ee80000300a00 */
[----:B------:R0:W-:Y:S02]  /*143e0*/  STL.64 [R1+0x328], R104 ;  /* 0x0003286801007387 */ /* 0x0001e40000100a00 */
[----:B0-----:R-:W-:-:S04]  /*143f0*/  IADD3 R104, P2, PT, R99, R2, RZ ;  /* 0x0000000263687210 */ /* 0x001fc80007f5e0ff */
[----:B------:R-:W-:-:S05]  /*14400*/  LEA.HI.X.SX32 R105, R99, R0, 0x1, P2 ;  /* 0x0000000063697211 */ /* 0x000fca00010f0eff */
[----:B------:R-:W3:Y:S04]  /*14410*/  @P0 LDG.E.U8 R106, desc[UR8][R104.64] ;  /* 0x00000008686a0981 */ /* 0x000ee8000c1e1100 */
[----:B--2---:R0:W-:Y:S04]  /*14420*/  STL [R1+0xd0], R96 ;  /* 0x0000d06001007387 */ /* 0x0041e80000100800 */
[----:B0-----:R-:W2:Y:S04]  /*14430*/  LDL.LU R96, [R1+0x12c] ;  /* 0x00012c0001607983 */ /* 0x001ea80000300800 */
[----:B------:R0:W-:Y:S04]  /*14440*/  STL.64 [R1+0x308], R102 ;  /* 0x0003086601007387 */ /* 0x0001e80000100a00 */
[----:B----4-:R4:W-:Y:S04]  /*14450*/  STL [R1+0xd4], R128 ;  /* 0x0000d48001007387 */ /* 0x0109e80000100800 */
[----:B0-----:R-:W2:Y:S01]  /*14460*/  LDL.LU.64 R102, [R1+0x1540] ;  /* 0x0015400001667983 */ /* 0x001ea20000300a00 */
[----:B----4-:R-:W-:-:S04]  /*14470*/  IADD3 R128, P3, PT, R37, R2, RZ ;  /* 0x0000000225807210 */ /* 0x010fc80007f7e0ff */
[----:B------:R-:W-:-:S05]  /*14480*/  LEA.HI.X.SX32 R129, R37, R0, 0x1, P3 ;  /* 0x0000000025817211 */ /* 0x000fca00018f0eff */
[----:B------:R-:W4:Y:S04]  /*14490*/  @P0 LDG.E.U8 R98, desc[UR8][R128.64] ;  /* 0x0000000880620981 */ /* 0x000f28000c1e1100 */
[----:B------:R0:W-:Y:S04]  /*144a0*/  STL [R1+0xcc], R100 ;  /* 0x0000cc6401007387 */ /* 0x0001e80000100800 */
[----:B------:R1:W-:Y:S01]  /*144b0*/  STL.64 [R1+0x2e8], R104 ;  /* 0x0002e86801007387 */ /* 0x0003e20000100a00 */
[----:B------:R-:W-:Y:S02]  /*144c0*/  PRMT R97, RZ, 0x7610, R97 ;  /* 0x00007610ff617816 */ /* 0x000fe40000000061 */
[----:B------:R-:W-:Y:S01]  /*144d0*/  PRMT R164, RZ, 0x7610, R164 ;  /* 0x00007610ffa47816 */ /* 0x000fe200000000a4 */
[----:B0-----:R-:W-:Y:S01]  /*144e0*/  IMAD.MOV.U32 R100, RZ, RZ, R107 ;  /* 0x000000ffff647224 */ /* 0x001fe200078e006b */
[----:B-1----:R-:W2:Y:S04]  /*144f0*/  LDL.LU.64 R104, [R1+0x1538] ;  /* 0x0015380001687983 */ /* 0x002ea80000300a00 */
[----:B---3--:R0:W-:Y:S04]  /*14500*/  STL [R1+0xc8], R106 ;  /* 0x0000c86a01007387 */ /* 0x0081e80000100800 */
[----:B------:R-:W-:Y:S01]  /*14510*/  STL.64 [R1+0x2c8], R128 ;  /* 0x0002c88001007387 */ /* 0x000fe20000100a00 */
[----:B0-----:R-:W-:-:S04]  /*14520*/  IADD3 R106, P2, PT, R38, R2, RZ ;  /* 0x00000002266a7210 */ /* 0x001fc80007f5e0ff */
[----:B------:R-:W-:-:S05]  /*14530*/  LEA.HI.X.SX32 R107, R38, R0, 0x1, P2 ;  /* 0x00000000266b7211 */ /* 0x000fca00010f0eff */
[----:B------:R-:W3:Y:S04]  /*14540*/  @P0 LDG.E.U8 R97, desc[UR8][R106.64] ;  /* 0x000000086a610981 */ /* 0x000ee8000c1e1100 */
[----:B----4-:R0:W-:Y:S02]  /*14550*/  STL [R1+0xc4], R98 ;  /* 0x0000c46201007387 */ /* 0x0101e40000100800 */
[----:B0-----:R-:W-:-:S04]  /*14560*/  IADD3 R98, P3, PT, R3, R2, RZ ;  /* 0x0000000203627210 */ /* 0x001fc80007f7e0ff */
[----:B------:R-:W-:-:S05]  /*14570*/  LEA.HI.X.SX32 R99, R3, R0, 0x1, P3 ;  /* 0x0000000003637211 */ /* 0x000fca00018f0eff */
[----:B------:R0:W4:Y:S01]  /*14580*/  @P0 LDG.E.U8 R164, desc[UR8][R98.64] ;  /* 0x0000000862a40981 */ /* 0x000122000c1e1100 */
[C---:B--2---:R-:W-:Y:S02]  /*14590*/  IADD3 R128, P2, PT, R96.reuse, R2, RZ ;  /* 0x0000000260807210 */ /* 0x044fe40007f5e0ff */
[----:B------:R-:W-:Y:S01]  /*145a0*/  PRMT R93, RZ, 0x7610, R93 ;  /* 0x00007610ff5d7816 */ /* 0x000fe2000000005d */
[----:B------:R1:W-:Y:S01]  /*145b0*/  STL.64 [R1+0x2a8], R106 ;  /* 0x0002a86a01007387 */ /* 0x0003e20000100a00 */
[----:B------:R-:W-:Y:S02]  /*145c0*/  LEA.HI.X.SX32 R129, R96, R0, 0x1, P2 ;  /* 0x0000000060817211 */ /* 0x000fe400010f0eff */
[----:B------:R-:W-:-:S03]  /*145d0*/  IADD3 R96, P2, PT, R101, R2, RZ ;  /* 0x0000000265607210 */ /* 0x000fc60007f5e0ff */
[----:B------:R2:W2:Y:S04]  /*145e0*/  @P0 LDG.E.U8 R93, desc[UR8][R128.64] ;  /* 0x00000008805d0981 */ /* 0x0004a8000c1e1100 */
[----:B-1----:R-:W2:Y:S01]  /*145f0*/  LDL.LU.64 R106, [R1+0x1530] ;  /* 0x00153000016a7983 */ /* 0x002ea20000300a00 */
[----:B------:R-:W-:-:S03]  /*14600*/  PRMT R88, RZ, 0x7610, R88 ;  /* 0x00007610ff587816 */ /* 0x000fc60000000058 */
[----:B---3--:R1:W-:Y:S04]  /*14610*/  STL [R1+0xc0], R97 ;  /* 0x0000c06101007387 */ /* 0x0083e80000100800 */
[----:B------:R0:W-:Y:S01]  /*14620*/  STL.64 [R1+0x288], R98 ;  /* 0x0002886201007387 */ /* 0x0001e20000100a00 */
[----:B------:R-:W-:Y:S02]  /*14630*/  PRMT R85, RZ, 0x7610, R85 ;  /* 0x00007610ff557816 */ /* 0x000fe40000000055 */
[----:B-1----:R-:W-:Y:S02]  /*14640*/  LEA.HI.X.SX32 R97, R101, R0, 0x1, P2 ;  /* 0x0000000065617211 */ /* 0x002fe400010f0eff */
[----:B0-----:R-:W-:-:S04]  /*14650*/  IADD3 R98, P2, PT, R103, R2, RZ ;  /* 0x0000000267627210 */ /* 0x001fc80007f5e0ff */
[----:B------:R-:W-:-:S05]  /*14660*/  LEA.HI.X.SX32 R99, R103, R0, 0x1, P2 ;  /* 0x0000000067637211 */ /* 0x000fca00010f0eff */
[----:B------:R-:W3:Y:S01]  /*14670*/  @P0 LDG.E.U8 R88, desc[UR8][R98.64] ;  /* 0x0000000862580981 */ /* 0x000ee2000c1e1100 */
[----:B------:R-:W-:-:S06]  /*14680*/  PRMT R90, RZ, 0x7610, R90 ;  /* 0x00007610ff5a7816 */ /* 0x000fcc000000005a */
[----:B------:R0:W3:Y:S04]  /*14690*/  @P0 LDG.E.U8 R90, desc[UR8][R96.64] ;  /* 0x00000008605a0981 */ /* 0x0000e8000c1e1100 */
[----:B----4-:R-:W-:Y:S04]  /*146a0*/  STL [R1+0x14b4], R164 ;  /* 0x0014b4a401007387 */ /* 0x010fe80000100800 */
[----:B------:R2:W-:Y:S02]  /*146b0*/  STL.64 [R1+0x260], R128 ;  /* 0x0002608001007387 */ /* 0x0005e40000100a00 */
[----:B--2---:R-:W-:-:S04]  /*146c0*/  IADD3 R128, P3, PT, R102, R2, RZ ;  /* 0x0000000266807210 */ /* 0x004fc80007f7e0ff */
[----:B------:R-:W-:-:S05]  /*146d0*/  LEA.HI.X.SX32 R129, R102, R0, 0x1, P3 ;  /* 0x0000000066817211 */ /* 0x000fca00018f0eff */
[----:B------:R-:W2:Y:S04]  /*146e0*/  @P0 LDG.E.U8 R85, desc[UR8][R128.64] ;  /* 0x0000000880550981 */ /* 0x000ea8000c1e1100 */
[----:B------:R0:W-:Y:S04]  /*146f0*/  STL.64 [R1+0x240], R96 ;  /* 0x0002406001007387 */ /* 0x0001e80000100a00 */
[----:B------:R1:W-:Y:S01]  /*14700*/  STL.64 [R1+0x220], R98 ;  /* 0x0002206201007387 */ /* 0x0003e20000100a00 */
[----:B------:R-:W-:-:S03]  /*14710*/  PRMT R86, RZ, 0x7610, R86 ;  /* 0x00007610ff567816 */ /* 0x000fc60000000056 */
[----:B------:R-:W-:Y:S01]  /*14720*/  STL.64 [R1+0xa00], R128 ;  /* 0x000a008001007387 */ /* 0x000fe20000100a00 */
[----:B0-----:R-:W-:-:S04]  /*14730*/  IADD3 R96, P2, PT, R105, R2, RZ ;  /* 0x0000000269607210 */ /* 0x001fc80007f5e0ff */
[----:B------:R-:W-:Y:S01]  /*14740*/  LEA.HI.X.SX32 R97, R105, R0, 0x1, P2 ;  /* 0x0000000069617211 */ /* 0x000fe200010f0eff */
[----:B---3--:R0:W-:Y:S01]  /*14750*/  STL [R1+0xac], R88 ;  /* 0x0000ac5801007387 */ /* 0x0081e20000100800 */
[----:B------:R-:W-:Y:S02]  /*14760*/  PRMT R94, RZ, 0x7610, R94 ;  /* 0x00007610ff5e7816 */ /* 0x000fe4000000005e */
[-C--:B-1----:R-:W-:Y:S01]  /*14770*/  IADD3 R98, P3, PT, R104, R2.reuse, RZ ;  /* 0x0000000268627210 */ /* 0x082fe20007f7e0ff */
[----:B------:R-:W3:Y:S01]  /*14780*/  @P0 LDG.E.U8 R86, desc[UR8][R96.64] ;  /* 0x0000000860560981 */ /* 0x000ee2000c1e1100 */
[----:B0-----:R-:W-:Y:S02]  /*14790*/  IMAD.MOV.U32 R88, RZ, RZ, R100 ;  /* 0x000000ffff587224 */ /* 0x001fe400078e0064 */
[----:B------:R-:W-:Y:S01]  /*147a0*/  IMAD.MOV.U32 R100, RZ, RZ, R118 ;  /* 0x000000ffff647224 */ /* 0x000fe200078e0076 */
[----:B------:R-:W-:Y:S02]  /*147b0*/  IADD3 R118, P2, PT, R107, R2, RZ ;  /* 0x000000026b767210 */ /* 0x000fe40007f5e0ff */
[----:B------:R-:W-:-:S02]  /*147c0*/  PRMT R95, RZ, 0x7610, R95 ;  /* 0x00007610ff5f7816 */ /* 0x000fc4000000005f */
[----:B------:R-:W-:-:S05]  /*147d0*/  LEA.HI.X.SX32 R99, R104, R0, 0x1, P3 ;  /* 0x0000000068637211 */ /* 0x000fca00018f0eff */
[----:B------:R0:W4:Y:S04]  /*147e0*/  @P0 LDG.E.U8 R95, desc[UR8][R98.64] ;  /* 0x00000008625f0981 */ /* 0x000128000c1e1100 */
[----:B--2---:R1:W-:Y:S04]  /*147f0*/  STL [R1+0xa8], R85 ;  /* 0x0000a85501007387 */ /* 0x0043e80000100800 */
[----:B------:R2:W-:Y:S01]  /*14800*/  STL [R1+0xb8], R93 ;  /* 0x0000b85d01007387 */ /* 0x0005e20000100800 */
[----:B-1----:R-:W-:-:S03]  /*14810*/  IMAD.MOV.U32 R85, RZ, RZ, R119 ;  /* 0x000000ffff557224 */ /* 0x002fc600078e0077 */
[----:B--2---:R-:W0:Y:S01]  /*14820*/  LDL.LU R93, [R1+0x20] ;  /* 0x00002000015d7983 */ /* 0x004e220000300800 */
[----:B------:R-:W-:-:S03]  /*14830*/  LEA.HI.X.SX32 R119, R107, R0, 0x1, P2 ;  /* 0x000000006b777211 */ /* 0x000fc600010f0eff */
[----:B------:R-:W-:Y:S04]  /*14840*/  STL.64 [R1+0x9e0], R96 ;  /* 0x0009e06001007387 */ /* 0x000fe80000100a00 */
[----:B------:R1:W-:Y:S04]  /*14850*/  STL [R1+0xb0], R90 ;  /* 0x0000b05a01007387 */ /* 0x0003e80000100800 */
[----:B------:R-:W2:Y:S04]  /*14860*/  @P0 LDG.E.U8 R94, desc[UR8][R118.64] ;  /* 0x00000008765e0981 */ /* 0x000ea8000c1e1100 */
[----:B-1----:R-:W4:Y:S01]  /*14870*/  LDL.LU R90, [R1+0x1c] ;  /* 0x00001c00015a7983 */ /* 0x002f220000300800 */
[----:B------:R-:W-:-:S03]  /*14880*/  IADD3 R128, P3, PT, R106, R2, RZ ;  /* 0x000000026a807210 */ /* 0x000fc60007f7e0ff */
[----:B------:R-:W-:Y:S01]  /*14890*/  STL.64 [R1+0x9c0], R98 ;  /* 0x0009c06201007387 */ /* 0x000fe20000100a00 */
[----:B------:R-:W-:Y:S02]  /*148a0*/  PRMT R91, RZ, 0x7610, R91 ;  /* 0x00007610ff5b7816 */ /* 0x000fe4000000005b */
[----:B------:R-:W-:Y:S01]  /*148b0*/  LEA.HI.X.SX32 R129, R106, R0, 0x1, P3 ;  /* 0x000000006a817211 */ /* 0x000fe200018f0eff */
[----:B------:R-:W4:Y:S01]  /*148c0*/  LDL.LU R96, [R1+0x24] ;  /* 0x0000240001607983 */ /* 0x000f220000300800 */
[----:B------:R-:W-:-:S03]  /*148d0*/  PRMT R92, RZ, 0x7610, R92 ;  /* 0x00007610ff5c7816 */ /* 0x000fc6000000005c */
[----:B---3--:R1:W-:Y:S04]  /*148e0*/  STL [R1+0xa4], R86 ;  /* 0x0000a45601007387 */ /* 0x0083e80000100800 */
[----:B------:R-:W3:Y:S04]  /*148f0*/  @P0 LDG.E.U8 R91, desc[UR8][R128.64] ;  /* 0x00000008805b0981 */ /* 0x000ee8000c1e1100 */
[----:B-1----:R-:W3:Y:S04]  /*14900*/  LDL.LU R86, [R1+0x18] ;  /* 0x0000180001567983 */ /* 0x002ee80000300800 */
[----:B------:R1:W-:Y:S01]  /*14910*/  STL.64 [R1+0x9a0], R118 ;  /* 0x0009a07601007387 */ /* 0x0003e20000100a00 */
[----:B------:R-:W-:-:S03]  /*14920*/  PRMT R87, RZ, 0x7610, R87 ;  /* 0x00007610ff577816 */ /* 0x000fc60000000057 */
[----:B-1----:R-:W3:Y:S04]  /*14930*/  LDL.LU.64 R118, [R1+0x1528] ;  /* 0x0015280001767983 */ /* 0x002ee80000300a00 */
[----:B------:R1:W-:Y:S01]  /*14940*/  STL.64 [R1+0x980], R128 ;  /* 0x0009808001007387 */ /* 0x0003e20000100a00 */
[----:B0-----:R-:W-:-:S04]  /*14950*/  IADD3 R98, P2, PT, R93, R2, RZ ;  /* 0x000000025d627210 */ /* 0x001fc80007f5e0ff */
[----:B------:R-:W-:-:S05]  /*14960*/  LEA.HI.X.SX32 R99, R93, R0, 0x1, P2 ;  /* 0x000000005d637211 */ /* 0x000fca00010f0eff */
[----:B------:R-:W3:Y:S04]  /*14970*/  @P0 LDG.E.U8 R92, desc[UR8][R98.64] ;  /* 0x00000008625c0981 */ /* 0x000ee8000c1e1100 */
[----:B--2---:R0:W-:Y:S04]  /*14980*/  STL [R1+0x9c], R94 ;  /* 0x00009c5e01007387 */ /* 0x0041e80000100800 */
[----:B----4-:R2:W-:Y:S04]  /*14990*/  STL [R1+0xa0], R95 ;  /* 0x0000a05f01007387 */ /* 0x0105e80000100800 */
[----:B-1----:R-:W4:Y:S01]  /*149a0*/  LDL.LU.64 R128, [R1+0x1520] ;  /* 0x0015200001807983 */ /* 0x002f220000300a00 */
[----:B0-----:R-:W-:-:S04]  /*149b0*/  IADD3 R94, P3, PT, R90, R2, RZ ;  /* 0x000000025a5e7210 */ /* 0x001fc80007f7e0ff */
[----:B--2---:R-:W-:-:S05]  /*149c0*/  LEA.HI.X.SX32 R95, R90, R0, 0x1, P3 ;  /* 0x000000005a5f7211 */ /* 0x004fca00018f0eff */
[----:B------:R0:W2:Y:S01]  /*149d0*/  @P0 LDG.E.U8 R87, desc[UR8][R94.64] ;  /* 0x000000085e570981 */ /* 0x0000a2000c1e1100 */
[----:B------:R-:W-:-:S03]  /*149e0*/  IADD3 R90, P2, PT, R96, R2, RZ ;  /* 0x00000002605a7210 */ /* 0x000fc60007f5e0ff */
[----:B------:R-:W-:Y:S04]  /*149f0*/  STL.64 [R1+0x960], R98 ;  /* 0x0009606201007387 */ /* 0x000fe80000100a00 */
[----:B---3--:R1:W-:Y:S04]  /*14a00*/  STL [R1+0x98], R91 ;  /* 0x0000985b01007387 */ /* 0x0083e80000100800 */
[----:B------:R0:W-:Y:S01]  /*14a10*/  STL.64 [R1+0x940], R94 ;  /* 0x0009405e01007387 */ /* 0x0001e20000100a00 */
[----:B------:R-:W-:Y:S02]  /*14a20*/  PRMT R89, RZ, 0x7610, R89 ;  /* 0x00007610ff597816 */ /* 0x000fe40000000059 */
[----:B------:R-:W-:-:S02]  /*14a30*/  PRMT R25, RZ, 0x7610, R25 ;  /* 0x00007610ff197816 */ /* 0x000fc40000000019 */
[----:B-1----:R-:W-:Y:S02]  /*14a40*/  LEA.HI.X.SX32 R91, R96, R0, 0x1, P2 ;  /* 0x00000000605b7211 */ /* 0x002fe400010f0eff */
[----:B------:R-:W-:-:S03]  /*14a50*/  PRMT R162, RZ, 0x7610, R162 ;  /* 0x00007610ffa27816 */ /* 0x000fc600000000a2 */
[----:B------:R1:W3:Y:S01]  /*14a60*/  @P0 LDG.E.U8 R89, desc[UR8][R90.64] ;  /* 0x000000085a590981 */ /* 0x0002e2000c1e1100 */
        /* <DEDUP_REMOVED lines=40> */
[----:B------:R-:W-:Y:S01]  /*14cf0*/  IMAD R36, R36, 0x2, R3 ;  /* 0x0000000224247824 */ /* 0x000fe200078e0203 */
[----:B------:R-:W-:Y:S01]  /*14d00*/  PRMT R106, RZ, 0x7610, R106 ;  /* 0x00007610ff6a7816 */ /* 0x000fe2000000006a */
[----:B0-----:R-:W0:Y:S01]  /*14d10*/  LDC R95, c[0x0][0x3d8] ;  /* 0x0000f600ff5f7b82 */ /* 0x001e220000000800 */
[----:B------:R0:W-:Y:S02]  /*14d20*/  STL [R1+0x94], R92 ;  /* 0x0000945c01007387 */ /* 0x0001e40000100800 */
[----:B0-----:R-:W-:-:S04]  /*14d30*/  IADD3 R92, P3, PT, R86, R2, RZ ;  /* 0x00000002565c7210 */ /* 0x001fc80007f7e0ff */
[----:B------:R-:W-:Y:S01]  /*14d40*/  LEA.HI.X.SX32 R93, R86, R0, 0x1, P3 ;  /* 0x00000000565d7211 */ /* 0x000fe200018f0eff */
[----:B------:R1:W-:Y:S01]  /*14d50*/  STL.64 [R1+0x920], R90 ;  /* 0x0009205a01007387 */ /* 0x0003e20000100a00 */
[----:B------:R-:W-:-:S03]  /*14d60*/  IADD3 R86, P2, PT, R138, R2, RZ ;  /* 0x000000028a567210 */ /* 0x000fc60007f5e0ff */
[----:B------:R0:W3:Y:S04]  /*14d70*/  @P0 LDG.E.U8 R25, desc[UR8][R92.64] ;  /* 0x000000085c190981 */ /* 0x0000e8000c1e1100 */
[----:B--2---:R2:W-:Y:S01]  /*14d80*/  STL [R1+0x90], R87 ;  /* 0x0000905701007387 */ /* 0x0045e20000100800 */
[----:B-1----:R-:W-:-:S04]  /*14d90*/  IADD3 R90, P3, PT, R114, R2, RZ ;  /* 0x00000002725a7210 */ /* 0x002fc80007f7e0ff */
[-C--:B------:R-:W-:Y:S02]  /*14da0*/  LEA.HI.X.SX32 R91, R114, R0.reuse, 0x1, P3 ;  /* 0x00000000725b7211 */ /* 0x080fe400018f0eff */
[----:B--2---:R-:W-:Y:S02]  /*14db0*/  LEA.HI.X.SX32 R87, R138, R0, 0x1, P2 ;  /* 0x000000008a577211 */ /* 0x004fe400010f0eff */
[----:B------:R-:W-:-:S03]  /*14dc0*/  PRMT R138, RZ, 0x7610, R138 ;  /* 0x00007610ff8a7816 */ /* 0x000fc6000000008a */
[----:B------:R1:W2:Y:S04]  /*14dd0*/  @P0 LDG.E.U8 R162, desc[UR8][R86.64] ;  /* 0x0000000856a20981 */ /* 0x0002a8000c1e1100 */
[----:B------:R4:W4:Y:S04]  /*14de0*/  @P0 LDG.E.U8 R138, desc[UR8][R90.64] ;  /* 0x000000085a8a0981 */ /* 0x000928000c1e1100 */
[----:B------:R0:W-:Y:S01]  /*14df0*/  STL.64 [R1+0x900], R92 ;  /* 0x0009005c01007387 */ /* 0x0001e20000100a00 */
[----:B------:R-:W-:Y:S02]  /*14e00*/  PRMT R114, RZ, 0x7610, R114 ;  /* 0x00007610ff727816 */ /* 0x000fe40000000072 */
[----:B0-----:R-:W-:-:S04]  /*14e10*/  IADD3 R92, P2, PT, R119, R2, RZ ;  /* 0x00000002775c7210 */ /* 0x001fc80007f5e0ff */
[----:B------:R-:W-:-:S05]  /*14e20*/  LEA.HI.X.SX32 R93, R119, R0, 0x1, P2 ;  /* 0x00000000775d7211 */ /* 0x000fca00010f0eff */
[----:B------:R0:W4:Y:S01]  /*14e30*/  @P0 LDG.E.U8 R114, desc[UR8][R92.64] ;  /* 0x000000085c720981 */ /* 0x000122000c1e1100 */
[----:B------:R-:W-:Y:S02]  /*14e40*/  PRMT R105, RZ, 0x7610, R105 ;  /* 0x00007610ff697816 */ /* 0x000fe40000000069 */
[----:B------:R-:W-:Y:S02]  /*14e50*/  PRMT R104, RZ, 0x7610, R104 ;  /* 0x00007610ff687816 */ /* 0x000fe40000000068 */
[----:B------:R-:W-:Y:S02]  /*14e60*/  PRMT R103, RZ, 0x7610, R103 ;  /* 0x00007610ff677816 */ /* 0x000fe40000000067 */
[----:B------:R-:W-:Y:S02]  /*14e70*/  PRMT R102, RZ, 0x7610, R102 ;  /* 0x00007610ff667816 */ /* 0x000fe40000000066 */
[----:B------:R-:W-:Y:S01]  /*14e80*/  PRMT R101, RZ, 0x7610, R101 ;  /* 0x00007610ff657816 */ /* 0x000fe20000000065 */
[----:B---3--:R3:W-:Y:S04]  /*14e90*/  STL [R1+0x14b8], R25 ;  /* 0x0014b81901007387 */ /* 0x0087e80000100800 */
[----:B------:R1:W-:Y:S04]  /*14ea0*/  STL.64 [R1+0x8e0], R86 ;  /* 0x0008e05601007387 */ /* 0x0003e80000100a00 */
[----:B------:R4:W-:Y:S01]  /*14eb0*/  STL.64 [R1+0x8c0], R90 ;  /* 0x0008c05a01007387 */ /* 0x0009e20000100a00 */
[----:B---3--:R-:W3:Y:S01]  /*14ec0*/  LDC R25, c[0x0][0x3d8] ;  /* 0x0000f600ff197b82 */ /* 0x008ee20000000800 */
[----:B-1----:R-:W-:-:S04]  /*14ed0*/  IADD3 R86, P3, PT, R118, R2, RZ ;  /* 0x0000000276567210 */ /* 0x002fc80007f7e0ff */
[----:B------:R-:W-:Y:S01]  /*14ee0*/  LEA.HI.X.SX32 R87, R118, R0, 0x1, P3 ;  /* 0x0000000076577211 */ /* 0x000fe200018f0eff */
[----:B--2---:R-:W-:Y:S01]  /*14ef0*/  STL [R1+0x14bc], R162 ;  /* 0x0014bca201007387 */ /* 0x004fe20000100800 */
[----:B----4-:R-:W-:-:S03]  /*14f00*/  IADD3 R90, P2, PT, R129, R2, RZ ;  /* 0x00000002815a7210 */ /* 0x010fc60007f5e0ff */
[----:B------:R-:W-:Y:S01]  /*14f10*/  STL [R1+0x14c0], R138 ;  /* 0x0014c08a01007387 */ /* 0x000fe20000100800 */
[----:B------:R-:W-:-:S03]  /*14f20*/  LEA.HI.X.SX32 R91, R129, R0, 0x1, P2 ;  /* 0x00000000815b7211 */ /* 0x000fc600010f0eff */
[----:B------:R0:W-:Y:S04]  /*14f30*/  STL.64 [R1+0x8a0], R92 ;  /* 0x0008a05c01007387 */ /* 0x0001e80000100a00 */
[----:B------:R1:W-:Y:S04]  /*14f40*/  STL.64 [R1+0x880], R86 ;  /* 0x0008805601007387 */ /* 0x0003e80000100a00 */
[----:B------:R1:W2:Y:S01]  /*14f50*/  @P0 LDG.E.U8 R107, desc[UR8][R86.64] ;  /* 0x00000008566b0981 */ /* 0x0002a2000c1e1100 */
[----:B0-----:R-:W-:-:S03]  /*14f60*/  IADD3 R92, P3, PT, R128, R2, RZ ;  /* 0x00000002805c7210 */ /* 0x001fc60007f7e0ff */
[----:B------:R-:W-:Y:S04]  /*14f70*/  STL [R1+0x20], R89 ;  /* 0x0000205901007387 */ /* 0x000fe80000100800 */
[----:B------:R0:W4:Y:S01]  /*14f80*/  @P0 LDG.E.U8 R106, desc[UR8][R90.64] ;  /* 0x000000085a6a0981 */ /* 0x000122000c1e1100 */
[C---:B-1----:R-:W-:Y:S02]  /*14f90*/  IADD3 R86, P2, PT, R121.reuse, R2, RZ ;  /* 0x0000000279567210 */ /* 0x042fe40007f5e0ff */
[-C--:B------:R-:W-:Y:S01]  /*14fa0*/  LEA.HI.X.SX32 R93, R128, R0.reuse, 0x1, P3 ;  /* 0x00000000805d7211 */ /* 0x080fe200018f0eff */
[----:B------:R0:W-:Y:S01]  /*14fb0*/  STL.64 [R1+0x860], R90 ;  /* 0x0008605a01007387 */ /* 0x0001e20000100a00 */
[----:B------:R-:W-:-:S03]  /*14fc0*/  LEA.HI.X.SX32 R87, R121, R0, 0x1, P2 ;  /* 0x0000000079577211 */ /* 0x000fc600010f0eff */
[----:B------:R1:W-:Y:S04]  /*14fd0*/  STL.64 [R1+0x840], R92 ;  /* 0x0008405c01007387 */ /* 0x0003e80000100a00 */
[----:B------:R1:W2:Y:S01]  /*14fe0*/  @P0 LDG.E.U8 R105, desc[UR8][R92.64] ;  /* 0x000000085c690981 */ /* 0x0002a2000c1e1100 */
[----:B0-----:R-:W-:-:S03]  /*14ff0*/  IADD3 R90, P3, PT, R113, R2, RZ ;  /* 0x00000002715a7210 */ /* 0x001fc60007f7e0ff */
[----:B------:R0:W-:Y:S01]  /*15000*/  STL.64 [R1+0x820], R86 ;  /* 0x0008205601007387 */ /* 0x0001e20000100a00 */
[----:B------:R-:W-:-:S03]  /*15010*/  LEA.HI.X.SX32 R91, R113, R0, 0x1, P3 ;  /* 0x00000000715b7211 */ /* 0x000fc600018f0eff */
[----:B------:R0:W2:Y:S01]  /*15020*/  @P0 LDG.E.U8 R104, desc[UR8][R86.64] ;  /* 0x0000000856680981 */ /* 0x0000a2000c1e1100 */
[----:B-1----:R-:W-:-:S03]  /*15030*/  IADD3 R92, P2, PT, R110, R2, RZ ;  /* 0x000000026e5c7210 */ /* 0x002fc60007f5e0ff */
[----:B------:R1:W-:Y:S01]  /*15040*/  STL.64 [R1+0x800], R90 ;  /* 0x0008005a01007387 */ /* 0x0003e20000100a00 */
[----:B------:R-:W-:-:S03]  /*15050*/  LEA.HI.X.SX32 R93, R110, R0, 0x1, P2 ;  /* 0x000000006e5d7211 */ /* 0x000fc600010f0eff */
[----:B------:R1:W2:Y:S01]  /*15060*/  @P0 LDG.E.U8 R103, desc[UR8][R90.64] ;  /* 0x000000085a670981 */ /* 0x0002a2000c1e1100 */
[----:B0-----:R-:W-:-:S03]  /*15070*/  IADD3 R86, P3, PT, R108, R2, RZ ;  /* 0x000000026c567210 */ /* 0x001fc60007f7e0ff */
[----:B------:R0:W2:Y:S01]  /*15080*/  @P0 LDG.E.U8 R102, desc[UR8][R92.64] ;  /* 0x000000085c660981 */ /* 0x0000a2000c1e1100 */
[----:B------:R-:W-:Y:S02]  /*15090*/  LEA.HI.X.SX32 R87, R108, R0, 0x1, P3 ;  /* 0x000000006c577211 */ /* 0x000fe400018f0eff */
[C---:B-1----:R-:W-:Y:S01]  /*150a0*/  IADD3 R90, P2, PT, R112.reuse, R2, RZ ;  /* 0x00000002705a7210 */ /* 0x042fe20007f5e0ff */
[----:B------:R0:W-:Y:S03]  /*150b0*/  STL.64 [R1+0x7e0], R92 ;  /* 0x0007e05c01007387 */ /* 0x0001e60000100a00 */
[----:B------:R-:W-:Y:S01]  /*150c0*/  LEA.HI.X.SX32 R91, R112, R0, 0x1, P2 ;  /* 0x00000000705b7211 */ /* 0x000fe200010f0eff */
[----:B------:R1:W-:Y:S04]  /*150d0*/  STL.64 [R1+0x7c0], R86 ;  /* 0x0007c05601007387 */ /* 0x0003e80000100a00 */
[----:B------:R1:W2:Y:S01]  /*150e0*/  @P0 LDG.E.U8 R101, desc[UR8][R86.64] ;  /* 0x0000000856650981 */ /* 0x0002a2000c1e1100 */
[----:B0-----:R-:W-:-:S03]  /*150f0*/  IADD3 R92, P3, PT, R109, R2, RZ ;  /* 0x000000026d5c7210 */ /* 0x001fc60007f7e0ff */
[----:B------:R0:W-:Y:S04]  /*15100*/  STL.64 [R1+0x7a0], R90 ;  /* 0x0007a05a01007387 */ /* 0x0001e80000100a00 */
[----:B------:R0:W2:Y:S01]  /*15110*/  @P0 LDG.E.U8 R84, desc[UR8][R90.64] ;  /* 0x000000085a540981 */ /* 0x0000a2000c1e1100 */
[----:B-1----:R-:W-:Y:S02]  /*15120*/  IADD3 R86, P2, PT, R117, R2, RZ ;  /* 0x0000000275567210 */ /* 0x002fe40007f5e0ff */
[-C--:B------:R-:W-:Y:S02]  /*15130*/  LEA.HI.X.SX32 R93, R109, R0.reuse, 0x1, P3 ;  /* 0x000000006d5d7211 */ /* 0x080fe400018f0eff */
[----:B------:R-:W-:Y:S02]  /*15140*/  LEA.HI.X.SX32 R87, R117, R0, 0x1, P2 ;  /* 0x0000000075577211 */ /* 0x000fe400010f0eff */
[C---:B0-----:R-:W-:Y:S01]  /*15150*/  IADD3 R90, P3, PT, R111.reuse, R2, RZ ;  /* 0x000000026f5a7210 */ /* 0x041fe20007f7e0ff */
[----:B------:R0:W-:Y:S03]  /*15160*/  STL.64 [R1+0x780], R92 ;  /* 0x0007805c01007387 */ /* 0x0001e60000100a00 */
[----:B------:R-:W-:Y:S01]  /*15170*/  LEA.HI.X.SX32 R91, R111, R0, 0x1, P3 ;  /* 0x000000006f5b7211 */ /* 0x000fe200018f0eff */
[----:B------:R0:W2:Y:S04]  /*15180*/  @P0 LDG.E.U8 R83, desc[UR8][R92.64] ;  /* 0x000000085c530981 */ /* 0x0000a8000c1e1100 */
[----:B------:R1:W-:Y:S04]  /*15190*/  STL.64 [R1+0x760], R86 ;  /* 0x0007605601007387 */ /* 0x0003e80000100a00 */
[----:B------:R1:W2:Y:S01]  /*151a0*/  @P0 LDG.E.U8 R82, desc[UR8][R86.64] ;  /* 0x0000000856520981 */ /* 0x0002a2000c1e1100 */
[----:B0-----:R-:W-:-:S03]  /*151b0*/  IADD3 R92, P2, PT, R120, R2, RZ ;  /* 0x00000002785c7210 */ /* 0x001fc60007f5e0ff */
[----:B------:R0:W-:Y:S01]  /*151c0*/  STL.64 [R1+0x740], R90 ;  /* 0x0007405a01007387 */ /* 0x0001e20000100a00 */
[----:B------:R-:W-:-:S03]  /*151d0*/  LEA.HI.X.SX32 R93, R120, R0, 0x1, P2 ;  /* 0x00000000785d7211 */ /* 0x000fc600010f0eff */
[----:B------:R0:W2:Y:S01]  /*151e0*/  @P0 LDG.E.U8 R81, desc[UR8][R90.64] ;  /* 0x000000085a510981 */ /* 0x0000a2000c1e1100 */
[----:B-1----:R-:W-:-:S03]  /*151f0*/  IADD3 R86, P3, PT, R116, R2, RZ ;  /* 0x0000000274567210 */ /* 0x002fc60007f7e0ff */
[----:B------:R1:W2:Y:S01]  /*15200*/  @P0 LDG.E.U8 R80, desc[UR8][R92.64] ;  /* 0x000000085c500981 */ /* 0x0002a2000c1e1100 */
[----:B------:R-:W-:Y:S02]  /*15210*/  LEA.HI.X.SX32 R87, R116, R0, 0x1, P3 ;  /* 0x0000000074577211 */ /* 0x000fe400018f0eff */
[C---:B0-----:R-:W-:Y:S01]  /*15220*/  IADD3 R90, P2, PT, R123.reuse, R2, RZ ;  /* 0x000000027b5a7210 */ /* 0x041fe20007f5e0ff */
[----:B------:R1:W-:Y:S03]  /*15230*/  STL.64 [R1+0x720], R92 ;  /* 0x0007205c01007387 */ /* 0x0003e60000100a00 */
[----:B------:R-:W-:Y:S01]  /*15240*/  LEA.HI.X.SX32 R91, R123, R0, 0x1, P2 ;  /* 0x000000007b5b7211 */ /* 0x000fe200010f0eff */
[----:B------:R0:W-:Y:S04]  /*15250*/  STL.64 [R1+0x700], R86 ;  /* 0x0007005601007387 */ /* 0x0001e80000100a00 */
[----:B------:R0:W2:Y:S01]  /*15260*/  @P0 LDG.E.U8 R79, desc[UR8][R86.64] ;  /* 0x00000008564f0981 */ /* 0x0000a2000c1e1100 */
[----:B-1----:R-:W-:-:S03]  /*15270*/  IADD3 R92, P3, PT, R115, R2, RZ ;  /* 0x00000002735c7210 */ /* 0x002fc60007f7e0ff */
[----:B------:R1:W-:Y:S04]  /*15280*/  STL.64 [R1+0x6e0], R90 ;  /* 0x0006e05a01007387 */ /* 0x0003e80000100a00 */
[----:B------:R1:W2:Y:S01]  /*15290*/  @P0 LDG.E.U8 R78, desc[UR8][R90.64] ;  /* 0x000000085a4e0981 */ /* 0x0002a2000c1e1100 */
[----:B0-----:R-:W-:Y:S02]  /*152a0*/  IADD3 R86, P2, PT, R127, R2, RZ ;  /* 0x000000027f567210 */ /* 0x001fe40007f5e0ff */
[-C--:B------:R-:W-:Y:S02]  /*152b0*/  LEA.HI.X.SX32 R93, R115, R0.reuse, 0x1, P3 ;  /* 0x00000000735d7211 */ /* 0x080fe400018f0eff */
[----:B------:R-:W-:-:S03]  /*152c0*/  LEA.HI.X.SX32 R87, R127, R0, 0x1, P2 ;  /* 0x000000007f577211 */ /* 0x000fc600010f0eff */
[----:B------:R0:W-:Y:S01]  /*152d0*/  STL.64 [R1+0x6c0], R92 ;  /* 0x0006c05c01007387 */ /* 0x0001e20000100a00 */
[----:B-1----:R-:W-:-:S03]  /*152e0*/  IADD3 R90, P3, PT, R122, R2, RZ ;  /* 0x000000027a5a7210 */ /* 0x002fc60007f7e0ff */
[----:B------:R0:W2:Y:S01]  /*152f0*/  @P0 LDG.E.U8 R77, desc[UR8][R92.64] ;  /* 0x000000085c4d0981 */ /* 0x0000a2000c1e1100 */
[----:B------:R-:W-:-:S03]  /*15300*/  LEA.HI.X.SX32 R91, R122, R0, 0x1, P3 ;  /* 0x000000007a5b7211 */ /* 0x000fc600018f0eff */
[----:B------:R1:W-:Y:S04]  /*15310*/  STL.64 [R1+0x6a0], R86 ;  /* 0x0006a05601007387 */ /* 0x0003e80000100a00 */
[----:B------:R1:W2:Y:S01]  /*15320*/  @P0 LDG.E.U8 R76, desc[UR8][R86.64] ;  /* 0x00000008564c0981 */ /* 0x0002a2000c1e1100 */
[----:B0-----:R-:W-:-:S03]  /*15330*/  IADD3 R92, P2, PT, R126, R2, RZ ;  /* 0x000000027e5c7210 */ /* 0x001fc60007f5e0ff */
[----:B------:R0:W-:Y:S01]  /*15340*/  STL.64 [R1+0x680], R90 ;  /* 0x0006805a01007387 */ /* 0x0001e20000100a00 */
[----:B------:R-:W-:-:S03]  /*15350*/  LEA.HI.X.SX32 R93, R126, R0, 0x1, P2 ;  /* 0x000000007e5d7211 */ /* 0x000fc600010f0eff */
[----:B------:R0:W2:Y:S01]  /*15360*/  @P0 LDG.E.U8 R75, desc[UR8][R90.64] ;  /* 0x000000085a4b0981 */ /* 0x0000a2000c1e1100 */
[----:B-1----:R-:W-:Y:S01]  /*15370*/  IMAD.MOV.U32 R87, RZ, RZ, R88 ;  /* 0x000000ffff577224 */ /* 0x002fe200078e0058 */
[C---:B------:R-:W-:Y:S02]  /*15380*/  IADD3 R88, P3, PT, R124.reuse, R2, RZ ;  /* 0x000000027c587210 */ /* 0x040fe40007f7e0ff */
[----:B------:R1:W-:Y:S02]  /*15390*/  STL.64 [R1+0x660], R92 ;  /* 0x0006605c01007387 */ /* 0x0003e40000100a00 */
[----:B------:R-:W-:Y:S02]  /*153a0*/  LEA.HI.X.SX32 R89, R124, R0, 0x1, P3 ;  /* 0x000000007c597211 */ /* 0x000fe400018f0eff */
        /* <DEDUP_REMOVED lines=11> */
[----:B------:R-:W-:-:S03]  /*15460*/  LEA.HI.X.SX32 R89, R137, R0, 0x1, P2 ;  /* 0x0000000089597211 */ /* 0x000fc600010f0eff */
[----:B------:R0:W-:Y:S01]  /*15470*/  STL.64 [R1+0x600], R92 ;  /* 0x0006005c01007387 */ /* 0x0001e20000100a00 */
[----:B-1----:R-:W-:-:S03]  /*15480*/  IADD3 R90, P3, PT, R131, R2, RZ ;  /* 0x00000002835a7210 */ /* 0x002fc60007f7e0ff */
[----:B------:R-:W-:Y:S01]  /*15490*/  STL [R1+0x1458], R137 ;  /* 0x0014588901007387 */ /* 0x000fe20000100800 */
[----:B------:R-:W-:-:S03]  /*154a0*/  LEA.HI.X.SX32 R91, R131, R0, 0x1, P3 ;  /* 0x00000000835b7211 */ /* 0x000fc600018f0eff */
[----:B------:R1:W-:Y:S01]  /*154b0*/  STL.64 [R1+0x5e0], R88 ;  /* 0x0005e05801007387 */ /* 0x0003e20000100a00 */
[----:B0-----:R-:W-:-:S03]  /*154c0*/  IADD3 R92, P2, PT, R140, R2, RZ ;  /* 0x000000028c5c7210 */ /* 0x001fc60007f5e0ff */
[----:B------:R1:W2:Y:S01]  /*154d0*/  @P0 LDG.E.U8 R70, desc[UR8][R88.64] ;  /* 0x0000000858460981 */ /* 0x0002a2000c1e1100 */
[----:B------:R-:W-:-:S03]  /*154e0*/  LEA.HI.X.SX32 R93, R140, R0, 0x1, P2 ;  /* 0x000000008c5d7211 */ /* 0x000fc600010f0eff */
[----:B------:R0:W-:Y:S04]  /*154f0*/  STL.64 [R1+0x5c0], R90 ;  /* 0x0005c05a01007387 */ /* 0x0001e80000100a00 */
        /* <DEDUP_REMOVED lines=14> */
[----:B------:R-:W-:Y:S02]  /*155e0*/  LEA.HI.X.SX32 R89, R143, R0, 0x1, P2 ;  /* 0x000000008f597211 */ /* 0x000fe400010f0eff */
[C---:B-1----:R-:W-:Y:S01]  /*155f0*/  IADD3 R90, P3, PT, R141.reuse, R2, RZ ;  /* 0x000000028d5a7210 */ /* 0x042fe20007f7e0ff */
        /* <DEDUP_REMOVED lines=12> */
[-C--:B0-----:R-:W-:Y:S01]  /*156c0*/  IADD3 R90, P2, PT, R156, R2.reuse, RZ ;  /* 0x000000029c5a7210 */ /* 0x081fe20007f5e0ff */
[----:B------:R1:W-:Y:S01]  /*156d0*/  STL.64 [R1+0x4e0], R92 ;  /* 0x0004e05c01007387 */ /* 0x0003e20000100a00 */
[----:B------:R-:W-:Y:S02]  /*156e0*/  IADD3 R86, P3, PT, R154, R2, RZ ;  /* 0x000000029a567210 */ /* 0x000fe40007f7e0ff */
[-C--:B------:R-:W-:Y:S01]  /*156f0*/  LEA.HI.X.SX32 R91, R156, R0.reuse, 0x1, P2 ;  /* 0x000000009c5b7211 */ /* 0x080fe200010f0eff */
[----:B------:R0:W-:Y:S04]  /*15700*/  STL.64 [R1+0x4c0], R88 ;  /* 0x0004c05801007387 */ /* 0x0001e80000100a00 */
[----:B------:R0:W2:Y:S01]  /*15710*/  @P0 LDG.E.U8 R61, desc[UR8][R88.64] ;  /* 0x00000008583d0981 */ /* 0x0000a2000c1e1100 */
[----:B-1----:R-:W-:Y:S01]  /*15720*/  IMAD.MOV.U32 R93, RZ, RZ, R87 ;  /* 0x000000ffff5d7224 */ /* 0x002fe200078e0057 */
[----:B------:R-:W-:-:S02]  /*15730*/  LEA.HI.X.SX32 R87, R154, R0, 0x1, P3 ;  /* 0x000000009a577211 */ /* 0x000fc400018f0eff */
[----:B------:R1:W-:Y:S01]  /*15740*/  STL.64 [R1+0x4a0], R90 ;  /* 0x0004a05a01007387 */ /* 0x0003e20000100a00 */
[----:B0-----:R-:W-:-:S03]  /*15750*/  IADD3 R88, P2, PT, R158, R2, RZ ;  /* 0x000000029e587210 */ /* 0x001fc60007f5e0ff */
[----:B------:R1:W2:Y:S01]  /*15760*/  @P0 LDG.E.U8 R60, desc[UR8][R90.64] ;  /* 0x000000085a3c0981 */ /* 0x0002a2000c1e1100 */
[----:B------:R-:W-:-:S03]  /*15770*/  LEA.HI.X.SX32 R89, R158, R0, 0x1, P2 ;  /* 0x000000009e597211 */ /* 0x000fc600010f0eff */
[----:B------:R0:W-:Y:S04]  /*15780*/  STL.64 [R1+0x480], R86 ;  /* 0x0004805601007387 */ /* 0x0001e80000100a00 */
[----:B------:R0:W2:Y:S01]  /*15790*/  @P0 LDG.E.U8 R59, desc[UR8][R86.64] ;  /* 0x00000008563b0981 */ /* 0x0000a2000c1e1100 */
[----:B-1----:R-:W-:-:S03]  /*157a0*/  IADD3 R90, P3, PT, R145, R2, RZ ;  /* 0x00000002915a7210 */ /* 0x002fc60007f7e0ff */
[----:B------:R1:W-:Y:S01]  /*157b0*/  STL.64 [R1+0x460], R88 ;  /* 0x0004605801007387 */ /* 0x0003e20000100a00 */
[----:B------:R-:W-:-:S03]  /*157c0*/  LEA.HI.X.SX32 R91, R145, R0, 0x1, P3 ;  /* 0x00000000915b7211 */ /* 0x000fc600018f0eff */
        /* <DEDUP_REMOVED lines=26> */
[----:B------:R-:W2:Y:S01]  /*15970*/  @P0 LDG.E.U8 R51, desc[UR8][R90.64] ;  /* 0x000000085a330981 */ /* 0x000ea2000c1e1100 */
[----:B------:R-:W-:Y:S02]  /*15980*/  LEA.HI.X.SX32 R87, R85, R0, 0x1, P2 ;  /* 0x0000000055577211 */ /* 0x000fe400010f0eff */
[C---:B-1----:R-:W-:Y:S01]  /*15990*/  IADD3 R88, P3, PT, R100.reuse, R2, RZ ;  /* 0x0000000264587210 */ /* 0x042fe20007f7e0ff */
[----:B------:R-:W-:Y:S03]  /*159a0*/  STL.64 [R1+0x380], R90 ;  /* 0x0003805a01007387 */ /* 0x000fe60000100a00 */
[----:B------:R-:W-:Y:S01]  /*159b0*/  LEA.HI.X.SX32 R89, R100, R0, 0x1, P3 ;  /* 0x0000000064597211 */ /* 0x000fe200018f0eff */
[----:B------:R-:W2:Y:S01]  /*159c0*/  LDL.LU R85, [R1+0x18c] ;  /* 0x00018c0001557983 */ /* 0x000ea20000300800 */
[----:B------:R-:W0:Y:S03]  /*159d0*/  LDC R100, c[0x0][0x3d8] ;  /* 0x0000f600ff647b82 */ /* 0x000e260000000800 */
[----:B------:R-:W-:Y:S04]  /*159e0*/  STL.64 [R1+0x360], R86 ;  /* 0x0003605601007387 */ /* 0x000fe80000100a00 */
[----:B------:R1:W-:Y:S04]  /*159f0*/  STL.64 [R1+0x340], R88 ;  /* 0x0003405801007387 */ /* 0x0003e80000100a00 */
[----:B------:R1:W4:Y:S01]  /*15a00*/  @P0 LDG.E.U8 R49, desc[UR8][R88.64] ;  /* 0x0000000858310981 */ /* 0x000322000c1e1100 */
[----:B------:R-:W-:-:S03]  /*15a10*/  IADD3 R92, P2, PT, R31, R2, RZ ;  /* 0x000000021f5c7210 */ /* 0x000fc60007f5e0ff */
[----:B------:R0:W4:Y:S01]  /*15a20*/  @P0 LDG.E.U8 R50, desc[UR8][R86.64] ;  /* 0x0000000856320981 */ /* 0x000122000c1e1100 */
[----:B-1----:R-:W1:Y:S08]  /*15a30*/  LDC R88, c[0x0][0x3d8] ;  /* 0x0000f600ff587b82 */ /* 0x002e700000000800 */
[----:B------:R-:W3:Y:S01]  /*15a40*/  LDC R89, c[0x0][0x3d8] ;  /* 0x0000f600ff597b82 */ /* 0x000ee20000000800 */
[----:B------:R-:W-:-:S02]  /*15a50*/  LEA.HI.X.SX32 R93, R31, R0, 0x1, P2 ;  /* 0x000000001f5d7211 */ /* 0x000fc400010f0eff */
[----:B------:R-:W4:Y:S01]  /*15a60*/  LDL.LU R31, [R1+0x11c] ;  /* 0x00011c00011f7983 */ /* 0x000f220000300800 */
[----:B-1----:R-:W-:Y:S01]  /*15a70*/  IMAD R88, R88, 0x4, R165 ;  /* 0x0000000458587824 */ /* 0x002fe200078e02a5 */
[----:B0-----:R-:W-:Y:S02]  /*15a80*/  IADD3 R86, P3, PT, R165, R2, RZ ;  /* 0x00000002a5567210 */ /* 0x001fe40007f7e0ff */
[----:B------:R-:W4:Y:S01]  /*15a90*/  @P0 LDG.E.U8 R48, desc[UR8][R92.64] ;  /* 0x000000085c300981 */ /* 0x000f22000c1e1100 */
[----:B---3--:R-:W-:Y:S02]  /*15aa0*/  IMAD R88, R89, 0x2, R88 ;  /* 0x0000000259587824 */ /* 0x008fe400078e0258 */
[----:B------:R-:W0:Y:S02]  /*15ab0*/  LDC R89, c[0x0][0x3d8] ;  /* 0x0000f600ff597b82 */ /* 0x000e240000000800 */
[----:B------:R-:W-:-:S06]  /*15ac0*/  IMAD R88, R100, 0x2, R88 ;  /* 0x0000000264587824 */ /* 0x000fcc00078e0258 */
[----:B------:R-:W1:Y:S01]  /*15ad0*/  LDC R100, c[0x0][0x3d8] ;  /* 0x0000f600ff647b82 */ /* 0x000e620000000800 */
[----:B------:R-:W-:Y:S01]  /*15ae0*/  LEA.HI.X.SX32 R87, R165, R0, 0x1, P3 ;  /* 0x00000000a5577211 */ /* 0x000fe200018f0eff */
[----:B------:R-:W-:Y:S01]  /*15af0*/  STL.64 [R1+0x320], R92 ;  /* 0x0003205c01007387 */ /* 0x000fe20000100a00 */
[----:B------:R-:W-:-:S03]  /*15b00*/  IADD3 R90, P2, PT, R88, R2, RZ ;  /* 0x00000002585a7210 */ /* 0x000fc60007f5e0ff */
[----:B------:R-:W-:Y:S01]  /*15b10*/  STL.64 [R1+0x300], R86 ;  /* 0x0003005601007387 */ /* 0x000fe20000100a00 */
[----:B------:R-:W-:-:S03]  /*15b20*/  LEA.HI.X.SX32 R91, R88, R0, 0x1, P2 ;  /* 0x00000000585b7211 */ /* 0x000fc600010f0eff */
[----:B------:R3:W4:Y:S04]  /*15b30*/  @P0 LDG.E.U8 R47, desc[UR8][R86.64] ;  /* 0x00000008562f0981 */ /* 0x000728000c1e1100 */
[----:B------:R-:W4:Y:S01]  /*15b40*/  @P0 LDG.E.U8 R46, desc[UR8][R90.64] ;  /* 0x000000085a2e0981 */ /* 0x000f22000c1e1100 */
[----:B-1----:R-:W-:-:S04]  /*15b50*/  IMAD R100, R100, 0x2, R5 ;  /* 0x0000000264647824 */ /* 0x002fc800078e0205 */
[----:B0-----:R-:W-:-:S04]  /*15b60*/  IMAD R100, R89, 0x2, R100 ;  /* 0x0000000259647824 */ /* 0x001fc800078e0264 */
[----:B------:R-:W-:Y:S02]  /*15b70*/  IMAD R100, R30, 0x2, R100 ;  /* 0x000000021e647824 */ /* 0x000fe400078e0264 */
[----:B------:R-:W4:Y:S03]  /*15b80*/  LDL.LU R30, [R1+0x120] ;  /* 0x00012000011e7983 */ /* 0x000f260000300800 */
[----:B------:R-:W-:-:S04]  /*15b90*/  IADD3 R88, P2, PT, R100, R2, RZ ;  /* 0x0000000264587210 */ /* 0x000fc80007f5e0ff */
[----:B------:R-:W-:Y:S01]  /*15ba0*/  LEA.HI.X.SX32 R89, R100, R0, 0x1, P2 ;  /* 0x0000000064597211 */ /* 0x000fe200010f0eff */
[----:B------:R0:W-:Y:S04]  /*15bb0*/  STL.64 [R1+0x2e0], R90 ;  /* 0x0002e05a01007387 */ /* 0x0001e80000100a00 */
[----:B------:R-:W-:Y:S04]  /*15bc0*/  STL.64 [R1+0x2c0], R88 ;  /* 0x0002c05801007387 */ /* 0x000fe80000100a00 */
[----:B0-----:R-:W4:Y:S01]  /*15bd0*/  LDL.LU R90, [R1+0x124] ;  /* 0x00012400015a7983 */ /* 0x001f220000300800 */
[----:B------:R-:W0:Y:S01]  /*15be0*/  S2R R100, SR_TID.X ;  /* 0x0000000000647919 */ /* 0x000e220000002100 */
[----:B---3--:R-:W-:-:S02]  /*15bf0*/  IADD3 R86, P3, PT, R39, R2, RZ ;  /* 0x0000000227567210 */ /* 0x008fc40007f7e0ff */
[----:B------:R-:W-:Y:S02]  /*15c00*/  PRMT R44, RZ, 0x7610, R44 ;  /* 0x00007610ff2c7816 */ /* 0x000fe4000000002c */
[----:B------:R-:W-:Y:S02]  /*15c10*/  LEA.HI.X.SX32 R87, R39, R0, 0x1, P3 ;  /* 0x0000000027577211 */ /* 0x000fe400018f0eff */
[----:B------:R-:W-:-:S03]  /*15c20*/  IADD3 R92, P3, PT, R36, R2, RZ ;  /* 0x00000002245c7210 */ /* 0x000fc60007f7e0ff */
[----:B------:R1:W-:Y:S01]  /*15c30*/  STL.64 [R1+0x2a0], R86 ;  /* 0x0002a05601007387 */ /* 0x0003e20000100a00 */
[----:B------:R-:W-:-:S03]  /*15c40*/  LEA.HI.X.SX32 R93, R36, R0, 0x1, P3 ;  /* 0x00000000245d7211 */ /* 0x000fc600018f0eff */
[----:B------:R1:W3:Y:S01]  /*15c50*/  @P0 LDG.E.U8 R44, desc[UR8][R86.64] ;  /* 0x00000008562c0981 */ /* 0x0002e2000c1e1100 */
[----:B0-----:R-:W-:-:S05]  /*15c60*/  LEA.HI R100, R100, 0xe, RZ, 0x1a ;  /* 0x0000000e64647811 */ /* 0x001fca00078fd0ff */
[----:B------:R-:W-:Y:S02]  /*15c70*/  IMAD R25, R100, R25, RZ ;  /* 0x0000001964197224 */ /* 0x000fe400078e02ff */
[----:B------:R-:W0:Y:S03]  /*15c80*/  S2R R100, SR_TID.X ;  /* 0x0000000000647919 */ /* 0x000e260000002100 */
[----:B-1----:R-:W-:-:S04]  /*15c90*/  IADD3 R86, P3, PT, R25, R2, RZ ;  /* 0x0000000219567210 */ /* 0x002fc80007f7e0ff */
[----:B------:R-:W-:Y:S02]  /*15ca0*/  LEA.HI.X.SX32 R87, R25, R0, 0x1, P3 ;  /* 0x0000000019577211 */ /* 0x000fe400018f0eff */
[----:B------:R-:W1:Y:S01]  /*15cb0*/  LDC R25, c[0x0][0x3d8] ;  /* 0x0000f600ff197b82 */ /* 0x000e620000000800 */
[----:B------:R-:W-:Y:S02]  /*15cc0*/  PRMT R45, RZ, 0x7610, R45 ;  /* 0x00007610ff2d7816 */ /* 0x000fe4000000002d */
[----:B------:R-:W-:-:S04]  /*15cd0*/  PRMT R41, RZ, 0x7610, R41 ;  /* 0x00007610ff297816 */ /* 0x000fc80000000029 */
[----:B------:R2:W3:Y:S04]  /*15ce0*/  @P0 LDG.E.U8 R45, desc[UR8][R88.64] ;  /* 0x00000008582d0981 */ /* 0x0004e8000c1e1100 */
[----:B------:R4:W-:Y:S04]  /*15cf0*/  STL.64 [R1+0x280], R92 ;  /* 0x0002805c01007387 */ /* 0x0009e80000100a00 */
[----:B------:R4:W3:Y:S01]  /*15d00*/  @P0 LDG.E.U8 R41, desc[UR8][R92.64] ;  /* 0x000000085c290981 */ /* 0x0008e2000c1e1100 */
[----:B------:R-:W-:Y:S02]  /*15d10*/  PRMT R43, RZ, 0x7610, R43 ;  /* 0x00007610ff2b7816 */ /* 0x000fe4000000002b */
[----:B0-----:R-:W-:-:S05]  /*15d20*/  LEA.HI R100, R100, 0x1e, RZ, 0x1a ;  /* 0x0000001e64647811 */ /* 0x001fca00078fd0ff */
[----:B-1----:R-:W-:Y:S01]  /*15d30*/  IMAD R25, R100, R25, RZ ;  /* 0x0000001964197224 */ /* 0x002fe200078e02ff */
[----:B------:R-:W-:Y:S02]  /*15d40*/  PRMT R42, RZ, 0x7610, R42 ;  /* 0x00007610ff2a7816 */ /* 0x000fe4000000002a */
[----:B------:R-:W-:Y:S01]  /*15d50*/  PRMT R39, RZ, 0x7610, R39 ;  /* 0x00007610ff277816 */ /* 0x000fe20000000027 */
[----:B------:R-:W-:-:S03]  /*15d60*/  IMAD.MOV.U32 R100, RZ, RZ, R27 ;  /* 0x000000ffff647224 */ /* 0x000fc600078e001b */
[----:B------:R-:W3:Y:S01]  /*15d70*/  @P0 LDG.E.U8 R42, desc[UR8][R86.64] ;  /* 0x00000008562a0981 */ /* 0x000ee2000c1e1100 */
[----:B------:R-:W0:Y:S01]  /*15d80*/  S2R R27, SR_TID.X ;  /* 0x00000000001b7919 */ /* 0x000e220000002100 */
[----:B------:R-:W-:Y:S02]  /*15d90*/  PRMT R37, RZ, 0x7610, R37 ;  /* 0x00007610ff257816 */ /* 0x000fe40000000025 */
[----:B------:R-:W-:Y:S02]  /*15da0*/  PRMT R40, RZ, 0x7610, R40 ;  /* 0x00007610ff287816 */ /* 0x000fe40000000028 */
[----:B------:R-:W-:Y:S02]  /*15db0*/  PRMT R36, RZ, 0x7610, R36 ;  /* 0x00007610ff247816 */ /* 0x000fe40000000024 */
[----:B------:R-:W-:Y:S02]  /*15dc0*/  PRMT R38, RZ, 0x7610, R38 ;  /* 0x00007610ff267816 */ /* 0x000fe40000000026 */
[----:B--2---:R-:W-:-:S04]  /*15dd0*/  IADD3 R88, P2, PT, R85, R2, RZ ;  /* 0x0000000255587210 */ /* 0x004fc80007f5e0ff */
[----:B------:R-:W-:Y:S02]  /*15de0*/  LEA.HI.X.SX32 R89, R85, R0, 0x1, P2 ;  /* 0x0000000055597211 */ /* 0x000fe400010f0eff */
[----:B------:R-:W-:Y:S01]  /*15df0*/  PRMT R3, RZ, 0x7610, R3 ;  /* 0x00007610ff037816 */ /* 0x000fe20000000003 */
[----:B------:R-:W1:Y:S02]  /*15e00*/  LDC R85, c[0x0][0x3d8] ;  /* 0x0000f600ff557b82 */ /* 0x000e640000000800 */
[----:B------:R2:W-:Y:S04]  /*15e10*/  STL.64 [R1+0x258], R88 ;  /* 0x0002585801007387 */ /* 0x0005e80000100a00 */
[----:B------:R2:W3:Y:S01]  /*15e20*/  @P0 LDG.E.U8 R43, desc[UR8][R88.64] ;  /* 0x00000008582b0981 */ /* 0x0004e2000c1e1100 */
[----:B----4-:R-:W-:-:S04]  /*15e30*/  IADD3 R92, P2, PT, R31, R2, RZ ;  /* 0x000000021f5c7210 */ /* 0x010fc80007f5e0ff */
[----:B------:R-:W-:Y:S02]  /*15e40*/  LEA.HI.X.SX32 R93, R31, R0, 0x1, P2 ;  /* 0x000000001f5d7211 */ /* 0x000fe400010f0eff */
[----:B------:R-:W4:Y:S01]  /*15e50*/  S2R R31, SR_TID.X ;  /* 0x00000000001f7919 */ /* 0x000f220000002100 */
[C---:B--2---:R-:W-:Y:S01]  /*15e60*/  IADD3 R88, P3, PT, R25.reuse, R2, RZ ;  /* 0x0000000219587210 */ /* 0x044fe20007f7e0ff */
[----:B------:R-:W-:Y:S03]  /*15e70*/  STL.64 [R1+0x238], R86 ;  /* 0x0002385601007387 */ /* 0x000fe60000100a00 */
[----:B------:R-:W-:Y:S02]  /*15e80*/  LEA.HI.X.SX32 R89, R25, R0, 0x1, P3 ;  /* 0x0000000019597211 */ /* 0x000fe400018f0eff */
[----:B------:R-:W2:Y:S01]  /*15e90*/  LDC R25, c[0x0][0x3d8] ;  /* 0x0000f600ff197b82 */ /* 0x000ea20000000800 */
[----:B------:R0:W-:Y:S04]  /*15ea0*/  STL.64 [R1+0x218], R92 ;  /* 0x0002185c01007387 */ /* 0x0001e80000100a00 */
[----:B------:R0:W-:Y:S04]  /*15eb0*/  STL.64 [R1+0x9f8], R88 ;  /* 0x0009f85801007387 */ /* 0x0001e80000100a00 */
[----:B------:R-:W3:Y:S04]  /*15ec0*/  @P0 LDG.E.U8 R39, desc[UR8][R88.64] ;  /* 0x0000000858270981 */ /* 0x000ee8000c1e1100 */
[----:B------:R0:W3:Y:S01]  /*15ed0*/  @P0 LDG.E.U8 R40, desc[UR8][R92.64] ;  /* 0x000000085c280981 */ /* 0x0000e2000c1e1100 */
[----:B----4-:R-:W-:Y:S01]  /*15ee0*/  LEA.HI R31, R31, 0x2e, RZ, 0x1a ;  /* 0x0000002e1f1f7811 */ /* 0x010fe200078fd0ff */
[----:B0-----:R-:W0:Y:S01]  /*15ef0*/  S2R R93, SR_TID.X ;  /* 0x00000000005d7919 */ /* 0x001e220000002100 */
[----:B------:R-:W4:Y:S03]  /*15f00*/  LDC R92, c[0x0][0x3d8] ;  /* 0x0000f600ff5c7b82 */ /* 0x000f260000000800 */
[----:B--2---:R-:W-:-:S02]  /*15f10*/  IMAD R25, R31, R25, RZ ;  /* 0x000000191f197224 */ /* 0x004fc400078e02ff */
[----:B------:R-:W2:Y:S01]  /*15f20*/  S2R R31, SR_TID.X ;  /* 0x00000000001f7919 */ /* 0x000ea20000002100 */
[----:B------:R-:W-:-:S04]  /*15f30*/  IADD3 R86, P2, PT, R30, R2, RZ ;  /* 0x000000021e567210 */ /* 0x000fc80007f5e0ff */
[----:B------:R-:W-:Y:S02]  /*15f40*/  LEA.HI.X.SX32 R87, R30, R0, 0x1, P2 ;  /* 0x000000001e577211 */ /* 0x000fe400010f0eff */
[----:B------:R-:W-:-:S03]  /*15f50*/  IADD3 R88, P2, PT, R25, R2, RZ ;  /* 0x0000000219587210 */ /* 0x000fc60007f5e0ff */
[----:B------:R0:W3:Y:S01]  /*15f60*/  @P0 LDG.E.U8 R37, desc[UR8][R86.64] ;  /* 0x0000000856250981 */ /* 0x0000e2000c1e1100 */
[----:B------:R-:W-:Y:S02]  /*15f70*/  LEA.HI.X.SX32 R89, R25, R0, 0x1, P2 ;  /* 0x0000000019597211 */ /* 0x000fe400010f0eff */
[----:B------:R-:W1:Y:S01]  /*15f80*/  LDC R25, c[0x0][0x3d8] ;  /* 0x0000f600ff197b82 */ /* 0x000e620000000800 */
[----:B------:R0:W-:Y:S04]  /*15f90*/  STL.64 [R1+0x9d8], R86 ;  /* 0x0009d85601007387 */ /* 0x0001e80000100a00 */
[----:B------:R2:W-:Y:S04]  /*15fa0*/  STL.64 [R1+0x9b8], R88 ;  /* 0x0009b85801007387 */ /* 0x0005e80000100a00 */
[----:B------:R2:W3:Y:S01]  /*15fb0*/  @P0 LDG.E.U8 R36, desc[UR8][R88.64] ;  /* 0x0000000858240981 */ /* 0x0004e2000c1e1100 */
[----:B0-----:R-:W-:-:S04]  /*15fc0*/  IADD3 R86, P2, PT, R90, R2, RZ ;  /* 0x000000025a567210 */ /* 0x001fc80007f5e0ff */
[----:B------:R-:W-:Y:S01]  /*15fd0*/  LEA.HI.X.SX32 R87, R90, R0, 0x1, P2 ;  /* 0x000000005a577211 */ /* 0x000fe200010f0eff */
[----:B--2---:R-:W0:Y:S04]  /*15fe0*/  LDC R88, c[0x0][0x3d8] ;  /* 0x0000f600ff587b82 */ /* 0x004e280000000800 */
[----:B------:R2:W-:Y:S04]  /*15ff0*/  STL.64 [R1+0x998], R86 ;  /* 0x0009985601007387 */ /* 0x0005e80000100a00 */
[----:B------:R2:W3:Y:S02]  /*16000*/  @P0 LDG.E.U8 R38, desc[UR8][R86.64] ;  /* 0x0000000856260981 */ /* 0x0004e4000c1e1100 */
[----:B--2---:R-:W2:Y:S01]  /*16010*/  LDC R86, c[0x0][0x3d8] ;  /* 0x0000f600ff567b82 */ /* 0x004ea20000000800 */
[----:B------:R-:W-:-:S02]  /*16020*/  LEA.HI R87, R27, 0x4e, RZ, 0x1a ;  /* 0x0000004e1b577811 */ /* 0x000fc400078fd0ff */
[----:B------:R-:W-:-:S03]  /*16030*/  LEA.HI R27, R27, 0x5e, RZ, 0x1a ;  /* 0x0000005e1b1b7811 */ /* 0x000fc600078fd0ff */
[----:B0-----:R-:W-:Y:S02]  /*16040*/  IMAD R88, R87, R88, RZ ;  /* 0x0000005857587224 */ /* 0x001fe400078e02ff */
[----:B------:R-:W0:Y:S01]  /*16050*/  S2R R87, SR_TID.X ;  /* 0x0000000000577919 */ /* 0x000e220000002100 */
[----:B------:R-:W-:Y:S02]  /*16060*/  LEA.HI R89, R93, 0x1fe, RZ, 0x1a ;  /* 0x000001fe5d597811 */ /* 0x000fe400078fd0ff */
[----:B------:R-:W-:-:S03]  /*16070*/  LEA.HI R31, R31, 0x3e, RZ, 0x1a ;  /* 0x0000003e1f1f7811 */ /* 0x000fc600078fd0ff */
[----:B----4-:R-:W-:Y:S02]  /*16080*/  IMAD R89, R89, R92, RZ ;  /* 0x0000005c59597224 */ /* 0x010fe400078e02ff */
[----:B--2---:R-:W-:Y:S01]  /*16090*/  IMAD R86, R27, R86, RZ ;  /* 0x000000561b567224 */ /* 0x004fe200078e02ff */
[----:B------:R-:W2:Y:S08]  /*160a0*/  LDC R92, c[0x0][0x3d8] ;  /* 0x0000f600ff5c7b82 */ /* 0x000eb00000000800 */
[----:B------:R-:W4:Y:S01]  /*160b0*/  LDC R27, c[0x0][0x3d8] ;  /* 0x0000f600ff1b7b82 */ /* 0x000f220000000800 */
[-C--:B------:R-:W-:Y:S01]  /*160c0*/  IADD3 R110, P2, PT, R89, R2.reuse, RZ ;  /* 0x00000002596e7210 */ /* 0x080fe20007f5e0ff */
[----:B-1----:R-:W-:Y:S01]  /*160d0*/  IMAD R25, R31, R25, RZ ;  /* 0x000000191f197224 */ /* 0x002fe200078e02ff */
[----:B------:R-:W-:-:S02]  /*160e0*/  IADD3 R90, P6, PT, R86, R2, RZ ;  /* 0x00000002565a7210 */ /* 0x000fc40007fde0ff */
[----:B------:R-:W-:Y:S01]  /*160f0*/  LEA.HI.X.SX32 R111, R89, R0, 0x1, P2 ;  /* 0x00000000596f7211 */ /* 0x000fe200010f0eff */
[----:B------:R-:W-:Y:S01]  /*16100*/  IMAD.MOV.U32 R89, RZ, RZ, R35 ;  /* 0x000000ffff597224 */ /* 0x000fe200078e0023 */
[C---:B------:R-:W-:Y:S01]  /*16110*/  IADD3 R30, P3, PT, R25.reuse, R2, RZ ;  /* 0x00000002191e7210 */ /* 0x040fe20007f7e0ff */
[----:B------:R-:W1:Y:S01]  /*16120*/  LDC R35, c[0x0][0x3d8] ;  /* 0x0000f600ff237b82 */ /* 0x000e620000000800 */
[-C--:B------:R-:W-:Y:S02]  /*16130*/  LEA.HI.X.SX32 R91, R86, R0.reuse, 0x1, P6 ;  /* 0x00000000565b7211 */ /* 0x080fe400030f0eff */
[----:B------:R-:W-:-:S05]  /*16140*/  LEA.HI.X.SX32 R31, R25, R0, 0x1, P3 ;  /* 0x00000000191f7211 */ /* 0x000fca00018f0eff */
[----:B------:R-:W1:Y:S01]  /*16150*/  LDC R86, c[0x0][0x3d8] ;  /* 0x0000f600ff567b82 */ /* 0x000e620000000800 */
[----:B------:R-:W-:Y:S01]  /*16160*/  LEA.HI R25, R93, 0x6e, RZ, 0x1a ;  /* 0x0000006e5d197811 */ /* 0x000fe200078fd0ff */
[----:B------:R2:W-:Y:S01]  /*16170*/  STL.64 [R1+0x978], R30 ;  /* 0x0009781e01007387 */ /* 0x0005e20000100a00 */
[----:B0-----:R-:W-:-:S03]  /*16180*/  LEA.HI R94, R87, 0x8e, RZ, 0x1a ;  /* 0x0000008e575e7811 */ /* 0x001fc600078fd0ff */
[----:B------:R2:W3:Y:S01]  /*16190*/  @P0 LDG.E.U8 R3, desc[UR8][R30.64] ;  /* 0x000000081e030981 */ /* 0x0004e2000c1e1100 */
[----:B----4-:R-:W-:Y:S02]  /*161a0*/  IMAD R25, R25, R27, RZ ;  /* 0x0000001b19197224 */ /* 0x010fe400078e02ff */
[----:B------:R-:W-:Y:S01]  /*161b0*/  IMAD R94, R94, R95, RZ ;  /* 0x0000005f5e5e7224 */ /* 0x000fe200078e02ff */
[CC--:B--2---:R-:W-:Y:S02]  /*161c0*/  IADD3 R30, P3, PT, R88.reuse, R2.reuse, RZ ;  /* 0x00000002581e7210 */ /* 0x0c4fe40007f7e0ff */
[----:B------:R-:W-:Y:S02]  /*161d0*/  IADD3 R96, P2, PT, R25, R2, RZ ;  /* 0x0000000219607210 */ /* 0x000fe40007f5e0ff */
[----:B------:R-:W-:Y:S02]  /*161e0*/  LEA.HI.X.SX32 R31, R88, R0, 0x1, P3 ;  /* 0x00000000581f7211 */ /* 0x000fe400018f0eff */
[----:B------:R-:W-:-:S02]  /*161f0*/  LEA.HI R88, R87, 0x9e, RZ, 0x1a ;  /* 0x0000009e57587811 */ /* 0x000fc400078fd0ff */
[----:B------:R-:W-:Y:S01]  /*16200*/  LEA.HI.X.SX32 R97, R25, R0, 0x1, P2 ;  /* 0x0000000019617211 */ /* 0x000fe200010f0eff */
[----:B------:R0:W-:Y:S01]  /*16210*/  STL.64 [R1+0x938], R30 ;  /* 0x0009381e01007387 */ /* 0x0001e20000100a00 */
[C---:B------:R-:W-:Y:S02]  /*16220*/  LEA.HI R27, R87.reuse, 0xae, RZ, 0x1a ;  /* 0x000000ae571b7811 */ /* 0x040fe400078fd0ff */
[----:B------:R-:W-:Y:S01]  /*16230*/  LEA.HI R25, R87, 0xbe, RZ, 0x1a ;  /* 0x000000be57197811 */ /* 0x000fe200078fd0ff */
[----:B------:R-:W-:Y:S01]  /*16240*/  IMAD R88, R88, R92, RZ ;  /* 0x0000005c58587224 */ /* 0x000fe200078e02ff */
[----:B------:R-:W-:Y:S01]  /*16250*/  STL.64 [R1+0x278], R110 ;  /* 0x0002786e01007387 */ /* 0x000fe20000100a00 */
[----:B-1----:R-:W-:Y:S01]  /*16260*/  IMAD R27, R27, R35, RZ ;  /* 0x000000231b1b7224 */ /* 0x002fe200078e02ff */
[C---:B0-----:R-:W-:Y:S01]  /*16270*/  IADD3 R30, P3, PT, R94.reuse, R2, RZ ;  /* 0x000000025e1e7210 */ /* 0x041fe20007f7e0ff */
[----:B------:R-:W-:Y:S01]  /*16280*/  IMAD R25, R25, R86, RZ ;  /* 0x0000005619197224 */ /* 0x000fe200078e02ff */
[----:B------:R-:W-:Y:S02]  /*16290*/  STL.64 [R1+0x1460], R110 ;  /* 0x0014606e01007387 */ /* 0x000fe40000100a00 */
[----:B------:R-:W-:-:S02]  /*162a0*/  LEA.HI.X.SX32 R31, R94, R0, 0x1, P3 ;  /* 0x000000005e1f7211 */ /* 0x000fc400018f0eff */
[----:B------:R0:W-:Y:S01]  /*162b0*/  STL.64 [R1+0x8f8], R90 ;  /* 0x0008f85a01007387 */ /* 0x0001e20000100a00 */
[----:B------:R-:W-:-:S03]  /*162c0*/  IADD3 R86, P2, PT, R27, R2, RZ ;  /* 0x000000021b567210 */ /* 0x000fc60007f5e0ff */
[----:B------:R1:W-:Y:S01]  /*162d0*/  STL.64 [R1+0x8b8], R96 ;  /* 0x0008b86001007387 */ /* 0x0003e20000100a00 */
[----:B------:R-:W-:-:S03]  /*162e0*/  LEA.HI R93, R87, 0x7e, RZ, 0x1a ;  /* 0x0000007e575d7811 */ /* 0x000fc600078fd0ff */
[----:B------:R2:W-:Y:S01]  /*162f0*/  STL.64 [R1+0x838], R30 ;  /* 0x0008381e01007387 */ /* 0x0005e20000100a00 */
[C---:B0-----:R-:W-:Y:S02]  /*16300*/  IADD3 R90, P6, PT, R88.reuse, R2, RZ ;  /* 0x00000002585a7210 */ /* 0x041fe40007fde0ff */
[-C--:B------:R-:W-:Y:S02]  /*16310*/  LEA.HI.X.SX32 R87, R27, R0.reuse, 0x1, P2 ;  /* 0x000000001b577211 */ /* 0x080fe400010f0eff */
[----:B------:R-:W-:Y:S01]  /*16320*/  LEA.HI.X.SX32 R91, R88, R0, 0x1, P6 ;  /* 0x00000000585b7211 */ /* 0x000fe200030f0eff */
[----:B------:R-:W4:Y:S01]  /*16330*/  LDL.LU R27, [R1+0x128] ;  /* 0x00012800011b7983 */ /* 0x000f220000300800 */
[----:B-1----:R-:W0:Y:S01]  /*16340*/  LDC R96, c[0x0][0x3d8] ;  /* 0x0000f600ff607b82 */ /* 0x002e220000000800 */
[C---:B--2---:R-:W-:Y:S02]  /*16350*/  IADD3 R30, P3, PT, R25.reuse, R2, RZ ;  /* 0x00000002191e7210 */ /* 0x044fe40007f7e0ff */
[----:B------:R1:W-:Y:S02]  /*16360*/  STL.64 [R1+0x7f8], R90 ;  /* 0x0007f85a01007387 */ /* 0x0003e40000100a00 */
[----:B------:R-:W-:-:S02]  /*16370*/  LEA.HI.X.SX32 R31, R25, R0, 0x1, P3 ;  /* 0x00000000191f7211 */ /* 0x000fc400018f0eff */
[----:B------:R-:W-:Y:S04]  /*16380*/  STL.64 [R1+0x7b8], R86 ;  /* 0x0007b85601007387 */ /* 0x000fe80000100a00 */
[----:B------:R2:W-:Y:S01]  /*16390*/  STL.64 [R1+0x778], R30 ;  /* 0x0007781e01007387 */ /* 0x0005e20000100a00 */
[----:B------:R-:W-:Y:S02]  /*163a0*/  IMAD R85, R93, R85, RZ ;  /* 0x000000555d557224 */ /* 0x000fe400078e02ff */
[----:B------:R-:W0:Y:S01]  /*163b0*/  LDC R93, c[0x0][0x3d8] ;  /* 0x0000f600ff5d7b82 */ /* 0x000e220000000800 */
[----:B------:R-:W0:Y:S01]  /*163c0*/  S2R R35, SR_TID.X ;  /* 0x0000000000237919 */ /* 0x000e220000002100 */
[----:B------:R-:W3:Y:S06]  /*163d0*/  LDL.LU R25, [R1+0xb4] ;  /* 0x0000b40001197983 */ /* 0x000eec0000300800 */
[----:B-1----:R-:W1:Y:S01]  /*163e0*/  LDC R91, c[0x0][0x3d8] ;  /* 0x0000f600ff5b7b82 */ /* 0x002e620000000800 */
[----:B--2---:R-:W2:Y:S02]  /*163f0*/  S2R R31, SR_TID.X ;  /* 0x00000000001f7919 */ /* 0x004ea40000002100 */
[----:B--2---:R-:W-:-:S05]  /*16400*/  LEA.HI R88, R31, 0xce, RZ, 0x1a ;  /* 0x000000ce1f587811 */ /* 0x004fca00078fd0ff */
[----:B0-----:R-:W-:Y:S02]  /*16410*/  IMAD R88, R88, R96, RZ ;  /* 0x0000006058587224 */ /* 0x001fe400078e02ff */
[----:B------:R-:W0:Y:S01]  /*16420*/  LDC R96, c[0x0][0x3d8] ;  /* 0x0000f600ff607b82 */ /* 0x000e220000000800 */
[----:B------:R-:W-:-:S05]  /*16430*/  LEA.HI R92, R31, 0xde, RZ, 0x1a ;  /* 0x000000de1f5c7811 */ /* 0x000fca00078fd0ff */
[----:B------:R-:W-:Y:S01]  /*16440*/  IMAD R92, R92, R93, RZ ;  /* 0x0000005d5c5c7224 */ /* 0x000fe200078e02ff */
[C---:B------:R-:W-:Y:S02]  /*16450*/  LEA.HI R90, R35.reuse, 0xee, RZ, 0x1a ;  /* 0x000000ee235a7811 */ /* 0x040fe400078fd0ff */
[-C--:B------:R-:W-:Y:S02]  /*16460*/  IADD3 R94, P2, PT, R88, R2.reuse, RZ ;  /* 0x00000002585e7210 */ /* 0x080fe40007f5e0ff */
[----:B------:R-:W-:Y:S02]  /*16470*/  IADD3 R86, P3, PT, R92, R2, RZ ;  /* 0x000000025c567210 */ /* 0x000fe40007f7e0ff */
[----:B------:R-:W-:Y:S01]  /*16480*/  LEA.HI R35, R35, 0xfe, RZ, 0x1a ;  /* 0x000000fe23237811 */ /* 0x000fe200078fd0ff */
[----:B-1----:R-:W-:Y:S01]  /*16490*/  IMAD R90, R90, R91, RZ ;  /* 0x0000005b5a5a7224 */ /* 0x002fe200078e02ff */
[-C--:B------:R-:W-:Y:S02]  /*164a0*/  LEA.HI.X.SX32 R87, R92, R0.reuse, 0x1, P3 ;  /* 0x000000005c577211 */ /* 0x080fe400018f0eff */
[----:B------:R-:W-:-:S02]  /*164b0*/  LEA.HI.X.SX32 R95, R88, R0, 0x1, P2 ;  /* 0x00000000585f7211 */ /* 0x000fc400010f0eff */
[----:B------:R-:W-:Y:S01]  /*164c0*/  IADD3 R30, P6, PT, R90, R2, RZ ;  /* 0x000000025a1e7210 */ /* 0x000fe20007fde0ff */
[----:B------:R1:W-:Y:S01]  /*164d0*/  STL.64 [R1+0x6f8], R86 ;  /* 0x0006f85601007387 */ /* 0x0003e20000100a00 */
[----:B0-----:R-:W-:-:S03]  /*164e0*/  IMAD R35, R35, R96, RZ ;  /* 0x0000006023237224 */ /* 0x001fc600078e02ff */
[----:B------:R0:W-:Y:S01]  /*164f0*/  STL.64 [R1+0x738], R94 ;  /* 0x0007385e01007387 */ /* 0x0001e20000100a00 */
[----:B------:R-:W-:Y:S02]  /*16500*/  LEA.HI.X.SX32 R31, R90, R0, 0x1, P6 ;  /* 0x000000005a1f7211 */ /* 0x000fe400030f0eff */
[C---:B------:R-:W-:Y:S01]  /*16510*/  IADD3 R92, P3, PT, R35.reuse, R2, RZ ;  /* 0x00000002235c7210 */ /* 0x040fe20007f7e0ff */
[----:B-1----:R-:W2:Y:S03]  /*16520*/  LDL.LU R87, [R1+0x8c] ;  /* 0x00008c0001577983 */ /* 0x002ea60000300800 */
[----:B------:R-:W-:Y:S01]  /*16530*/  LEA.HI.X.SX32 R93, R35, R0, 0x1, P3 ;  /* 0x00000000235d7211 */ /* 0x000fe200018f0eff */
[----:B------:R-:W2:Y:S01]  /*16540*/  LDL.LU R86, [R1+0x88] ;  /* 0x0000880001567983 */ /* 0x000ea20000300800 */
[----:B0-----:R-:W0:Y:S03]  /*16550*/  LDC R95, c[0x0][0x3d8] ;  /* 0x0000f600ff5f7b82 */ /* 0x001e260000000800 */
[----:B------:R-:W-:Y:S04]  /*16560*/  STL.64 [R1+0x6b8], R30 ;  /* 0x0006b81e01007387 */ /* 0x000fe80000100a00 */
[----:B------:R1:W-:Y:S04]  /*16570*/  STL.64 [R1+0x678], R92 ;  /* 0x0006785c01007387 */ /* 0x0003e80000100a00 */
[----:B-1----:R-:W2:Y:S01]  /*16580*/  LDL.LU R93, [R1+0x84] ;  /* 0x00008400015d7983 */ /* 0x002ea20000300800 */
[----:B------:R-:W1:Y:S03]  /*16590*/  LDC R92, c[0x0][0x3d8] ;  /* 0x0000f600ff5c7b82 */ /* 0x000e660000000800 */
[----:B------:R-:W2:Y:S01]  /*165a0*/  LDL.LU R35, [R1+0x80] ;  /* 0x0000800001237983 */ /* 0x000ea20000300800 */
[----:B------:R-:W0:Y:S01]  /*165b0*/  S2R R88, SR_TID.X ;  /* 0x0000000000587919 */ /* 0x000e220000002100 */
[----:B------:R-:W1:Y:S01]  /*165c0*/  S2R R96, SR_TID.X ;  /* 0x0000000000607919 */ /* 0x000e620000002100 */
[----:B------:R-:W-:-:S04]  /*165d0*/  IADD3 R30, P2, PT, R85, R2, RZ ;  /* 0x00000002551e7210 */ /* 0x000fc80007f5e0ff */
[----:B------:R-:W-:Y:S02]  /*165e0*/  LEA.HI.X.SX32 R31, R85, R0, 0x1, P2 ;  /* 0x00000000551f7211 */ /* 0x000fe400010f0eff */
[----:B------:R-:W2:Y:S01]  /*165f0*/  LDC R85, c[0x0][0x3d8] ;  /* 0x0000f600ff557b82 */ /* 0x000ea20000000800 */
[----:B0-----:R-:W-:-:S05]  /*16600*/  LEA.HI R94, R88, 0x10e, RZ, 0x1a ;  /* 0x0000010e585e7811 */ /* 0x001fca00078fd0ff */
[----:B------:R-:W-:Y:S01]  /*16610*/  IMAD R94, R94, R95, RZ ;  /* 0x0000005f5e5e7224 */ /* 0x000fe200078e02ff */
[----:B------:R-:W-:Y:S01]  /*16620*/  LEA.HI R88, R88, 0x11e, RZ, 0x1a ;  /* 0x0000011e58587811 */ /* 0x000fe200078fd0ff */
[----:B------:R-:W0:Y:S03]  /*16630*/  LDC R95, c[0x0][0x3d8] ;  /* 0x0000f600ff5f7b82 */ /* 0x000e260000000800 */
[----:B------:R-:W-:Y:S01]  /*16640*/  IADD3 R90, P6, PT, R94, R2, RZ ;  /* 0x000000025e5a7210 */ /* 0x000fe20007fde0ff */
[----:B-1----:R-:W-:-:S03]  /*16650*/  IMAD R88, R88, R92, RZ ;  /* 0x0000005c58587224 */ /* 0x002fc600078e02ff */
[----:B------:R-:W-:Y:S01]  /*16660*/  LEA.HI.X.SX32 R91, R94, R0, 0x1, P6 ;  /* 0x000000005e5b7211 */ /* 0x000fe200030f0eff */
[----:B------:R-:W1:Y:S01]  /*16670*/  LDC R92, c[0x0][0x3d8] ;  /* 0x0000f600ff5c7b82 */ /* 0x000e620000000800 */
[----:B------:R-:W-:-:S03]  /*16680*/  IADD3 R110, P6, PT, R88, R2, RZ ;  /* 0x00000002586e7210 */ /* 0x000fc60007fde0ff */
[----:B------:R4:W-:Y:S04]  /*16690*/  STL.64 [R1+0x638], R90 ;  /* 0x0006385a01007387 */ /* 0x0009e80000100a00 */
[----:B------:R3:W-:Y:S01]  /*166a0*/  STL.64 [R1+0x878], R30 ;  /* 0x0008781e01007387 */ /* 0x0007e20000100a00 */
[----:B------:R-:W-:Y:S02]  /*166b0*/  LEA.HI.X.SX32 R111, R88, R0, 0x1, P6 ;  /* 0x00000000586f7211 */ /* 0x000fe400030f0eff */
[----:B------:R-:W-:Y:S01]  /*166c0*/  LEA.HI R94, R96, 0x12e, RZ, 0x1a ;  /* 0x0000012e605e7811 */ /* 0x000fe200078fd0ff */
[----:B------:R-:W-:-:S04]  /*166d0*/  IMAD.MOV.U32 R88, RZ, RZ, R26 ;  /* 0x000000ffff587224 */ /* 0x000fc800078e001a */
[----:B0-----:R-:W-:Y:S02]  /*166e0*/  IMAD R94, R94, R95, RZ ;  /* 0x0000005f5e5e7224 */ /* 0x001fe400078e02ff */
[----:B------:R-:W0:Y:S03]  /*166f0*/  S2R R95, SR_TID.X ;  /* 0x00000000005f7919 */ /* 0x000e260000002100 */
[-C--:B------:R-:W-:Y:S02]  /*16700*/  IADD3 R26, P6, PT, R94, R2.reuse, RZ ;  /* 0x000000025e1a7210 */ /* 0x080fe40007fde0ff */
[----:B----4-:R-:W-:-:S04]  /*16710*/  IADD3 R90, P2, PT, R27, R2, RZ ;  /* 0x000000021b5a7210 */ /* 0x010fc80007f5e0ff */
[----:B------:R-:W-:-:S05]  /*16720*/  LEA.HI.X.SX32 R91, R27, R0, 0x1, P2 ;  /* 0x000000001b5b7211 */ /* 0x000fca00010f0eff */
[----:B------:R2:W-:Y:S01]  /*16730*/  STL.64 [R1+0x958], R90 ;  /* 0x0009585a01007387 */ /* 0x0005e20000100a00 */
[----:B---3--:R-:W-:-:S04]  /*16740*/  IADD3 R30, P3, PT, R25, R2, RZ ;  /* 0x00000002191e7210 */ /* 0x008fc80007f7e0ff */
[----:B------:R-:W-:Y:S01]  /*16750*/  LEA.HI.X.SX32 R31, R25, R0, 0x1, P3 ;  /* 0x00000000191f7211 */ /* 0x000fe200018f0eff */
[----:B------:R-:W-:Y:S04]  /*16760*/  STL.64 [R1+0x5f8], R110 ;  /* 0x0005f86e01007387 */ /* 0x000fe80000100a00 */
[----:B------:R3:W-:Y:S01]  /*16770*/  STL.64 [R1+0x918], R30 ;  /* 0x0009181e01007387 */ /* 0x0007e20000100a00 */
[----:B------:R-:W-:-:S03]  /*16780*/  LEA.HI R25, R96, 0x13e, RZ, 0x1a ;  /* 0x0000013e60197811 */ /* 0x000fc600078fd0ff */
[----:B------:R-:W-:Y:S01]  /*16790*/  STL.64 [R1+0x1478], R110 ;  /* 0x0014786e01007387 */ /* 0x000fe20000100a00 */
[----:B------:R-:W-:Y:S01]  /*167a0*/  LEA.HI.X.SX32 R27, R94, R0, 0x1, P6 ;  /* 0x000000005e1b7211 */ /* 0x000fe200030f0eff */
[----:B-1----:R-:W-:Y:S02]  /*167b0*/  IMAD R25, R25, R92, RZ ;  /* 0x0000005c19197224 */ /* 0x002fe400078e02ff */
[----:B------:R-:W1:Y:S01]  /*167c0*/  LDC R92, c[0x0][0x3d8] ;  /* 0x0000f600ff5c7b82 */ /* 0x000e620000000800 */
[CC--:B--2---:R-:W-:Y:S02]  /*167d0*/  IADD3 R90, P2, PT, R87.reuse, R2.reuse, RZ ;  /* 0x00000002575a7210 */ /* 0x0c4fe40007f5e0ff */
[C---:B---3--:R-:W-:Y:S02]  /*167e0*/  IADD3 R30, P3, PT, R86.reuse, R2, RZ ;  /* 0x00000002561e7210 */ /* 0x048fe40007f7e0ff */
[-C--:B------:R-:W-:Y:S02]  /*167f0*/  LEA.HI.X.SX32 R91, R87, R0.reuse, 0x1, P2 ;  /* 0x00000000575b7211 */ /* 0x080fe400010f0eff */
[----:B------:R-:W-:-:S05]  /*16800*/  LEA.HI.X.SX32 R31, R86, R0, 0x1, P3 ;  /* 0x00000000561f7211 */ /* 0x000fca00018f0eff */
[----:B------:R-:W-:Y:S04]  /*16810*/  STL.64 [R1+0x898], R30 ;  /* 0x0008981e01007387 */ /* 0x000fe80000100a00 */
[----:B------:R2:W-:Y:S04]  /*16820*/  STL.64 [R1+0x8d8], R90 ;  /* 0x0008d85a01007387 */ /* 0x0005e80000100a00 */
[----:B------:R-:W-:Y:S01]  /*16830*/  STL.64 [R1+0x5b8], R26 ;  /* 0x0005b81a01007387 */ /* 0x000fe20000100a00 */
[-C--:B------:R-:W-:Y:S02]  /*16840*/  IADD3 R86, P3, PT, R35, R2.reuse, RZ ;  /* 0x0000000223567210 */ /* 0x080fe40007f7e0ff */
[----:B--2---:R-:W-:-:S02]  /*16850*/  IADD3 R90, P2, PT, R93, R2, RZ ;  /* 0x000000025d5a7210 */ /* 0x004fc40007f5e0ff */
[-C--:B------:R-:W-:Y:S02]  /*16860*/  LEA.HI.X.SX32 R87, R35, R0.reuse, 0x1, P3 ;  /* 0x0000000023577211 */ /* 0x080fe400018f0eff */
[----:B------:R-:W-:Y:S01]  /*16870*/  LEA.HI.X.SX32 R91, R93, R0, 0x1, P2 ;  /* 0x000000005d5b7211 */ /* 0x000fe200010f0eff */
[----:B------:R-:W-:Y:S01]  /*16880*/  STL.64 [R1+0x1470], R26 ;  /* 0x0014701a01007387 */ /* 0x000fe20000100a00 */
[----:B------:R-:W-:-:S03]  /*16890*/  IADD3 R30, P6, PT, R25, R2, RZ ;  /* 0x00000002191e7210 */ /* 0x000fc60007fde0ff */
[----:B------:R-:W-:Y:S01]  /*168a0*/  STL.64 [R1+0x818], R86 ;  /* 0x0008185601007387 */ /* 0x000fe20000100a00 */
[----:B------:R-:W-:-:S03]  /*168b0*/  LEA.HI.X.SX32 R31, R25, R0, 0x1, P6 ;  /* 0x00000000191f7211 */ /* 0x000fc600030f0eff */
[----:B------:R2:W-:Y:S04]  /*168c0*/  STL.64 [R1+0x858], R90 ;  /* 0x0008585a01007387 */ /* 0x0005e80000100a00 */
[----:B------:R-:W-:Y:S01]  /*168d0*/  STL.64 [R1+0x578], R30 ;  /* 0x0005781e01007387 */ /* 0x000fe20000100a00 */
[C---:B--2---:R-:W-:Y:S01]  /*168e0*/  IADD3 R90, P2, PT, R89.reuse, R2, RZ ;  /* 0x00000002595a7210 */ /* 0x044fe20007f5e0ff */
[----:B------:R-:W2:Y:S03]  /*168f0*/  S2R R87, SR_TID.X ;  /* 0x0000000000577919 */ /* 0x000ea60000002100 */
[----:B------:R-:W-:Y:S01]  /*16900*/  LEA.HI.X.SX32 R91, R89, R0, 0x1, P2 ;  /* 0x00000000595b7211 */ /* 0x000fe200010f0eff */
[----:B------:R-:W-:Y:S04]  /*16910*/  STL.64 [R1+0x1468], R30 ;  /* 0x0014681e01007387 */ /* 0x000fe80000100a00 */
[----:B------:R3:W-:Y:S02]  /*16920*/  STL.64 [R1+0x7d8], R90 ;  /* 0x0007d85a01007387 */ /* 0x0007e40000100a00 */
[----:B---3--:R-:W3:Y:S01]  /*16930*/  S2R R91, SR_TID.X ;  /* 0x00000000005b7919 */ /* 0x008ee20000002100 */
[----:B0-----:R-:W-:Y:S01]  /*16940*/  LEA.HI R25, R95, 0x14e, RZ, 0x1a ;  /* 0x0000014e5f197811 */ /* 0x001fe200078fd0ff */
[----:B------:R-:W0:Y:S04]  /*16950*/  LDC R90, c[0x0][0x3d8] ;  /* 0x0000f600ff5a7b82 */ /* 0x000e280000000800 */
[----:B-1----:R-:W-:-:S02]  /*16960*/  IMAD R25, R25, R92, RZ ;  /* 0x0000005c19197224 */ /* 0x002fc400078e02ff */
[----:B------:R-:W-:-:S03]  /*16970*/  IMAD.MOV.U32 R86, RZ, RZ, R34 ;  /* 0x000000ffff567224 */ /* 0x000fc600078e0022 */
[----:B------:R-:W-:-:S04]  /*16980*/  IADD3 R34, P6, PT, R25, R2, RZ ;  /* 0x0000000219227210 */ /* 0x000fc80007fde0ff */
[----:B------:R-:W-:Y:S02]  /*16990*/  LEA.HI.X.SX32 R35, R25, R0, 0x1, P6 ;  /* 0x0000000019237211 */ /* 0x000fe400030f0eff */
[----:B--2---:R-:W-:Y:S02]  /*169a0*/  LEA.HI R25, R87, 0x15e, RZ, 0x1a ;  /* 0x0000015e57197811 */ /* 0x004fe400078fd0ff */
[----:B------:R-:W-:-:S03]  /*169b0*/  IADD3 R26, P3, PT, R100, R2, RZ ;  /* 0x00000002641a7210 */ /* 0x000fc60007f7e0ff */
[----:B------:R-:W-:Y:S01]  /*169c0*/  IMAD R25, R25, R85, RZ ;  /* 0x0000005519197224 */ /* 0x000fe200078e02ff */
[----:B------:R-:W-:Y:S01]  /*169d0*/  LEA.HI.X.SX32 R27, R100, R0, 0x1, P3 ;  /* 0x00000000641b7211 */ /* 0x000fe200018f0eff */
[----:B------:R-:W1:Y:S01]  /*169e0*/  LDC R85, c[0x0][0x3d8] ;  /* 0x0000f600ff557b82 */ /* 0x000e620000000800 */
[----:B------:R-:W-:Y:S01]  /*169f0*/  IMAD.MOV.U32 R100, RZ, RZ, R150 ;  /* 0x000000ffff647224 */ /* 0x000fe200078e0096 */
[-C--:B------:R-:W-:Y:S02]  /*16a00*/  IADD3 R30, P2, PT, R88, R2.reuse, RZ ;  /* 0x00000002581e7210 */ /* 0x080fe40007f5e0ff */
[----:B---3--:R-:W-:Y:S02]  /*16a10*/  LEA.HI R87, R91, 0x16e, RZ, 0x1a ;  /* 0x0000016e5b577811 */ /* 0x008fe400078fd0ff */
[----:B------:R-:W-:-:S03]  /*16a20*/  IADD3 R150, P6, PT, R25, R2, RZ ;  /* 0x0000000219967210 */ /* 0x000fc60007fde0ff */
[----:B0-----:R-:W-:Y:S01]  /*16a30*/  IMAD R87, R87, R90, RZ ;  /* 0x0000005a57577224 */ /* 0x001fe200078e02ff */
[----:B------:R0:W-:Y:S01]  /*16a40*/  STL.64 [R1+0x798], R26 ;  /* 0x0007981a01007387 */ /* 0x0001e20000100a00 */
[----:B------:R-:W-:Y:S01]  /*16a50*/  IMAD.MOV.U32 R89, RZ, RZ, R151 ;  /* 0x000000ffff597224 */ /* 0x000fe200078e0097 */
[-C--:B------:R-:W-:Y:S01]  /*16a60*/  LEA.HI.X.SX32 R31, R88, R0.reuse, 0x1, P2 ;  /* 0x00000000581f7211 */ /* 0x080fe200010f0eff */
[----:B------:R-:W-:Y:S01]  /*16a70*/  IMAD.MOV.U32 R88, RZ, RZ, R146 ;  /* 0x000000ffff587224 */ /* 0x000fe200078e0092 */
[----:B------:R-:W-:Y:S02]  /*16a80*/  LEA.HI.X.SX32 R151, R25, R0, 0x1, P6 ;  /* 0x0000000019977211 */ /* 0x000fe400030f0eff */
[-C--:B------:R-:W-:Y:S02]  /*16a90*/  IADD3 R146, P6, PT, R87, R2.reuse, RZ ;  /* 0x0000000257927210 */ /* 0x080fe40007fde0ff */
[----:B0-----:R-:W-:-:S04]  /*16aa0*/  IADD3 R26, P3, PT, R147, R2, RZ ;  /* 0x00000002931a7210 */ /* 0x001fc80007f7e0ff */
[-C--:B------:R-:W-:Y:S02]  /*16ab0*/  LEA.HI.X.SX32 R27, R147, R0.reuse, 0x1, P3 ;  /* 0x00000000931b7211 */ /* 0x080fe400018f0eff */
[----:B------:R-:W-:Y:S02]  /*16ac0*/  LEA.HI.X.SX32 R147, R87, R0, 0x1, P6 ;  /* 0x0000000057937211 */ /* 0x000fe400030f0eff */
[----:B------:R-:W0:Y:S01]  /*16ad0*/  S2R R87, SR_TID.X ;  /* 0x0000000000577919 */ /* 0x000e220000002100 */
[----:B------:R-:W-:Y:S02]  /*16ae0*/  LEA.HI R25, R91, 0x17e, RZ, 0x1a ;  /* 0x0000017e5b197811 */ /* 0x000fe400078fd0ff */
[----:B------:R-:W-:-:S03]  /*16af0*/  IADD3 R110, P3, PT, R132, R2, RZ ;  /* 0x00000002846e7210 */ /* 0x000fc60007f7e0ff */
[----:B-1----:R-:W-:Y:S02]  /*16b00*/  IMAD R25, R25, R85, RZ ;  /* 0x0000005519197224 */ /* 0x002fe400078e02ff */
[----:B------:R-:W1:Y:S01]  /*16b10*/  LDC R85, c[0x0][0x3d8] ;  /* 0x0000f600ff557b82 */ /* 0x000e620000000800 */
[----:B------:R-:W-:Y:S01]  /*16b20*/  STL.64 [R1+0x538], R34 ;  /* 0x0005382201007387 */ /* 0x000fe20000100a00 */
[----:B------:R-:W-:-:S03]  /*16b30*/  LEA.HI.X.SX32 R111, R132, R0, 0x1, P3 ;  /* 0x00000000846f7211 */ /* 0x000fc600018f0eff */
[----:B------:R-:W-:Y:S04]  /*16b40*/  STL.64 [R1+0x1480], R34 ;  /* 0x0014802201007387 */ /* 0x000fe80000100a00 */
[----:B------:R2:W-:Y:S01]  /*16b50*/  STL.64 [R1+0x758], R30 ;  /* 0x0007581e01007387 */ /* 0x0005e20000100a00 */
[-C--:B------:R-:W-:Y:S02]  /*16b60*/  IADD3 R132, P6, PT, R25, R2.reuse, RZ ;  /* 0x0000000219847210 */ /* 0x080fe40007fde0ff */
[-C--:B--2---:R-:W-:Y:S02]  /*16b70*/  IADD3 R30, P3, PT, R153, R2.reuse, RZ ;  /* 0x00000002991e7210 */ /* 0x084fe40007f7e0ff */
[----:B------:R-:W-:Y:S02]  /*16b80*/  IADD3 R34, P2, PT, R133, R2, RZ ;  /* 0x0000000285227210 */ /* 0x000fe40007f5e0ff */
[----:B------:R-:W-:-:S02]  /*16b90*/  LEA.HI.X.SX32 R31, R153, R0, 0x1, P3 ;  /* 0x00000000991f7211 */ /* 0x000fc400018f0eff */
[----:B------:R-:W2:Y:S01]  /*16ba0*/  S2R R153, SR_TID.X ;  /* 0x0000000000997919 */ /* 0x000ea20000002100 */
[-C--:B------:R-:W-:Y:S02]  /*16bb0*/  LEA.HI.X.SX32 R35, R133, R0.reuse, 0x1, P2 ;  /* 0x0000000085237211 */ /* 0x080fe400010f0eff */
[----:B------:R-:W-:Y:S02]  /*16bc0*/  LEA.HI.X.SX32 R133, R25, R0, 0x1, P6 ;  /* 0x0000000019857211 */ /* 0x000fe400030f0eff */
[----:B0-----:R-:W-:-:S05]  /*16bd0*/  LEA.HI R25, R87, 0x18e, RZ, 0x1a ;  /* 0x0000018e57197811 */ /* 0x001fca00078fd0ff */
[----:B-1----:R-:W-:Y:S02]  /*16be0*/  IMAD R25, R25, R85, RZ ;  /* 0x0000005519197224 */ /* 0x002fe400078e02ff */
[----:B------:R-:W0:Y:S01]  /*16bf0*/  LDC R85, c[0x0][0x3d8] ;  /* 0x0000f600ff557b82 */ /* 0x000e220000000800 */
[----:B------:R-:W1:Y:S02]  /*16c00*/  S2R R92, SR_TID.X ;  /* 0x00000000005c7919 */ /* 0x000e640000002100 */
[----:B------:R-:W-:Y:S01]  /*16c10*/  IADD3 R158, P6, PT, R25, R2, RZ ;  /* 0x00000002199e7210 */ /* 0x000fe20007fde0ff */
[----:B------:R-:W-:Y:S01]  /*16c20*/  STL.64 [R1+0x4f8], R150 ;  /* 0x0004f89601007387 */ /* 0x000fe20000100a00 */
[----:B------:R-:W-:-:S03]  /*16c30*/  IMAD.MOV.U32 R91, RZ, RZ, R28 ;  /* 0x000000ffff5b7224 */ /* 0x000fc600078e001c */
[----:B------:R3:W-:Y:S01]  /*16c40*/  STL.64 [R1+0x718], R26 ;  /* 0x0007181a01007387 */ /* 0x0007e20000100a00 */
[----:B------:R-:W-:-:S03]  /*16c50*/  IADD3 R28, P3, PT, R152, R2, RZ ;  /* 0x00000002981c7210 */ /* 0x000fc60007f7e0ff */
[----:B------:R-:W-:Y:S01]  /*16c60*/  STL.64 [R1+0x1488], R150 ;  /* 0x0014889601007387 */ /* 0x000fe20000100a00 */
[----:B------:R-:W-:-:S03]  /*16c70*/  LEA.HI.X.SX32 R159, R25, R0, 0x1, P6 ;  /* 0x00000000199f7211 */ /* 0x000fc600030f0eff */
[----:B------:R-:W-:Y:S01]  /*16c80*/  STL.64 [R1+0x4b8], R146 ;  /* 0x0004b89201007387 */ /* 0x000fe20000100a00 */
[----:B---3--:R-:W-:-:S03]  /*16c90*/  IADD3 R26, P2, PT, R86, R2, RZ ;  /* 0x00000002561a7210 */ /* 0x008fc60007f5e0ff */
[----:B------:R-:W-:Y:S01]  /*16ca0*/  STL.64 [R1+0x1490], R146 ;  /* 0x0014909201007387 */ /* 0x000fe20000100a00 */
[----:B--2---:R-:W-:Y:S02]  /*16cb0*/  LEA.HI R25, R153, 0x19e, RZ, 0x1a ;  /* 0x0000019e99197811 */ /* 0x004fe400078fd0ff */
[-C--:B------:R-:W-:Y:S01]  /*16cc0*/  LEA.HI.X.SX32 R27, R86, R0.reuse, 0x1, P2 ;  /* 0x00000000561b7211 */ /* 0x080fe200010f0eff */
[----:B------:R-:W-:Y:S01]  /*16cd0*/  STL.64 [R1+0x6d8], R34 ;  /* 0x0006d82201007387 */ /* 0x000fe20000100a00 */
[----:B------:R-:W-:Y:S01]  /*16ce0*/  IMAD.MOV.U32 R86, RZ, RZ, R29 ;  /* 0x000000ffff567224 */ /* 0x000fe200078e001d */
[----:B------:R-:W-:Y:S02]  /*16cf0*/  LEA.HI.X.SX32 R29, R152, R0, 0x1, P3 ;  /* 0x00000000981d7211 */ /* 0x000fe400018f0eff */
[----:B------:R2:W-:Y:S01]  /*16d00*/  STL.64 [R1+0x1498], R34 ;  /* 0x0014982201007387 */ /* 0x0005e20000100a00 */
[----:B------:R-:W-:Y:S01]  /*16d10*/  IADD3 R152, P3, PT, R148, R2, RZ ;  /* 0x0000000294987210 */ /* 0x000fe20007f7e0ff */
[----:B0-----:R-:W-:-:S02]  /*16d20*/  IMAD R25, R25, R85, RZ ;  /* 0x0000005519197224 */ /* 0x001fc400078e02ff */
[----:B------:R-:W0:Y:S01]  /*16d30*/  LDC R85, c[0x0][0x3d8] ;  /* 0x0000f600ff557b82 */ /* 0x000e220000000800 */
[----:B------:R-:W-:Y:S01]  /*16d40*/  LEA.HI.X.SX32 R153, R148, R0, 0x1, P3 ;  /* 0x0000000094997211 */ /* 0x000fe200018f0eff */
[----:B------:R-:W-:-:S06]  /*16d50*/  IMAD.MOV.U32 R87, RZ, RZ, R134 ;  /* 0x000000ffff577224 */ /* 0x000fcc00078e0086 */
[----:B--2---:R-:W2:Y:S01]  /*16d60*/  LDC R35, c[0x0][0x3d8] ;  /* 0x0000f600ff237b82 */ /* 0x004ea20000000800 */
[C---:B------:R-:W-:Y:S01]  /*16d70*/  IADD3 R134, P3, PT, R86.reuse, R2, RZ ;  /* 0x0000000256867210 */ /* 0x040fe20007f7e0ff */
[----:B------:R-:W-:Y:S02]  /*16d80*/  IMAD.MOV.U32 R90, RZ, RZ, R88 ;  /* 0x000000ffff5a7224 */ /* 0x000fe400078e0058 */
[----:B------:R-:W-:Y:S01]  /*16d90*/  IMAD.MOV.U32 R88, RZ, RZ, R135 ;  /* 0x000000ffff587224 */ /* 0x000fe200078e0087 */
[----:B------:R-:W-:Y:S02]  /*16da0*/  LEA.HI.X.SX32 R135, R86, R0, 0x1, P3 ;  /* 0x0000000056877211 */ /* 0x000fe400018f0eff */
[----:B------:R-:W3:Y:S01]  /*16db0*/  S2R R86, SR_TID.X ;  /* 0x0000000000567919 */ /* 0x000ee20000002100 */
[----:B------:R-:W-:-:S04]  /*16dc0*/  IADD3 R154, P6, PT, R25, R2, RZ ;  /* 0x00000002199a7210 */ /* 0x000fc80007fde0ff */
[----:B------:R-:W-:Y:S02]  /*16dd0*/  LEA.HI.X.SX32 R155, R25, R0, 0x1, P6 ;  /* 0x00000000199b7211 */ /* 0x000fe400030f0eff */
[----:B-1----:R-:W-:Y:S02]  /*16de0*/  LEA.HI R25, R92, 0x1ae, RZ, 0x1a ;  /* 0x000001ae5c197811 */ /* 0x002fe400078fd0ff */
[----:B------:R-:W-:Y:S02]  /*16df0*/  IADD3 R136, P2, PT, R100, R2, RZ ;  /* 0x0000000264887210 */ /* 0x000fe40007f5e0ff */
[----:B------:R-:W-:Y:S02]  /*16e00*/  LEA.HI R34, R92, 0x1be, RZ, 0x1a ;  /* 0x000001be5c227811 */ /* 0x000fe400078fd0ff */
[----:B------:R-:W-:Y:S01]  /*16e10*/  LEA.HI.X.SX32 R137, R100, R0, 0x1, P2 ;  /* 0x0000000064897211 */ /* 0x000fe200010f0eff */
[----:B------:R-:W-:Y:S02]  /*16e20*/  IMAD.MOV.U32 R100, RZ, RZ, R33 ;  /* 0x000000ffff647224 */ /* 0x000fe400078e0021 */
[----:B--2---:R-:W-:-:S02]  /*16e30*/  IMAD R25, R25, R35, RZ ;  /* 0x0000002319197224 */ /* 0x004fc400078e02ff */
[----:B------:R-:W1:Y:S01]  /*16e40*/  LDC R35, c[0x0][0x3d8] ;  /* 0x0000f600ff237b82 */ /* 0x000e620000000800 */
[----:B------:R-:W-:Y:S01]  /*16e50*/  IADD3 R156, P3, PT, R90, R2, RZ ;  /* 0x000000025a9c7210 */ /* 0x000fe20007f7e0ff */
[----:B0-----:R-:W-:-:S03]  /*16e60*/  IMAD R34, R34, R85, RZ ;  /* 0x0000005522227224 */ /* 0x001fc600078e02ff */
[----:B------:R-:W-:-:S03]  /*16e70*/  LEA.HI.X.SX32 R157, R90, R0, 0x1, P3 ;  /* 0x000000005a9d7211 */ /* 0x000fc600018f0eff */
[----:B------:R-:W0:Y:S01]  /*16e80*/  LDC R85, c[0x0][0x3d8] ;  /* 0x0000f600ff557b82 */ /* 0x000e220000000800 */
[----:B------:R-:W-:Y:S01]  /*16e90*/  IADD3 R130, P3, PT, R100, R2, RZ ;  /* 0x0000000264827210 */ /* 0x000fe20007f7e0ff */
[----:B------:R-:W-:-:S03]  /*16ea0*/  IMAD.MOV.U32 R93, RZ, RZ, R89 ;  /* 0x000000ffff5d7224 */ /* 0x000fc600078e0059 */
[----:B------:R-:W-:Y:S02]  /*16eb0*/  LEA.HI.X.SX32 R131, R100, R0, 0x1, P3 ;  /* 0x0000000064837211 */ /* 0x000fe400018f0eff */
[----:B------:R-:W2:Y:S01]  /*16ec0*/  S2R R100, SR_TID.X ;  /* 0x0000000000647919 */ /* 0x000ea20000002100 */
[----:B------:R-:W-:Y:S01]  /*16ed0*/  IMAD.MOV.U32 R89, RZ, RZ, R32 ;  /* 0x000000ffff597224 */ /* 0x000fe200078e0020 */
[-C--:B------:R-:W-:Y:S02]  /*16ee0*/  IADD3 R142, P6, PT, R25, R2.reuse, RZ ;  /* 0x00000002198e7210 */ /* 0x080fe40007fde0ff */
[----:B------:R-:W-:Y:S02]  /*16ef0*/  IADD3 R32, P2, PT, R149, R2, RZ ;  /* 0x0000000295207210 */ /* 0x000fe40007f5e0ff */
[-C--:B------:R-:W-:Y:S02]  /*16f00*/  LEA.HI.X.SX32 R143, R25, R0.reuse, 0x1, P6 ;  /* 0x00000000198f7211 */ /* 0x080fe400030f0eff */
[----:B------:R-:W-:-:S02]  /*16f10*/  LEA.HI.X.SX32 R33, R149, R0, 0x1, P2 ;  /* 0x0000000095217211 */ /* 0x000fc400010f0eff */
[-C--:B------:R-:W-:Y:S02]  /*16f20*/  IADD3 R128, P6, PT, R34, R2.reuse, RZ ;  /* 0x0000000222807210 */ /* 0x080fe40007fde0ff */
[----:B---3--:R-:W-:Y:S02]  /*16f30*/  LEA.HI R25, R86, 0x1ce, RZ, 0x1a ;  /* 0x000001ce56197811 */ /* 0x008fe400078fd0ff */
[----:B------:R-:W-:Y:S01]  /*16f40*/  IADD3 R148, P2, PT, R93, R2, RZ ;  /* 0x000000025d947210 */ /* 0x000fe20007f5e0ff */
[----:B------:R-:W-:Y:S01]  /*16f50*/  STL.64 [R1+0x698], R110 ;  /* 0x0006986e01007387 */ /* 0x000fe20000100a00 */
[-C--:B------:R-:W-:Y:S01]  /*16f60*/  LEA.HI.X.SX32 R129, R34, R0.reuse, 0x1, P6 ;  /* 0x0000000022817211 */ /* 0x080fe200030f0eff */
[----:B-1----:R-:W-:Y:S01]  /*16f70*/  IMAD R25, R25, R35, RZ ;  /* 0x0000002319197224 */ /* 0x002fe200078e02ff */
[----:B------:R-:W-:Y:S01]  /*16f80*/  LEA.HI.X.SX32 R149, R93, R0, 0x1, P2 ;  /* 0x000000005d957211 */ /* 0x000fe200010f0eff */
[----:B------:R-:W-:Y:S01]  /*16f90*/  STL.64 [R1+0x14a0], R110 ;  /* 0x0014a06e01007387 */ /* 0x000fe20000100a00 */
[----:B------:R-:W-:Y:S01]  /*16fa0*/  LEA.HI R34, R86, 0x1de, RZ, 0x1a ;  /* 0x000001de56227811 */ /* 0x000fe200078fd0ff */
[----:B------:R-:W1:Y:S01]  /*16fb0*/  LDC R35, c[0x0][0x3d8] ;  /* 0x0000f600ff237b82 */ /* 0x000e620000000800 */
[C---:B------:R-:W-:Y:S01]  /*16fc0*/  IADD3 R160, P2, PT, R91.reuse, R2, RZ ;  /* 0x000000025ba07210 */ /* 0x040fe20007f5e0ff */
[----:B------:R-:W-:Y:S04]  /*16fd0*/  STL.64 [R1+0x478], R132 ;  /* 0x0004788401007387 */ /* 0x000fe80000100a00 */
[----:B------:R-:W-:Y:S01]  /*16fe0*/  STL.64 [R1+0x14a8], R132 ;  /* 0x0014a88401007387 */ /* 0x000fe20000100a00 */
[----:B------:R-:W-:-:S03]  /*16ff0*/  LEA.HI.X.SX32 R161, R91, R0, 0x1, P2 ;  /* 0x000000005ba17211 */ /* 0x000fc600010f0eff */
[----:B------:R-:W-:Y:S01]  /*17000*/  STL.64 [R1+0x658], R26 ;  /* 0x0006581a01007387 */ /* 0x000fe20000100a00 */
[-C--:B------:R-:W-:Y:S01]  /*17010*/  IADD3 R124, P6, PT, R25, R2.reuse, RZ ;  /* 0x00000002197c7210 */ /* 0x080fe20007fde0ff */
[----:B0-----:R-:W-:Y:S02]  /*17020*/  IMAD R34, R34, R85, RZ ;  /* 0x0000005522227224 */ /* 0x001fe400078e02ff */
[----:B------:R-:W-:Y:S01]  /*17030*/  STL.64 [R1+0x618], R30 ;  /* 0x0006181e01007387 */ /* 0x000fe20000100a00 */
[----:B------:R-:W-:-:S03]  /*17040*/  IADD3 R144, P2, PT, R89, R2, RZ ;  /* 0x0000000259907210 */ /* 0x000fc60007f5e0ff */
[----:B------:R-:W-:Y:S04]  /*17050*/  STL.64 [R1+0x438], R158 ;  /* 0x0004389e01007387 */ /* 0x000fe80000100a00 */
[----:B------:R-:W-:Y:S01]  /*17060*/  STL.64 [R1+0x5d8], R136 ;  /* 0x0005d88801007387 */ /* 0x000fe20000100a00 */
[----:B------:R-:W-:-:S03]  /*17070*/  LEA.HI.X.SX32 R125, R25, R0, 0x1, P6 ;  /* 0x00000000197d7211 */ /* 0x000fc600030f0eff */
[----:B------:R-:W-:Y:S01]  /*17080*/  STL.64 [R1+0x598], R28 ;  /* 0x0005981c01007387 */ /* 0x000fe20000100a00 */
[----:B------:R-:W-:-:S03]  /*17090*/  LEA.HI.X.SX32 R145, R89, R0, 0x1, P2 ;  /* 0x0000000059917211 */ /* 0x000fc600010f0eff */
[----:B------:R-:W-:Y:S01]  /*170a0*/  STL.64 [R1+0x3f8], R154 ;  /* 0x0003f89a01007387 */ /* 0x000fe20000100a00 */
[----:B------:R-:W-:-:S03]  /*170b0*/  IADD3 R120, P6, PT, R34, R2, RZ ;  /* 0x0000000222787210 */ /* 0x000fc60007fde0ff */
[----:B------:R-:W-:Y:S01]  /*170c0*/  STL.64 [R1+0x558], R32 ;  /* 0x0005582001007387 */ /* 0x000fe20000100a00 */
[----:B------:R-:W-:-:S03]  /*170d0*/  IADD3 R126, P2, PT, R87, R2, RZ ;  /* 0x00000002577e7210 */ /* 0x000fc60007f5e0ff */
[----:B------:R-:W-:Y:S01]  /*170e0*/  STL.64 [R1+0x518], R152 ;  /* 0x0005189801007387 */ /* 0x000fe20000100a00 */
[----:B------:R-:W-:-:S03]  /*170f0*/  IADD3 R122, P3, PT, R88, R2, RZ ;  /* 0x00000002587a7210 */ /* 0x000fc60007f7e0ff */
[----:B------:R-:W-:Y:S01]  /*17100*/  STL.64 [R1+0x3b8], R142 ;  /* 0x0003b88e01007387 */ /* 0x000fe20000100a00 */
[----:B------:R-:W-:-:S03]  /*17110*/  LEA.HI.X.SX32 R121, R34, R0, 0x1, P6 ;  /* 0x0000000022797211 */ /* 0x000fc600030f0eff */
[----:B------:R-:W-:Y:S01]  /*17120*/  STL.64 [R1+0x4d8], R148 ;  /* 0x0004d89401007387 */ /* 0x000fe20000100a00 */
[----:B------:R-:W-:-:S03]  /*17130*/  LEA.HI.X.SX32 R127, R87, R0, 0x1, P2 ;  /* 0x00000000577f7211 */ /* 0x000fc600010f0eff */
[----:B------:R-:W-:Y:S01]  /*17140*/  STL.64 [R1+0x498], R134 ;  /* 0x0004988601007387 */ /* 0x000fe20000100a00 */
[----:B------:R-:W-:-:S03]  /*17150*/  LEA.HI.X.SX32 R123, R88, R0, 0x1, P3 ;  /* 0x00000000587b7211 */ /* 0x000fc600018f0eff */
[----:B------:R-:W-:Y:S04]  /*17160*/  STL.64 [R1+0x378], R128 ;  /* 0x0003788001007387 */ /* 0x000fe80000100a00 */
[----:B------:R-:W-:Y:S01]  /*17170*/  STL.64 [R1+0x458], R160 ;  /* 0x000458a001007387 */ /* 0x000fe20000100a00 */
[----:B------:R-:W-:-:S03]  /*17180*/  IADD3 R118, P2, PT, R5, R2, RZ ;  /* 0x0000000205767210 */ /* 0x000fc60007f5e0ff */
[----:B------:R-:W-:Y:S04]  /*17190*/  STL.64 [R1+0x418], R156 ;  /* 0x0004189c01007387 */ /* 0x000fe80000100a00 */
[----:B------:R-:W-:Y:S01]  /*171a0*/  STL.64 [R1+0x338], R124 ;  /* 0x0003387c01007387 */ /* 0x000fe20000100a00 */
[----:B--2---:R-:W-:-:S03]  /*171b0*/  LEA.HI R25, R100, 0x1ee, RZ, 0x1a ;  /* 0x000001ee64197811 */ /* 0x004fc600078fd0ff */
[----:B------:R-:W-:Y:S01]  /*171c0*/  STL.64 [R1+0x3d8], R144 ;  /* 0x0003d89001007387 */ /* 0x000fe20000100a00 */
[----:B------:R-:W-:-:S03]  /*171d0*/  IADD3 R112, P6, PT, R4, R2, RZ ;  /* 0x0000000204707210 */ /* 0x000fc60007fde0ff */
[----:B------:R-:W-:Y:S01]  /*171e0*/  STL.64 [R1+0x398], R130 ;  /* 0x0003988201007387 */ /* 0x000fe20000100a00 */
[----:B------:R-:W-:-:S03]  /*171f0*/  LEA.HI.X.SX32 R119, R5, R0, 0x1, P2 ;  /* 0x0000000005777211 */ /* 0x000fc600010f0eff */
[----:B------:R-:W-:Y:S04]  /*17200*/  STL.64 [R1+0x2f8], R120 ;  /* 0x0002f87801007387 */ /* 0x000fe80000100a00 */
[----:B------:R-:W-:Y:S04]  /*17210*/  STL.64 [R1+0x358], R126 ;  /* 0x0003587e01007387 */ /* 0x000fe80000100a00 */
[----:B------:R-:W-:Y:S01]  /*17220*/  STL.64 [R1+0x318], R122 ;  /* 0x0003187a01007387 */ /* 0x000fe20000100a00 */
[----:B-1----:R-:W-:-:S03]  /*17230*/  IMAD R25, R25, R35, RZ ;  /* 0x0000002319197224 */ /* 0x002fc600078e02ff */
[----:B------:R-:W2:Y:S01]  /*17240*/  LDL.LU R85, [R1+0x12d8] ;  /* 0x0012d80001557983 */ /* 0x000ea20000300800 */
[----:B------:R-:W-:-:S03]  /*17250*/  LEA.HI.X.SX32 R113, R4, R0, 0x1, P6 ;  /* 0x0000000004717211 */ /* 0x000fc600030f0eff */
[----:B------:R-:W3:Y:S04]  /*17260*/  LDL.LU R5, [R1+0x151c] ;  /* 0x00151c0001057983 */ /* 0x000ee80000300800 */
[----:B------:R-:W4:Y:S04]  /*17270*/  LDL.LU R165, [R1+0x12d4] ;  /* 0x0012d40001a57983 */ /* 0x000f280000300800 */
[----:B------:R-:W3:Y:S04]  /*17280*/  LDL.LU R163, [R1+0x12d0] ;  /* 0x0012d00001a37983 */ /* 0x000ee80000300800 */
[----:B------:R-:W3:Y:S01]  /*17290*/  LDL.LU R4, [R1+0x1518] ;  /* 0x0015180001047983 */ /* 0x000ee20000300800 */
[----:B------:R-:W-:-:S03]  /*172a0*/  IADD3 R116, P3, PT, R25, R2, RZ ;  /* 0x0000000219747210 */ /* 0x000fc60007f7e0ff */
[----:B------:R-:W3:Y:S04]  /*172b0*/  LDL.LU R141, [R1+0x12cc] ;  /* 0x0012cc00018d7983 */ /* 0x000ee80000300800 */
[----:B------:R-:W3:Y:S04]  /*172c0*/  LDL.LU R139, [R1+0x12c8] ;  /* 0x0012c800018b7983 */ /* 0x000ee80000300800 */
[----:B------:R-:W3:Y:S04]  /*172d0*/  LDL.LU R140, [R1+0x12c4] ;  /* 0x0012c400018c7983 */ /* 0x000ee80000300800 */
[----:B------:R-:W3:Y:S01]  /*172e0*/  LDL.LU R115, [R1+0x12c0] ;  /* 0x0012c00001737983 */ /* 0x000ee20000300800 */
[----:B------:R-:W-:-:S03]  /*172f0*/  LEA.HI.X.SX32 R117, R25, R0, 0x1, P3 ;  /* 0x0000000019757211 */ /* 0x000fc600018f0eff */
[----:B------:R-:W3:Y:S04]  /*17300*/  LDL.LU R109, [R1+0x12bc] ;  /* 0x0012bc00016d7983 */ /* 0x000ee80000300800 */
        /* <DEDUP_REMOVED lines=14> */
[----:B------:R-:W3:Y:S01]  /*173f0*/  LDL.LU R90, [R1+0x1280] ;  /* 0x00128000015a7983 */ /* 0x000ee20000300800 */
[----:B------:R-:W-:-:S03]  /*17400*/  LOP3.LUT R34, R100, 0x7f, RZ, 0xc0, !PT ;  /* 0x0000007f64227812 */ /* 0x000fc600078ec0ff */
[----:B------:R-:W3:Y:S04]  /*17410*/  LDL.LU R86, [R1+0x127c] ;  /* 0x00127c0001567983 */ /* 0x000ee80000300800 */
[----:B------:R-:W3:Y:S04]  /*17420*/  LDL.LU R89, [R1+0x1278] ;  /* 0x0012780001597983 */ /* 0x000ee80000300800 */
[----:B------:R-:W3:Y:S04]  /*17430*/  LDL.LU R87, [R1+0x1274] ;  /* 0x0012740001577983 */ /* 0x000ee80000300800 */
[----:B------:R-:W3:Y:S04]  /*17440*/  LDL.LU R88, [R1+0x1270] ;  /* 0x0012700001587983 */ /* 0x000ee80000300800 */
[----:B------:R-:W3:Y:S04]  /*17450*/  LDL.LU R100, [R1+0x1264] ;  /* 0x0012640001647983 */ /* 0x000ee80000300800 */
[----:B------:R-:W-:Y:S04]  /*17460*/  STL.64 [R1+0x2b8], R116 ;  /* 0x0002b87401007387 */ /* 0x000fe80000100a00 */
[----:B------:R-:W-:Y:S04]  /*17470*/  STL.64 [R1+0x2d8], R118 ;  /* 0x0002d87601007387 */ /* 0x000fe80000100a00 */
[----:B------:R-:W-:Y:S04]  /*17480*/  STL.64 [R1+0x298], R112 ;  /* 0x0002987001007387 */ /* 0x000fe80000100a00 */
        /* <DEDUP_REMOVED lines=11> */
[----:B0-----:R-:W0:Y:S03]  /*17540*/  LDC R108, c[0x0][0x3a8] ;  /* 0x0000ea00ff6c7b82 */ /* 0x001e260000000800 */
        /* <DEDUP_REMOVED lines=18> */
[----:B------:R2:W-:Y:S04]  /*17670*/  STS.U8 [R34+UR4+0xba00], R5 ;  /* 0x00ba000522007988 */ /* 0x0005e80008000004 */
[----:B-1----:R-:W0:Y:S04]  /*17680*/  LDL.LU R4, [R1+0x1514] ;  /* 0x0015140001047983 */ /* 0x002e280000300800 */
[----:B--2---:R-:W2:Y:S04]  /*17690*/  LDL.LU R5, [R1+0x1510] ;  /* 0x0015100001057983 */ /* 0x004ea80000300800 */
[----:B------:R1:W-:Y:S04]  /*176a0*/  STS.U8 [R34+UR4+0xbc00], R6 ;  /* 0x00bc000622007988 */ /* 0x0003e80008000004 */
[----:B------:R3:W-:Y:S04]  /*176b0*/  STS.U8 [R34+UR4+0xbe00], R7 ;  /* 0x00be000722007988 */ /* 0x0007e80008000004 */
[----:B-1----:R-:W4:Y:S04]  /*176c0*/  LDL.LU R6, [R1+0x150c] ;  /* 0x00150c0001067983 */ /* 0x002f280000300800 */
[----:B---3--:R-:W3:Y:S04]  /*176d0*/  LDL.LU R7, [R1+0x1508] ;  /* 0x0015080001077983 */ /* 0x008ee80000300800 */
[----:B------:R1:W-:Y:S04]  /*176e0*/  STS.U8 [R34+UR4+0xc000], R8 ;  /* 0x00c0000822007988 */ /* 0x0003e80008000004 */
[----:B------:R1:W-:Y:S04]  /*176f0*/  STS.U8 [R34+UR4+0xc200], R9 ;  /* 0x00c2000922007988 */ /* 0x0003e80008000004 */
[----:B-1----:R-:W3:Y:S04]  /*17700*/  LDL.LU R8, [R1+0x1504] ;  /* 0x0015040001087983 */ /* 0x002ee80000300800 */
[----:B------:R-:W3:Y:S04]  /*17710*/  LDL.LU R9, [R1+0x1500] ;  /* 0x0015000001097983 */ /* 0x000ee80000300800 */
        /* <DEDUP_REMOVED lines=18> */
[----:B------:R1:W-:Y:S04]  /*17840*/  STS.U8 [R34+UR4+0xd800], R20 ;  /* 0x00d8001422007988 */ /* 0x0003e80008000004 */
[----:B-1----:R-:W3:Y:S04]  /*17850*/  LDL.LU R18, [R1+0x14dc] ;  /* 0x0014dc0001127983 */ /* 0x002ee80000300800 */
[----:B------:R-:W3:Y:S04]  /*17860*/  LDL.LU R19, [R1+0x14d8] ;  /* 0x0014d80001137983 */ /* 0x000ee80000300800 */
[----:B------:R-:W3:Y:S01]  /*17870*/  LDL.LU R20, [R1+0x14d4] ;  /* 0x0014d40001147983 */ /* 0x000ee20000300800 */
[----:B------:R-:W1:Y:S01]  /*17880*/  S2R R139, SR_TID.X ;  /* 0x00000000008b7919 */ /* 0x000e620000002100 */
[----:B------:R-:W1:Y:S02]  /*17890*/  S2R R140, SR_CTAID.X ;  /* 0x00000000008c7919 */ /* 0x000e640000002500 */
[----:B-1----:R-:W-:-:S02]  /*178a0*/  LOP3.LUT R2, R139, 0xf, RZ, 0xc0, !PT ;  /* 0x0000000f8b027812 */ /* 0x002fc400078ec0ff */
[C---:B------:R-:W-:Y:S02]  /*178b0*/  LOP3.LUT R0, R139.reuse, 0x60, RZ, 0xc0, !PT ;  /* 0x000000608b007812 */ /* 0x040fe400078ec0ff */
[----:B------:R-:W-:Y:S01]  /*178c0*/  LOP3.LUT R85, R139, 0x10, RZ, 0xc0, !PT ;  /* 0x000000108b557812 */ /* 0x000fe200078ec0ff */
[----:B------:R-:W-:Y:S01]  /*178d0*/  IMAD.SHL.U32 R140, R140, 0x40, RZ ;  /* 0x000000408c8c7824 */ /* 0x000fe200078e00ff */
[----:B------:R-:W-:-:S03]  /*178e0*/  LEA.HI R0, R0, R2, RZ, 0x1f ;  /* 0x0000000200007211 */ /* 0x000fc600078ff8ff */
[----:B------:R-:W-:Y:S02]  /*178f0*/  IMAD.SHL.U32 R2, R85, 0x2, RZ ;  /* 0x0000000255027824 */ /* 0x000fe400078e00ff */
[----:B------:R-:W-:-:S05]  /*17900*/  IMAD.IADD R0, R140, 0x1, R0 ;  /* 0x000000018c007824 */ /* 0x000fca00078e0200 */
[----:B------:R-:W-:Y:S01]  /*17910*/  ISETP.GE.AND P3, PT, R0, R2, PT ;  /* 0x000000020000720c */ /* 0x000fe20003f66270 */
[----:B------:R-:W-:-:S05]  /*17920*/  VIADD R85, R2, 0x2 ;  /* 0x0000000202557836 */ /* 0x000fca0000000000 */
[----:B------:R-:W-:Y:S01]  /*17930*/  ISETP.GE.AND P6, PT, R0, R85, PT ;  /* 0x000000550000720c */ /* 0x000fe20003fc6270 */
[----:B------:R-:W-:-:S05]  /*17940*/  VIADD R85, R2, 0x3 ;  /* 0x0000000302557836 */ /* 0x000fca0000000000 */
[----:B------:R-:W-:Y:S01]  /*17950*/  ISETP.GE.AND P2, PT, R0, R85, PT ;  /* 0x000000550000720c */ /* 0x000fe20003f46270 */
[----:B------:R1:W-:Y:S04]  /*17960*/  STS.U8 [R34+UR4+0xda00], R21 ;  /* 0x00da001522007988 */ /* 0x0003e80008000004 */
[----:B------:R1:W-:Y:S04]  /*17970*/  STS.U8 [R34+UR4+0xdc00], R22 ;  /* 0x00dc001622007988 */ /* 0x0003e80008000004 */
[----:B------:R1:W-:Y:S04]  /*17980*/  STS.U8 [R34+UR4+0xde00], R23 ;  /* 0x00de001722007988 */ /* 0x0003e80008000004 */
[----:B-1----:R-:W3:Y:S04]  /*17990*/  LDL.LU R21, [R1+0x14d0] ;  /* 0x0014d00001157983 */ /* 0x002ee80000300800 */
[----:B------:R-:W3:Y:S04]  /*179a0*/  LDL.LU R22, [R1+0x14cc] ;  /* 0x0014cc0001167983 */ /* 0x000ee80000300800 */
[----:B------:R-:W3:Y:S04]  /*179b0*/  LDL.LU R23, [R1+0x14c8] ;  /* 0x0014c80001177983 */ /* 0x000ee80000300800 */
[----:B------:R1:W-:Y:S04]  /*179c0*/  STS.U8 [R34+UR4+0xe000], R24 ;  /* 0x00e0001822007988 */ /* 0x0003e80008000004 */
[----:B-1----:R-:W3:Y:S04]  /*179d0*/  LDL.LU R24, [R1+0x14c4] ;  /* 0x0014c40001187983 */ /* 0x002ee80000300800 */
        /* <DEDUP_REMOVED lines=16> */
[----:B0-----:R-:W-:-:S03]  /*17ae0*/  FMUL R4, R4, R108 ;  /* 0x0000006c04047220 */ /* 0x001fc60000400000 */
[----:B------:R-:W3:Y:S01]  /*17af0*/  LDL.LU R162, [R1+0x1ac] ;  /* 0x0001ac0001a27983 */ /* 0x000ee20000300800 */
[----:B--2---:R-:W-:Y:S01]  /*17b00*/  FMUL R5, R5, R108 ;  /* 0x0000006c05057220 */ /* 0x004fe20000400000 */
[----:B------:R-:W-:Y:S01]  /*17b10*/  FSEL R100, R4, -INF , P3 ;  /* 0xff80000004647808 */ /* 0x000fe20001800000 */
[----:B------:R-:W-:Y:S01]  /*17b20*/  VIADD R4, R2, 0x4 ;  /* 0x0000000402047836 */ /* 0x000fe20000000000 */
[C---:B------:R-:W-:Y:S01]  /*17b30*/  ISETP.GT.AND P3, PT, R0.reuse, R2, PT ;  /* 0x000000020000720c */ /* 0x040fe20003f64270 */
[----:B------:R-:W2:Y:S03]  /*17b40*/  LDL.LU R25, [R1+0x1a8] ;  /* 0x0001a80001197983 */ /* 0x000ea60000300800 */
[----:B------:R-:W-:Y:S02]  /*17b50*/  FSEL R99, R5, -INF , P3 ;  /* 0xff80000005637808 */ /* 0x000fe40001800000 */
[----:B------:R-:W-:Y:S01]  /*17b60*/  ISETP.GE.AND P3, PT, R0, R4, PT ;  /* 0x000000040000720c */ /* 0x000fe20003f66270 */
[----:B------:R-:W-:-:S02]  /*17b70*/  VIADD R4, R2, 0x5 ;  /* 0x0000000502047836 */ /* 0x000fc40000000000 */
[-C--:B----4-:R-:W-:Y:S01]  /*17b80*/  FMUL R6, R6, R108.reuse ;  /* 0x0000006c06067220 */ /* 0x090fe20000400000 */
[----:B---3--:R-:W-:-:S04]  /*17b90*/  FMUL R7, R7, R108 ;  /* 0x0000006c07077220 */ /* 0x008fc80000400000 */
[----:B------:R-:W-:Y:S02]  /*17ba0*/  FSEL R98, R6, -INF , P6 ;  /* 0xff80000006627808 */ /* 0x000fe40003000000 */
[----:B------:R-:W-:Y:S01]  /*17bb0*/  ISETP.GE.AND P6, PT, R0, R4, PT ;  /* 0x000000040000720c */ /* 0x000fe20003fc6270 */
[----:B------:R-:W-:Y:S01]  /*17bc0*/  VIADD R4, R2, 0x6 ;  /* 0x0000000602047836 */ /* 0x000fe20000000000 */
[----:B------:R-:W-:-:S04]  /*17bd0*/  FSEL R97, R7, -INF , P2 ;  /* 0xff80000007617808 */ /* 0x000fc80001000000 */
[----:B------:R-:W-:Y:S01]  /*17be0*/  ISETP.GE.AND P2, PT, R0, R4, PT ;  /* 0x000000040000720c */ /* 0x000fe20003f46270 */
[----:B------:R-:W-:Y:S02]  /*17bf0*/  VIADD R4, R2, 0x7 ;  /* 0x0000000702047836 */ /* 0x000fe40000000000 */
[-C--:B------:R-:W-:Y:S01]  /*17c00*/  FMUL R8, R8, R108.reuse ;  /* 0x0000006c08087220 */ /* 0x080fe20000400000 */
[----:B------:R-:W-:-:S04]  /*17c10*/  FMUL R9, R9, R108 ;  /* 0x0000006c09097220 */ /* 0x000fc80000400000 */
        /* <DEDUP_REMOVED lines=14> */
[-C--:B------:R-:W-:Y:S02]  /*17d00*/  FMUL R10, R12, R108.reuse ;  /* 0x0000006c0c0a7220 */ /* 0x080fe40000400000 */
[----:B------:R-:W3:Y:S01]  /*17d10*/  LDL.LU R12, [R1+0x10f4] ;  /* 0x0010f400010c7983 */ /* 0x000ee20000300800 */
[----:B------:R-:W-:Y:S02]  /*17d20*/  FMUL R13, R13, R108 ;  /* 0x0000006c0d0d7220 */ /* 0x000fe40000400000 */
[----:B------:R-:W-:Y:S02]  /*17d30*/  FSEL R10, R10, -INF , P6 ;  /* 0xff8000000a0a7808 */ /* 0x000fe40003000000 */
[----:B------:R-:W-:Y:S01]  /*17d40*/  ISETP.GE.AND P6, PT, R0, R4, PT ;  /* 0x000000040000720c */ /* 0x000fe20003fc6270 */
[----:B------:R-:W-:Y:S01]  /*17d50*/  VIADD R4, R2, 0xc ;  /* 0x0000000c02047836 */ /* 0x000fe20000000000 */
[----:B------:R-:W-:-:S02]  /*17d60*/  FSEL R93, R13, -INF , P2 ;  /* 0xff8000000d5d7808 */ /* 0x000fc40001000000 */
[----:B------:R-:W4:Y:S02]  /*17d70*/  LDL.LU R13, [R1+0x1238] ;  /* 0x00123800010d7983 */ /* 0x000f240000300800 */
[----:B------:R-:W-:Y:S01]  /*17d80*/  ISETP.GE.AND P2, PT, R0, R4, PT ;  /* 0x000000040000720c */ /* 0x000fe20003f46270 */
[----:B------:R-:W-:Y:S02]  /*17d90*/  VIADD R4, R2, 0xd ;  /* 0x0000000d02047836 */ /* 0x000fe40000000000 */
[-C--:B------:R-:W-:Y:S01]  /*17da0*/  FMUL R14, R14, R108.reuse ;  /* 0x0000006c0e0e7220 */ /* 0x080fe20000400000 */
[----:B------:R-:W-:-:S04]  /*17db0*/  FMUL R9, R15, R108 ;  /* 0x0000006c0f097220 */ /* 0x000fc80000400000 */
[----:B------:R-:W-:Y:S01]  /*17dc0*/  FSEL R92, R14, -INF , P3 ;  /* 0xff8000000e5c7808 */ /* 0x000fe20001800000 */
[----:B------:R-:W2:Y:S01]  /*17dd0*/  LDL.LU R15, [R1+0x123c] ;  /* 0x00123c00010f7983 */ /* 0x000ea20000300800 */
[----:B------:R-:W-:Y:S01]  /*17de0*/  ISETP.GE.AND P3, PT, R0, R4, PT ;  /* 0x000000040000720c */ /* 0x000fe20003f66270 */
[----:B------:R-:W-:Y:S01]  /*17df0*/  VIADD R4, R2, 0xe ;  /* 0x0000000e02047836 */ /* 0x000fe20000000000 */
[----:B------:R-:W-:Y:S01]  /*17e00*/  FSEL R9, R9, -INF , P6 ;  /* 0xff80000009097808 */ /* 0x000fe20003000000 */
[----:B------:R-:W2:Y:S03]  /*17e10*/  LDL.LU R14, [R1+0x1248] ;  /* 0x00124800010e7983 */ /* 0x000ea60000300800 */
[----:B------:R-:W-:Y:S01]  /*17e20*/  ISETP.GE.AND P6, PT, R0, R4, PT ;  /* 0x000000040000720c */ /* 0x000fe20003fc6270 */
[----:B------:R-:W-:Y:S02]  /*17e30*/  VIADD R4, R2, 0xf ;  /* 0x0000000f02047836 */ /* 0x000fe40000000000 */
[----:B------:R-:W-:-:S02]  /*17e40*/  FMUL R8, R16, R108 ;  /* 0x0000006c10087220 */ /* 0x000fc40000400000 */
[----:B------:R-:W2:Y:S01]  /*17e50*/  LDL.LU R16, [R1+0x124c] ;  /* 0x00124c0001107983 */ /* 0x000ea20000300800 */
[----:B------:R-:W-:Y:S02]  /*17e60*/  FMUL R17, R17, R108 ;  /* 0x0000006c11117220 */ /* 0x000fe40000400000 */
[----:B------:R-:W-:Y:S02]  /*17e70*/  FSEL R8, R8, -INF , P2 ;  /* 0xff80000008087808 */ /* 0x000fe40001000000 */
[----:B------:R-:W-:Y:S01]  /*17e80*/  ISETP.GE.AND P2, PT, R0, R4, PT ;  /* 0x000000040000720c */ /* 0x000fe20003f46270 */
[----:B------:R-:W-:Y:S01]  /*17e90*/  VIADD R4, R2, 0x10 ;  /* 0x0000001002047836 */ /* 0x000fe20000000000 */
[----:B------:R-:W-:Y:S02]  /*17ea0*/  FSEL R91, R17, -INF , P3 ;  /* 0xff800000115b7808 */ /* 0x000fe40001800000 */
[----:B------:R-:W2:Y:S02]  /*17eb0*/  LDL.LU R17, [R1+0x1258] ;  /* 0x0012580001117983 */ /* 0x000ea40000300800 */
[----:B------:R-:W-:Y:S01]  /*17ec0*/  ISETP.GE.AND P3, PT, R0, R4, PT ;  /* 0x000000040000720c */ /* 0x000fe20003f66270 */
[-C--:B------:R-:W-:Y:S01]  /*17ed0*/  FMUL R18, R18, R108.reuse ;  /* 0x0000006c12127220 */ /* 0x080fe20000400000 */
[-C--:B------:R-:W-:Y:S01]  /*17ee0*/  FMUL R7, R19, R108.reuse ;  /* 0x0000006c13077220 */ /* 0x080fe20000400000 */
[----:B------:R-:W-:Y:S01]  /*17ef0*/  FMUL R20, R20, R108 ;  /* 0x0000006c14147220 */ /* 0x000fe20000400000 */
[----:B------:R-:W2:Y:S02]  /*17f00*/  LDL.LU R19, [R1+0x125c] ;  /* 0x00125c0001137983 */ /* 0x000ea40000300800 */
[----:B------:R-:W-:-:S02]  /*17f10*/  FSEL R90, R18, -INF , P6 ;  /* 0xff800000125a7808 */ /* 0x000fc40003000000 */
[----:B------:R-:W2:Y:S01]  /*17f20*/  LDL.LU R18, [R1+0x1268] ;  /* 0x0012680001127983 */ /* 0x000ea20000300800 */
[----:B------:R-:W-:-:S03]  /*17f30*/  FSEL R89, R20, -INF , P3 ;  /* 0xff80000014597808 */ /* 0x000fc60001800000 */
[----:B------:R-:W2:Y:S01]  /*17f40*/  LDL.LU R20, [R1+0x126c] ;  /* 0x00126c0001147983 */ /* 0x000ea20000300800 */
[----:B------:R-:W-:-:S05]  /*17f50*/  VIADD R4, R2, 0x11 ;  /* 0x0000001102047836 */ /* 0x000fca0000000000 */
[----:B------:R-:W-:Y:S01]  /*17f60*/  ISETP.GE.AND P6, PT, R0, R4, PT ;  /* 0x000000040000720c */ /* 0x000fe20003fc6270 */
[----:B------:R-:W-:Y:S01]  /*17f70*/  VIADD R4, R2, 0x12 ;  /* 0x0000001202047836 */ /* 0x000fe20000000000 */
[----:B------:R-:W-:-:S04]  /*17f80*/  FSEL R7, R7, -INF , P2 ;  /* 0xff80000007077808 */ /* 0x000fc80001000000 */
[----:B------:R-:W-:Y:S01]  /*17f90*/  ISETP.GE.AND P2, PT, R0, R4, PT ;  /* 0x000000040000720c */ /* 0x000fe20003f46270 */
[----:B------:R-:W-:Y:S01]  /*17fa0*/  VIADD R4, R2, 0x13 ;  /* 0x0000001302047836 */ /* 0x000fe20000000000 */
[----:B--2---:R-:W-:Y:S04]  /*17fb0*/  STS.U8 [R34+UR4+0xe200], R20 ;  /* 0x00e2001422007988 */ /* 0x004fe80008000004 */
[----:B------:R-:W-:Y:S04]  /*17fc0*/  STS.U8 [R34+UR4+0xe400], R18 ;  /* 0x00e4001222007988 */ /* 0x000fe80008000004 */
[----:B------:R-:W-:Y:S04]  /*17fd0*/  STS.U8 [R34+UR4+0xe600], R19 ;  /* 0x00e6001322007988 */ /* 0x000fe80008000004 */
[----:B------:R-:W-:Y:S04]  /*17fe0*/  STS.U8 [R34+UR4+0xe800], R17 ;  /* 0x00e8001122007988 */ /* 0x000fe80008000004 */
[----:B------:R-:W-:Y:S04]  /*17ff0*/  STS.U8 [R34+UR4+0xea00], R16 ;  /* 0x00ea001022007988 */ /* 0x000fe80008000004 */
[----:B------:R-:W-:Y:S04]  /*18000*/  STS.U8 [R34+UR4+0xec00], R14 ;  /* 0x00ec000e22007988 */ /* 0x000fe80008000004 */
[----:B------:R-:W-:Y:S04]  /*18010*/  STS.U8 [R34+UR4+0xee00], R15 ;  /* 0x00ee000f22007988 */ /* 0x000fe80008000004 */
[----:B----4-:R-:W-:Y:S04]  /*18020*/  STS.U8 [R34+UR4+0xf000], R13 ;  /* 0x00f0000d22007988 */ /* 0x010fe80008000004 */
[----:B---3--:R-:W-:Y:S04]  /*18030*/  STS.U8 [R34+UR4+0xf200], R12 ;  /* 0x00f2000c22007988 */ /* 0x008fe80008000004 */
[----:B------:R-:W-:Y:S04]  /*18040*/  STS.U8 [R34+UR4+0xf400], R132 ;  /* 0x00f4008422007988 */ /* 0x000fe80008000004 */
[----:B------:R-:W-:Y:S04]  /*18050*/  STS.U8 [R34+UR4+0xf600], R133 ;  /* 0x00f6008522007988 */ /* 0x000fe80008000004 */
[----:B------:R0:W-:Y:S04]  /*18060*/  STS.U8 [R34+UR4+0xf800], R110 ;  /* 0x00f8006e22007988 */ /* 0x0001e80008000004 */
[----:B------:R-:W-:Y:S01]  /*18070*/  STS.U8 [R34+UR4+0xfa00], R111 ;  /* 0x00fa006f22007988 */ /* 0x000fe20008000004 */
[----:B0-----:R-:W-:-:S03]  /*18080*/  LOP3.LUT R110, R34, 0x10, RZ, 0x3c, !PT ;  /* 0x00000010226e7812 */ /* 0x001fc600078e3cff */
[----:B------:R-:W-:Y:S04]  /*18090*/  STS.U8 [R34+UR4+0xfc00], R35 ;  /* 0x00fc002322007988 */ /* 0x000fe80008000004 */
[----:B------:R-:W-:Y:S04]  /*180a0*/  STS.U8 [R34+UR4+0xfe00], R146 ;  /* 0x00fe009222007988 */ /* 0x000fe80008000004 */
[----:B------:R0:W-:Y:S04]  /*180b0*/  STS.U8 [R110+UR4+0x8080], R164 ;  /* 0x008080a46e007988 */ /* 0x0001e80008000004 */
[----:B0-----:R-:W2:Y:S01]  /*180c0*/  LDL.LU R164, [R1+0x1a4] ;  /* 0x0001a40001a47983 */ /* 0x001ea20000300800 */
[----:B------:R-:W-:Y:S01]  /*180d0*/  FMUL R23, R23, R108 ;  /* 0x0000006c17177220 */ /* 0x000fe20000400000 */
[----:B------:R-:W-:Y:S01]  /*180e0*/  ISETP.GE.AND P3, PT, R0, R4, PT ;  /* 0x000000040000720c */ /* 0x000fe20003f66270 */
[-C--:B------:R-:W-:Y:S01]  /*180f0*/  FMUL R22, R22, R108.reuse ;  /* 0x0000006c16167220 */ /* 0x080fe20000400000 */
[-C--:B------:R-:W-:Y:S01]  /*18100*/  FMUL R21, R21, R108.reuse ;  /* 0x0000006c15157220 */ /* 0x080fe20000400000 */
[----:B------:R-:W-:Y:S01]  /*18110*/  FMUL R24, R24, R108 ;  /* 0x0000006c18187220 */ /* 0x000fe20000400000 */
[----:B------:R-:W-:-:S02]  /*18120*/  FSEL R85, R23, -INF , P3 ;  /* 0xff80000017557808 */ /* 0x000fc40001800000 */
[----:B------:R-:W3:Y:S01]  /*18130*/  LDL.LU R23, [R1+0x1a0] ;  /* 0x0001a00001177983 */ /* 0x000ee20000300800 */
[----:B------:R-:W-:-:S03]  /*18140*/  FSEL R87, R22, -INF , P2 ;  /* 0xff80000016577808 */ /* 0x000fc60001000000 */
[----:B------:R-:W4:Y:S04]  /*18150*/  LDL.LU R108, [R1+0x19c] ;  /* 0x00019c00016c7983 */ /* 0x000f280000300800 */
        /* <DEDUP_REMOVED lines=8> */
[----:B------:R-:W-:Y:S04]  /*181e0*/  STS.U8 [R110+UR4+0x8280], R147 ;  /* 0x008280936e007988 */ /* 0x000fe80008000004 */
        /* <DEDUP_REMOVED lines=13> */
[----:B------:R0:W-:Y:S04]  /*182c0*/  STS.U8 [R110+UR4+0x9080], R109 ;  /* 0x0090806d6e007988 */ /* 0x0001e80008000004 */
[----:B------:R-:W4:Y:S04]  /*182d0*/  LDL.LU R146, [R1+0x154] ;  /* 0x0001540001927983 */ /* 0x000f280000300800 */
[----:B0-----:R-:W4:Y:S04]  /*182e0*/  LDL.LU R109, [R1+0x150] ;  /* 0x00015000016d7983 */ /* 0x001f280000300800 */
[----:B------:R-:W4:Y:S04]  /*182f0*/  LDL.LU R147, [R1+0x14c] ;  /* 0x00014c0001937983 */ /* 0x000f280000300800 */
[----:B------:R-:W4:Y:S04]  /*18300*/  LDL.LU R150, [R1+0x148] ;  /* 0x0001480001967983 */ /* 0x000f280000300800 */
[----:B------:R-:W4:Y:S04]  /*18310*/  LDL.LU R151, [R1+0x144] ;  /* 0x0001440001977983 */ /* 0x000f280000300800 */
[----:B------:R-:W4:Y:S04]  /*18320*/  LDL.LU R165, [R1+0x140] ;  /* 0x0001400001a57983 */ /* 0x000f280000300800 */
[----:B------:R-:W4:Y:S04]  /*18330*/  LDL.LU R163, [R1+0x13c] ;  /* 0x00013c0001a37983 */ /* 0x000f280000300800 */
[----:B------:R-:W4:Y:S04]  /*18340*/  LDL.LU R141, [R1+0x138] ;  /* 0x00013800018d7983 */ /* 0x000f280000300800 */
[----:B------:R0:W-:Y:S04]  /*18350*/  STS.U8 [R110+UR4+0x9280], R138 ;  /* 0x0092808a6e007988 */ /* 0x0001e80008000004 */
[----:B------:R-:W4:Y:S04]  /*18360*/  LDL.LU R115, [R1+0x134] ;  /* 0x0001340001737983 */ /* 0x000f280000300800 */
[----:B------:R1:W-:Y:S04]  /*18370*/  STS.U8 [R110+UR4+0x9480], R162 ;  /* 0x009480a26e007988 */ /* 0x0003e80008000004 */
[----:B0-----:R-:W4:Y:S04]  /*18380*/  LDL.LU R138, [R1+0x130] ;  /* 0x00013000018a7983 */ /* 0x001f280000300800 */
[----:B------:R0:W-:Y:S04]  /*18390*/  STS.U8 [R110+UR4+0x9680], R25 ;  /* 0x009680196e007988 */ /* 0x0001e80008000004 */
[----:B-1----:R-:W4:Y:S04]  /*183a0*/  LDL.LU R162, [R1+0x118] ;  /* 0x0001180001a27983 */ /* 0x002f280000300800 */
[----:B0-----:R-:W4:Y:S04]  /*183b0*/  LDL.LU R25, [R1+0x114] ;  /* 0x0001140001197983 */ /* 0x001f280000300800 */
[----:B--2---:R0:W-:Y:S04]  /*183c0*/  STS.U8 [R110+UR4+0x9880], R164 ;  /* 0x009880a46e007988 */ /* 0x0041e80008000004 */
[----:B0-----:R-:W2:Y:S04]  /*183d0*/  LDL.LU R164, [R1+0x110] ;  /* 0x0001100001a47983 */ /* 0x001ea80000300800 */
[----:B---3--:R-:W-:Y:S04]  /*183e0*/  STS.U8 [R110+UR4+0x9a80], R23 ;  /* 0x009a80176e007988 */ /* 0x008fe80008000004 */
[----:B----4-:R-:W-:Y:S04]  /*183f0*/  STS.U8 [R110+UR4+0x9c80], R108 ;  /* 0x009c806c6e007988 */ /* 0x010fe80008000004 */
        /* <DEDUP_REMOVED lines=23> */
[----:B0-----:R-:W3:Y:S04]  /*18570*/  LDL.LU R109, [R1+0x10c] ;  /* 0x00010c00016d7983 */ /* 0x001ee80000300800 */
[----:B------:R-:W-:Y:S04]  /*18580*/  STS.U8 [R110+UR4+0xcc80], R115 ;  /* 0x00cc80736e007988 */ /* 0x000fe80008000004 */
[----:B------:R0:W-:Y:S04]  /*18590*/  STS.U8 [R110+UR4+0xce80], R138 ;  /* 0x00ce808a6e007988 */ /* 0x0001e80008000004 */
[----:B------:R1:W-:Y:S04]  /*185a0*/  STS.U8 [R110+UR4+0xd080], R162 ;  /* 0x00d080a26e007988 */ /* 0x0003e80008000004 */
[----:B0-----:R-:W4:Y:S04]  /*185b0*/  LDL.LU R138, [R1+0x108] ;  /* 0x00010800018a7983 */ /* 0x001f280000300800 */
[----:B------:R0:W-:Y:S04]  /*185c0*/  STS.U8 [R110+UR4+0xd280], R25 ;  /* 0x00d280196e007988 */ /* 0x0001e80008000004 */
[----:B-1----:R-:W4:Y:S04]  /*185d0*/  LDL.LU R162, [R1+0x104] ;  /* 0x0001040001a27983 */ /* 0x002f280000300800 */
[----:B0-----:R-:W4:Y:S04]  /*185e0*/  LDL.LU R25, [R1+0x100] ;  /* 0x0001000001197983 */ /* 0x001f280000300800 */
[----:B--2---:R0:W-:Y:S04]  /*185f0*/  STS.U8 [R110+UR4+0xd480], R164 ;  /* 0x00d480a46e007988 */ /* 0x0041e80008000004 */
[----:B0-----:R-:W2:Y:S04]  /*18600*/  LDL.LU R164, [R1+0xfc] ;  /* 0x0000fc0001a47983 */ /* 0x001ea80000300800 */
[----:B------:R-:W2:Y:S04]  /*18610*/  LDL.LU R108, [R1+0xf8] ;  /* 0x0000f800016c7983 */ /* 0x000ea80000300800 */
        /* <DEDUP_REMOVED lines=24> */
[----:B---3--:R0:W-:Y:S04]  /*187a0*/  STS.U8 [R110+UR4+0xd680], R109 ;  /* 0x00d6806d6e007988 */ /* 0x0081e80008000004 */
[----:B0-----:R-:W3:Y:S04]  /*187b0*/  LDL.LU R109, [R1+0x20] ;  /* 0x00002000016d7983 */ /* 0x001ee80000300800 */
[----:B----4-:R0:W-:Y:S04]  /*187c0*/  STS.U8 [R110+UR4+0xd880], R138 ;  /* 0x00d8808a6e007988 */ /* 0x0101e80008000004 */
[----:B------:R1:W-:Y:S04]  /*187d0*/  STS.U8 [R110+UR4+0xda80], R162 ;  /* 0x00da80a26e007988 */ /* 0x0003e80008000004 */
[----:B0-----:R-:W4:Y:S04]  /*187e0*/  LDL.LU R138, [R1+0x14c0] ;  /* 0x0014c000018a7983 */ /* 0x001f280000300800 */
[----:B------:R0:W-:Y:S04]  /*187f0*/  STS.U8 [R110+UR4+0xdc80], R25 ;  /* 0x00dc80196e007988 */ /* 0x0001e80008000004 */
[----:B-1----:R-:W3:Y:S04]  /*18800*/  LDL.LU R162, [R1+0x14bc] ;  /* 0x0014bc0001a27983 */ /* 0x002ee80000300800 */
[----:B0-----:R-:W3:Y:S04]  /*18810*/  LDL.LU R25, [R1+0x14b8] ;  /* 0x0014b80001197983 */ /* 0x001ee80000300800 */
[----:B--2---:R0:W-:Y:S04]  /*18820*/  STS.U8 [R110+UR4+0xde80], R164 ;  /* 0x00de80a46e007988 */ /* 0x0041e80008000004 */
[----:B0-----:R-:W2:Y:S04]  /*18830*/  LDL.LU R164, [R1+0x14b4] ;  /* 0x0014b40001a47983 */ /* 0x001ea80000300800 */
[----:B------:R0:W-:Y:S04]  /*18840*/  STS.U8 [R110+UR4+0xe080], R108 ;  /* 0x00e0806c6e007988 */ /* 0x0001e80008000004 */
[----:B------:R-:W-:Y:S04]  /*18850*/  STS.U8 [R110+UR4+0xe280], R23 ;  /* 0x00e280176e007988 */ /* 0x000fe80008000004 */
[----:B------:R-:W-:Y:S01]  /*18860*/  STS.U8 [R110+UR4+0xe480], R22 ;  /* 0x00e480166e007988 */ /* 0x000fe20008000004 */
[----:B------:R-:W-:Y:S01]  /*18870*/  FSEL R88, R21, -INF , P6 ;  /* 0xff80000015587808 */ /* 0x000fe20003000000 */
[----:B------:R-:W-:Y:S01]  /*18880*/  VIADD R4, R2, 0x14 ;  /* 0x0000001402047836 */ /* 0x000fe20000000000 */
[----:B------:R-:W-:Y:S01]  /*18890*/  PRMT R6, RZ, 0x7610, R6 ;  /* 0x00007610ff067816 */ /* 0x000fe20000000006 */
[----:B------:R-:W-:Y:S01]  /*188a0*/  STS.U8 [R110+UR4+0xe680], R20 ;  /* 0x00e680146e007988 */ /* 0x000fe20008000004 */
[----:B------:R-:W-:Y:S01]  /*188b0*/  PRMT R5, RZ, 0x7610, R5 ;  /* 0x00007610ff057816 */ /* 0x000fe20000000005 */
[----:B0-----:R-:W0:Y:S02]  /*188c0*/  LDC R108, c[0x0][0x3a8] ;  /* 0x0000ea00ff6c7b82 */ /* 0x001e240000000800 */
        /* <DEDUP_REMOVED lines=11> */
[----:B--2---:R1:W-:Y:S02]  /*18980*/  STS.U8 [R110+UR4+0xfe80], R164 ;  /* 0x00fe80a46e007988 */ /* 0x0043e40008000004 */
[----:B-1----:R-:W1:Y:S02]  /*18990*/  S2R R164, SR_TID.X ;  /* 0x0000000000a47919 */ /* 0x002e640000002100 */
[----:B-1----:R-:W-:-:S04]  /*189a0*/  LOP3.LUT R164, R164, 0x7f, RZ, 0xc0, !PT ;  /* 0x0000007fa4a47812 */ /* 0x002fc800078ec0ff */
[----:B------:R-:W-:-:S05]  /*189b0*/  LOP3.LUT R164, R164, 0x20, RZ, 0x3c, !PT ;  /* 0x00000020a4a47812 */ /* 0x000fca00078e3cff */
[----:B---3--:R1:W-:Y:S04]  /*189c0*/  STS.U8 [R164+UR4+0x9700], R25 ;  /* 0x00970019a4007988 */ /* 0x0083e80008000004 */
[----:B------:R-:W-:Y:S04]  /*189d0*/  STS.U8 [R164+UR4+0x8100], R34 ;  /* 0x00810022a4007988 */ /* 0x000fe80008000004 */
[----:B------:R2:W-:Y:S04]  /*189e0*/  STS.U8 [R164+UR4+0x8300], R35 ;  /* 0x00830023a4007988 */ /* 0x0005e80008000004 */
[----:B-1----:R-:W0:Y:S01]  /*189f0*/  LDL.LU R25, [R1+0x14b0] ;  /* 0x0014b00001197983 */ /* 0x002e220000300800 */
[----:B------:R-:W-:-:S03]  /*18a00*/  PRMT R21, RZ, 0x7610, R21 ;  /* 0x00007610ff157816 */ /* 0x000fc60000000015 */
[----:B------:R-:W-:Y:S04]  /*18a10*/  STS.U8 [R164+UR4+0x8500], R146 ;  /* 0x00850092a4007988 */ /* 0x000fe80008000004 */
[----:B--2---:R-:W2:Y:S04]  /*18a20*/  LDL.64 R34, [R1+0x958] ;  /* 0x0009580001227983 */ /* 0x004ea80000100a00 */
[----:B------:R1:W-:Y:S04]  /*18a30*/  STS.U8 [R164+UR4+0x8700], R147 ;  /* 0x00870093a4007988 */ /* 0x0003e80008000004 */
[----:B------:R-:W-:Y:S04]  /*18a40*/  STS.U8 [R164+UR4+0x8900], R150 ;  /* 0x00890096a4007988 */ /* 0x000fe80008000004 */
[----:B------:R3:W-:Y:S04]  /*18a50*/  STS.U8 [R164+UR4+0x8b00], R151 ;  /* 0x008b0097a4007988 */ /* 0x0007e80008000004 */
[----:B------:R-:W-:Y:S04]  /*18a60*/  STS.U8 [R164+UR4+0x9300], R115 ;  /* 0x00930073a4007988 */ /* 0x000fe80008000004 */
[----:B------:R4:W-:Y:S04]  /*18a70*/  STS.U8 [R164+UR4+0x9d00], R114 ;  /* 0x009d0072a4007988 */ /* 0x0009e80008000004 */
[----:B-1----:R-:W2:Y:S04]  /*18a80*/  LDL.64 R146, [R1+0x938] ;  /* 0x0009380001927983 */ /* 0x002ea80000100a00 */
[----:B---3--:R-:W3:Y:S04]  /*18a90*/  LDL.64 R150, [R1+0x918] ;  /* 0x0009180001967983 */ /* 0x008ee80000100a00 */
[----:B------:R-:W3:Y:S04]  /*18aa0*/  LDL.64 R22, [R1+0x8d8] ;  /* 0x0008d80001167983 */ /* 0x000ee80000100a00 */
[----:B------:R-:W3:Y:S04]  /*18ab0*/  LDL.64 R18, [R1+0x8b8] ;  /* 0x0008b80001127983 */ /* 0x000ee80000100a00 */
[----:B------:R-:W3:Y:S04]  /*18ac0*/  LDL.64 R16, [R1+0x898] ;  /* 0x0008980001107983 */ /* 0x000ee80000100a00 */
[----:B----4-:R-:W4:Y:S04]  /*18ad0*/  LDL.64 R114, [R1+0x8f8] ;  /* 0x0008f80001727983 */ /* 0x010f280000100a00 */
[----:B------:R-:W3:Y:S04]  /*18ae0*/  LDL.64 R132, [R1+0x878] ;  /* 0x0008780001847983 */ /* 0x000ee80000100a00 */
[----:B------:R-:W3:Y:S04]  /*18af0*/  LDL.64 R14, [R1+0x858] ;  /* 0x00085800010e7983 */ /* 0x000ee80000100a00 */
[----:B------:R-:W3:Y:S04]  /*18b00*/  LDL.64 R12, [R1+0x838] ;  /* 0x00083800010c7983 */ /* 0x000ee80000100a00 */
[----:B------:R-:W3:Y:S04]  /*18b10*/  LDL.64 R110, [R1+0x818] ;  /* 0x00081800016e7983 */ /* 0x000ee80000100a00 */
[----:B--2---:R-:W2:Y:S04]  /*18b20*/  @P0 LDG.E.U8 R21, desc[UR8][R34.64] ;  /* 0x0000000822150981 */ /* 0x004ea8000c1e1100 */
[----:B------:R-:W2:Y:S04]  /*18b30*/  LDL.64 R34, [R1+0x7f8] ;  /* 0x0007f80001227983 */ /* 0x000ea80000100a00 */
[----:B------:R1:W-:Y:S02]  /*18b40*/  STS.U8 [R164+UR4+0x9900], R162 ;  /* 0x009900a2a4007988 */ /* 0x0003e40008000004 */
[----:B-1----:R-:W1:Y:S01]  /*18b50*/  S2R R162, SR_TID.X ;  /* 0x0000000000a27919 */ /* 0x002e620000002100 */
[----:B------:R-:W-:Y:S01]  /*18b60*/  ISETP.GE.AND P6, PT, R0, R4, PT ;  /* 0x000000040000720c */ /* 0x000fe20003fc6270 */
[----:B------:R-:W-:Y:S01]  /*18b70*/  VIADD R4, R2, 0x15 ;  /* 0x0000001502047836 */ /* 0x000fe20000000000 */
[----:B------:R0:W-:Y:S04]  /*18b80*/  STS.U8 [R164+UR4+0xf300], R49 ;  /* 0x00f30031a4007988 */ /* 0x0001e80008000004 */
[----:B------:R-:W-:Y:S01]  /*18b90*/  ISETP.GE.AND P2, PT, R0, R4, PT ;  /* 0x000000040000720c */ /* 0x000fe20003f46270 */
[----:B------:R-:W-:Y:S01]  /*18ba0*/  VIADD R4, R2, 0x16 ;  /* 0x0000001602047836 */ /* 0x000fe20000000000 */
[----:B------:R4:W-:Y:S04]  /*18bb0*/  STS.U8 [R164+UR4+0xf500], R48 ;  /* 0x00f50030a4007988 */ /* 0x0009e80008000004 */
[----:B------:R-:W-:Y:S01]  /*18bc0*/  ISETP.GE.AND P3, PT, R0, R4, PT ;  /* 0x000000040000720c */ /* 0x000fe20003f66270 */
[----:B------:R-:W-:Y:S01]  /*18bd0*/  VIADD R4, R2, 0x17 ;  /* 0x0000001702047836 */ /* 0x000fe20000000000 */
[----:B------:R-:W-:Y:S01]  /*18be0*/  FSEL R86, R24, -INF , P6 ;  /* 0xff80000018567808 */ /* 0x000fe20003000000 */
[----:B------:R1:W-:Y:S01]  /*18bf0*/  STS.U8 [R164+UR4+0xf700], R47 ;  /* 0x00f7002fa4007988 */ /* 0x0003e20008000004 */
[----:B0-----:R-:W-:-:S02]  /*18c00*/  PRMT R49, RZ, 0x7610, R49 ;  /* 0x00007610ff317816 */ /* 0x001fc40000000031 */
[----:B------:R-:W-:Y:S01]  /*18c10*/  ISETP.GE.AND P6, PT, R0, R4, PT ;  /* 0x000000040000720c */ /* 0x000fe20003fc6270 */
[----:B------:R0:W-:Y:S01]  /*18c20*/  STS.U8 [R164+UR4+0xf900], R46 ;  /* 0x00f9002ea4007988 */ /* 0x0001e20008000004 */
[----:B------:R-:W-:Y:S02]  /*18c30*/  PRMT R4, RZ, 0x7610, R4 ;  /* 0x00007610ff047816 */ /* 0x000fe40000000004 */
[----:B----4-:R-:W-:Y:S01]  /*18c40*/  PRMT R48, RZ, 0x7610, R48 ;  /* 0x00007610ff307816 */ /* 0x010fe20000000030 */
[----:B------:R-:W-:Y:S04]  /*18c50*/  STS.U8 [R164+UR4+0x8d00], R165 ;  /* 0x008d00a5a4007988 */ /* 0x000fe80008000004 */
[----:B------:R-:W-:Y:S01]  /*18c60*/  STS.U8 [R164+UR4+0x8f00], R163 ;  /* 0x008f00a3a4007988 */ /* 0x000fe20008000004 */
[----:B-1----:R-:W-:-:S03]  /*18c70*/  LOP3.LUT R162, R162, 0x7f, RZ, 0xc0, !PT ;  /* 0x0000007fa2a27812 */ /* 0x002fc600078ec0ff */
[----:B------:R-:W-:Y:S01]  /*18c80*/  STS.U8 [R164+UR4+0x9100], R141 ;  /* 0x0091008da4007988 */ /* 0x000fe20008000004 */
[----:B------:R-:W-:-:S03]  /*18c90*/  LOP3.LUT R162, R162, 0x30, RZ, 0x3c, !PT ;  /* 0x00000030a2a27812 */ /* 0x000fc600078e3cff */
[----:B------:R-:W-:Y:S01]  /*18ca0*/  STS.U8 [R164+UR4+0x9500], R109 ;  /* 0x0095006da4007988 */ /* 0x000fe20008000004 */
[----:B------:R-:W-:Y:S02]  /*18cb0*/  PRMT R47, RZ, 0x7610, R47 ;  /* 0x00007610ff2f7816 */ /* 0x000fe4000000002f */
[----:B0-----:R-:W-:Y:S01]  /*18cc0*/  PRMT R46, RZ, 0x7610, R46 ;  /* 0x00007610ff2e7816 */ /* 0x001fe2000000002e */
        /* <DEDUP_REMOVED lines=45> */
[----:B------:R-:W-:Y:S01]  /*18fa0*/  STS.U8 [R164+UR4+0xff00], R41 ;  /* 0x00ff0029a4007988 */ /* 0x000fe20008000004 */
[----:B0-----:R-:W-:-:S03]  /*18fb0*/  PRMT R45, RZ, 0x7610, R45 ;  /* 0x00007610ff2d7816 */ /* 0x001fc6000000002d */
[----:B------:R0:W-:Y:S01]  /*18fc0*/  STS.U8 [R162+UR4+0x8180], R43 ;  /* 0x0081802ba2007988 */ /* 0x0001e20008000004 */
[----:B-1----:R-:W-:-:S03]  /*18fd0*/  PRMT R44, RZ, 0x7610, R44 ;  /* 0x00007610ff2c7816 */ /* 0x002fc6000000002c */
[----:B------:R1:W-:Y:S04]  /*18fe0*/  STS.U8 [R162+UR4+0x8380], R42 ;  /* 0x0083802aa2007988 */ /* 0x0003e80008000004 */
[----:B------:R-:W4:Y:S01]  /*18ff0*/  @P0 LDG.E.U8 R6, desc[UR8][R146.64] ;  /* 0x0000000892060981 */ /* 0x000f22000c1e1100 */
[----:B0-----:R-:W-:-:S03]  /*19000*/  PRMT R43, RZ, 0x7610, R43 ;  /* 0x00007610ff2b7816 */ /* 0x001fc6000000002b */
[----:B---3--:R-:W3:Y:S01]  /*19010*/  @P0 LDG.E.U8 R5, desc[UR8][R150.64] ;  /* 0x0000000896050981 */ /* 0x008ee2000c1e1100 */
[----:B-1----:R-:W-:-:S03]  /*19020*/  PRMT R42, RZ, 0x7610, R42 ;  /* 0x00007610ff2a7816 */ /* 0x002fc6000000002a */
[----:B------:R-:W3:Y:S04]  /*19030*/  @P0 LDG.E.U8 R4, desc[UR8][R114.64] ;  /* 0x0000000872040981 */ /* 0x000ee8000c1e1100 */
[----:B------:R-:W3:Y:S04]  /*19040*/  @P0 LDG.E.U8 R49, desc[UR8][R22.64] ;  /* 0x0000000816310981 */ /* 0x000ee8000c1e1100 */
[----:B------:R-:W3:Y:S04]  /*19050*/  @P0 LDG.E.U8 R48, desc[UR8][R18.64] ;  /* 0x0000000812300981 */ /* 0x000ee8000c1e1100 */
[----:B------:R-:W3:Y:S04]  /*19060*/  @P0 LDG.E.U8 R47, desc[UR8][R16.64] ;  /* 0x00000008102f0981 */ /* 0x000ee8000c1e1100 */
[----:B------:R-:W3:Y:S04]  /*19070*/  LDL.64 R146, [R1+0x7d8] ;  /* 0x0007d80001927983 */ /* 0x000ee80000100a00 */
[----:B------:R-:W4:Y:S04]  /*19080*/  LDL.64 R150, [R1+0x7b8] ;  /* 0x0007b80001967983 */ /* 0x000f280000100a00 */
[----:B------:R-:W4:Y:S04]  /*19090*/  LDL.64 R102, [R1+0x798] ;  /* 0x0007980001667983 */ /* 0x000f280000100a00 */
[----:B------:R-:W4:Y:S04]  /*190a0*/  LDL.64 R104, [R1+0x778] ;  /* 0x0007780001687983 */ /* 0x000f280000100a00 */
[----:B------:R-:W4:Y:S04]  /*190b0*/  LDL.64 R106, [R1+0x758] ;  /* 0x00075800016a7983 */ /* 0x000f280000100a00 */
[----:B------:R-:W4:Y:S04]  /*190c0*/  LDL.64 R114, [R1+0x738] ;  /* 0x0007380001727983 */ /* 0x000f280000100a00 */
[----:B------:R-:W4:Y:S04]  /*190d0*/  LDL.64 R22, [R1+0x718] ;  /* 0x0007180001167983 */ /* 0x000f280000100a00 */
[----:B------:R-:W4:Y:S04]  /*190e0*/  LDL.64 R18, [R1+0x6f8] ;  /* 0x0006f80001127983 */ /* 0x000f280000100a00 */
[----:B------:R-:W4:Y:S04]  /*190f0*/  LDL.64 R16, [R1+0x6b8] ;  /* 0x0006b80001107983 */ /* 0x000f280000100a00 */
[----:B------:R-:W4:Y:S04]  /*19100*/  @P0 LDG.E.U8 R46, desc[UR8][R132.64] ;  /* 0x00000008842e0981 */ /* 0x000f28000c1e1100 */
[----:B------:R-:W4:Y:S04]  /*19110*/  @P0 LDG.E.U8 R45, desc[UR8][R14.64] ;  /* 0x000000080e2d0981 */ /* 0x000f28000c1e1100 */
[----:B------:R-:W4:Y:S04]  /*19120*/  @P0 LDG.E.U8 R44, desc[UR8][R12.64] ;  /* 0x000000080c2c0981 */ /* 0x000f28000c1e1100 */
[----:B------:R-:W4:Y:S04]  /*19130*/  LDL.LU.64 R132, [R1+0x14a8] ;  /* 0x0014a80001847983 */ /* 0x000f280000300a00 */
[----:B------:R-:W4:Y:S04]  /*19140*/  LDL.64 R14, [R1+0x678] ;  /* 0x00067800010e7983 */ /* 0x000f280000100a00 */
[----:B------:R-:W4:Y:S04]  /*19150*/  LDL.64 R12, [R1+0x638] ;  /* 0x00063800010c7983 */ /* 0x000f280000100a00 */
[----:B------:R-:W4:Y:S04]  /*19160*/  @P0 LDG.E.U8 R43, desc[UR8][R110.64] ;  /* 0x000000086e2b0981 */ /* 0x000f28000c1e1100 */
[----:B--2---:R-:W2:Y:S04]  /*19170*/  @P0 LDG.E.U8 R42, desc[UR8][R34.64] ;  /* 0x00000008222a0981 */ /* 0x004ea8000c1e1100 */
[----:B------:R-:W2:Y:S04]  /*19180*/  LDL.LU.64 R110, [R1+0x14a0] ;  /* 0x0014a000016e7983 */ /* 0x000ea80000300a00 */
[----:B------:R-:W2:Y:S01]  /*19190*/  LDL.LU.64 R34, [R1+0x1498] ;  /* 0x0014980001227983 */ /* 0x000ea20000300a00 */
[----:B------:R-:W-:-:S03]  /*191a0*/  PRMT R41, RZ, 0x7610, R41 ;  /* 0x00007610ff297816 */ /* 0x000fc60000000029 */
[----:B------:R0:W-:Y:S01]  /*191b0*/  STS.U8 [R162+UR4+0x8580], R40 ;  /* 0x00858028a2007988 */ /* 0x0001e20008000004 */
[----:B------:R-:W-:Y:S02]  /*191c0*/  PRMT R52, RZ, 0x7610, R52 ;  /* 0x00007610ff347816 */ /* 0x000fe40000000034 */
[----:B------:R-:W-:Y:S02]  /*191d0*/  PRMT R50, RZ, 0x7610, R50 ;  /* 0x00007610ff327816 */ /* 0x000fe40000000032 */
[----:B0-----:R-:W-:Y:S02]  /*191e0*/  PRMT R40, RZ, 0x7610, R40 ;  /* 0x00007610ff287816 */ /* 0x001fe40000000028 */
[----:B------:R-:W-:-:S06]  /*191f0*/  PRMT R61, RZ, 0x7610, R61 ;  /* 0x00007610ff3d7816 */ /* 0x000fcc000000003d */
[----:B------:R-:W2:Y:S01]  /*19200*/  @P0 LDG.E.U8 R61, desc[UR8][R26.64] ;  /* 0x000000081a3d0981 */ /* 0x000ea2000c1e1100 */
[----:B------:R-:W-:-:S06]  /*19210*/  PRMT R59, RZ, 0x7610, R59 ;  /* 0x00007610ff3b7816 */ /* 0x000fcc000000003b */
[----:B------:R-:W2:Y:S04]  /*19220*/  @P0 LDG.E.U8 R59, desc[UR8][R30.64] ;  /* 0x000000081e3b0981 */ /* 0x000ea8000c1e1100 */
[----:B---3--:R-:W3:Y:S04]  /*19230*/  @P0 LDG.E.U8 R41, desc[UR8][R146.64] ;  /* 0x0000000892290981 */ /* 0x008ee8000c1e1100 */
[----:B----4-:R-:W4:Y:S04]  /*19240*/  @P0 LDG.E.U8 R40, desc[UR8][R150.64] ;  /* 0x0000000896280981 */ /* 0x010f28000c1e1100 */
[----:B------:R-:W3:Y:S04]  /*19250*/  LDL.LU.64 R146, [R1+0x1490] ;  /* 0x0014900001927983 */ /* 0x000ee80000300a00 */
[----:B------:R-:W3:Y:S04]  /*19260*/  LDL.LU.64 R150, [R1+0x1488] ;  /* 0x0014880001967983 */ /* 0x000ee80000300a00 */
[----:B--2---:R-:W2:Y:S04]  /*19270*/  @P0 LDG.E.U8 R50, desc[UR8][R110.64] ;  /* 0x000000086e320981 */ /* 0x004ea8000c1e1100 */
[----:B------:R-:W2:Y:S04]  /*19280*/  @P0 LDG.E.U8 R52, desc[UR8][R34.64] ;  /* 0x0000000822340981 */ /* 0x000ea8000c1e1100 */
[----:B------:R-:W2:Y:S04]  /*19290*/  LDL.LU.64 R34, [R1+0x1480] ;  /* 0x0014800001227983 */ /* 0x000ea80000300a00 */
[----:B------:R-:W3:Y:S04]  /*192a0*/  LDL.LU.64 R110, [R1+0x1478] ;  /* 0x00147800016e7983 */ /* 0x000ee80000300a00 */
[----:B------:R-:W4:Y:S04]  /*192b0*/  LDL.LU.64 R26, [R1+0x1470] ;  /* 0x00147000011a7983 */ /* 0x000f280000300a00 */
[----:B------:R-:W4:Y:S01]  /*192c0*/  LDL.LU.64 R30, [R1+0x1468] ;  /* 0x00146800011e7983 */ /* 0x000f220000300a00 */
[----:B------:R-:W-:-:S02]  /*192d0*/  PRMT R58, RZ, 0x7610, R58 ;  /* 0x00007610ff3a7816 */ /* 0x000fc4000000003a */
[----:B------:R-:W-:-:S06]  /*192e0*/  PRMT R57, RZ, 0x7610, R57 ;  /* 0x00007610ff397816 */ /* 0x000fcc0000000039 */
[----:B------:R-:W4:Y:S01]  /*192f0*/  @P0 LDG.E.U8 R57, desc[UR8][R136.64] ;  /* 0x0000000888390981 */ /* 0x000f22000c1e1100 */
[----:B------:R-:W-:Y:S02]  /*19300*/  PRMT R56, RZ, 0x7610, R56 ;  /* 0x00007610ff387816 */ /* 0x000fe40000000038 */
[----:B------:R-:W-:-:S06]  /*19310*/  PRMT R55, RZ, 0x7610, R55 ;  /* 0x00007610ff377816 */ /* 0x000fcc0000000037 */
[----:B------:R-:W4:Y:S01]  /*19320*/  @P0 LDG.E.U8 R55, desc[UR8][R28.64] ;  /* 0x000000081c370981 */ /* 0x000f22000c1e1100 */
[----:B------:R-:W-:Y:S02]  /*19330*/  PRMT R54, RZ, 0x7610, R54 ;  /* 0x00007610ff367816 */ /* 0x000fe40000000036 */
[----:B------:R-:W-:Y:S02]  /*19340*/  PRMT R65, RZ, 0x7610, R65 ;  /* 0x00007610ff417816 */ /* 0x000fe40000000041 */
[----:B------:R-:W-:-:S04]  /*19350*/  PRMT R64, RZ, 0x7610, R64 ;  /* 0x00007610ff407816 */ /* 0x000fc80000000040 */
[----:B------:R-:W4:Y:S01]  /*19360*/  @P0 LDG.E.U8 R65, desc[UR8][R32.64] ;  /* 0x0000000820410981 */ /* 0x000f22000c1e1100 */
[----:B------:R-:W-:-:S06]  /*19370*/  PRMT R24, RZ, 0x7610, R24 ;  /* 0x00007610ff187816 */ /* 0x000fcc0000000018 */
[----:B------:R-:W4:Y:S01]  /*19380*/  @P0 LDG.E.U8 R24, desc[UR8][R22.64] ;  /* 0x0000000816180981 */ /* 0x000f22000c1e1100 */
[----:B------:R-:W-:Y:S02]  /*19390*/  PRMT R77, RZ, 0x7610, R77 ;  /* 0x00007610ff4d7816 */ /* 0x000fe4000000004d */
[----:B------:R-:W-:Y:S02]  /*193a0*/  PRMT R76, RZ, 0x7610, R76 ;  /* 0x00007610ff4c7816 */ /* 0x000fe4000000004c */
[----:B------:R-:W-:Y:S02]  /*193b0*/  PRMT R75, RZ, 0x7610, R75 ;  /* 0x00007610ff4b7816 */ /* 0x000fe4000000004b */
[----:B------:R-:W-:Y:S02]  /*193c0*/  PRMT R74, RZ, 0x7610, R74 ;  /* 0x00007610ff4a7816 */ /* 0x000fe4000000004a */
[----:B------:R-:W-:Y:S01]  /*193d0*/  PRMT R73, RZ, 0x7610, R73 ;  /* 0x00007610ff497816 */ /* 0x000fe20000000049 */
[----:B------:R-:W4:Y:S01]  /*193e0*/  @P0 LDG.E.U8 R76, desc[UR8][R148.64] ;  /* 0x00000008944c0981 */ /* 0x000f22000c1e1100 */
[----:B------:R-:W-:-:S02]  /*193f0*/  PRMT R72, RZ, 0x7610, R72 ;  /* 0x00007610ff487816 */ /* 0x000fc40000000048 */
[----:B------:R-:W-:Y:S01]  /*19400*/  PRMT R71, RZ, 0x7610, R71 ;  /* 0x00007610ff477816 */ /* 0x000fe20000000047 */
[----:B------:R-:W4:Y:S01]  /*19410*/  @P0 LDG.E.U8 R74, desc[UR8][R134.64] ;  /* 0x00000008864a0981 */ /* 0x000f22000c1e1100 */
[----:B------:R-:W-:Y:S02]  /*19420*/  PRMT R70, RZ, 0x7610, R70 ;  /* 0x00007610ff467816 */ /* 0x000fe40000000046 */
[----:B------:R-:W-:Y:S01]  /*19430*/  PRMT R69, RZ, 0x7610, R69 ;  /* 0x00007610ff457816 */ /* 0x000fe20000000045 */
[----:B------:R-:W4:Y:S01]  /*19440*/  @P0 LDG.E.U8 R73, desc[UR8][R132.64] ;  /* 0x0000000884490981 */ /* 0x000f22000c1e1100 */
        /* <DEDUP_REMOVED lines=11> */
[----:B------:R-:W4:Y:S04]  /*19500*/  @P0 LDG.E.U8 R69, desc[UR8][R154.64] ;  /* 0x000000089a450981 */ /* 0x000f28000c1e1100 */
[----:B------:R-:W4:Y:S04]  /*19510*/  @P0 LDG.E.U8 R68, desc[UR8][R144.64] ;  /* 0x0000000890440981 */ /* 0x000f28000c1e1100 */
[----:B------:R-:W4:Y:S04]  /*19520*/  @P0 LDG.E.U8 R83, desc[UR8][R128.64] ;  /* 0x0000000880530981 */ /* 0x000f28000c1e1100 */
[----:B------:R-:W4:Y:S04]  /*19530*/  @P0 LDG.E.U8 R82, desc[UR8][R126.64] ;  /* 0x000000087e520981 */ /* 0x000f28000c1e1100 */
[----:B------:R-:W4:Y:S04]  /*19540*/  @P0 LDG.E.U8 R81, desc[UR8][R124.64] ;  /* 0x000000087c510981 */ /* 0x000f28000c1e1100 */
[----:B------:R-:W4:Y:S04]  /*19550*/  @P0 LDG.E.U8 R80, desc[UR8][R122.64] ;  /* 0x000000087a500981 */ /* 0x000f28000c1e1100 */
[----:B------:R-:W4:Y:S04]  /*19560*/  @P0 LDG.E.U8 R79, desc[UR8][R120.64] ;  /* 0x00000008784f0981 */ /* 0x000f28000c1e1100 */
[----:B------:R-:W4:Y:S04]  /*19570*/  @P0 LDG.E.U8 R78, desc[UR8][R118.64] ;  /* 0x00000008764e0981 */ /* 0x000f28000c1e1100 */
[----:B------:R-:W4:Y:S01]  /*19580*/  @P0 LDG.E.U8 R84, desc[UR8][R116.64] ;  /* 0x0000000874540981 */ /* 0x000f22000c1e1100 */
[----:B------:R-:W-:-:S02]  /*19590*/  PRMT R53, RZ, 0x7610, R53 ;  /* 0x00007610ff357816 */ /* 0x000fc40000000035 */
[----:B------:R-:W-:Y:S01]  /*195a0*/  PRMT R51, RZ, 0x7610, R51 ;  /* 0x00007610ff337816 */ /* 0x000fe20000000033 */
[----:B------:R0:W-:Y:S01]  /*195b0*/  STS.U8 [R162+UR4+0x8780], R39 ;  /* 0x00878027a2007988 */ /* 0x0001e20008000004 */
[----:B------:R-:W-:Y:S02]  /*195c0*/  PRMT R62, RZ, 0x7610, R62 ;  /* 0x00007610ff3e7816 */ /* 0x000fe4000000003e */
[----:B------:R-:W-:Y:S01]  /*195d0*/  PRMT R60, RZ, 0x7610, R60 ;  /* 0x00007610ff3c7816 */ /* 0x000fe2000000003c */
[----:B------:R1:W-:Y:S01]  /*195e0*/  STS.U8 [R162+UR4+0x8980], R37 ;  /* 0x00898025a2007988 */ /* 0x0003e20008000004 */
[----:B------:R-:W-:Y:S02]  /*195f0*/  PRMT R63, RZ, 0x7610, R63 ;  /* 0x00007610ff3f7816 */ /* 0x000fe4000000003f */
[----:B------:R-:W-:Y:S01]  /*19600*/  PRMT R67, RZ, 0x7610, R67 ;  /* 0x00007610ff437816 */ /* 0x000fe20000000043 */
[----:B------:R0:W-:Y:S04]  /*19610*/  STS.U8 [R162+UR4+0x8b80], R36 ;  /* 0x008b8024a2007988 */ /* 0x0001e80008000004 */
[----:B--2---:R-:W2:Y:S04]  /*19620*/  @P0 LDG.E.U8 R64, desc[UR8][R34.64] ;  /* 0x0000000822400981 */ /* 0x004ea8000c1e1100 */
[----:B---3--:R-:W3:Y:S04]  /*19630*/  @P0 LDG.E.U8 R58, desc[UR8][R110.64] ;  /* 0x000000086e3a0981 */ /* 0x008ee8000c1e1100 */
[----:B----4-:R-:W4:Y:S04]  /*19640*/  @P0 LDG.E.U8 R56, desc[UR8][R26.64] ;  /* 0x000000081a380981 */ /* 0x010f28000c1e1100 */
[----:B------:R-:W2:Y:S04]  /*19650*/  @P0 LDG.E.U8 R54, desc[UR8][R30.64] ;  /* 0x000000081e360981 */ /* 0x000ea8000c1e1100 */
[----:B------:R-:W2:Y:S04]  /*19660*/  LDL.LU.64 R110, [R1+0x1460] ;  /* 0x00146000016e7983 */ /* 0x000ea80000300a00 */
[----:B------:R-:W2:Y:S04]  /*19670*/  LDL.LU R137, [R1+0x1458] ;  /* 0x0014580001897983 */ /* 0x000ea80000300800 */
[----:B------:R-:W3:Y:S04]  /*19680*/  LDL.LU.64 R26, [R1+0x1450] ;  /* 0x00145000011a7983 */ /* 0x000ee80000300a00 */
[----:B------:R-:W4:Y:S04]  /*19690*/  LDL.LU.64 R28, [R1+0x1448] ;  /* 0x00144800011c7983 */ /* 0x000f280000300a00 */
[----:B------:R-:W4:Y:S04]  /*196a0*/  LDL.LU.64 R30, [R1+0x1440] ;  /* 0x00144000011e7983 */ /* 0x000f280000300a00 */
[----:B------:R-:W4:Y:S04]  /*196b0*/  LDL.LU.64 R32, [R1+0x1438] ;  /* 0x0014380001207983 */ /* 0x000f280000300a00 */
[----:B------:R-:W4:Y:S04]  /*196c0*/  LDL.LU.64 R34, [R1+0x1430] ;  /* 0x0014300001227983 */ /* 0x000f280000300a00 */
[----:B------:R-:W4:Y:S04]  /*196d0*/  @P0 LDG.E.U8 R77, desc[UR8][R150.64] ;  /* 0x00000008964d0981 */ /* 0x000f28000c1e1100 */
[----:B------:R-:W4:Y:S01]  /*196e0*/  @P0 LDG.E.U8 R75, desc[UR8][R146.64] ;  /* 0x00000008924b0981 */ /* 0x000f22000c1e1100 */
[----:B0-----:R-:W-:-:S02]  /*196f0*/  PRMT R39, RZ, 0x7610, R39 ;  /* 0x00007610ff277816 */ /* 0x001fc40000000027 */
[----:B-1----:R-:W-:Y:S01]  /*19700*/  PRMT R37, RZ, 0x7610, R37 ;  /* 0x00007610ff257816 */ /* 0x002fe20000000025 */
[----:B------:R0:W-:Y:S01]  /*19710*/  STS.U8 [R162+UR4+0x8d80], R38 ;  /* 0x008d8026a2007988 */ /* 0x0001e20008000004 */
[----:B------:R-:W-:Y:S02]  /*19720*/  PRMT R36, RZ, 0x7610, R36 ;  /* 0x00007610ff247816 */ /* 0x000fe40000000024 */
[----:B------:R-:W-:Y:S01]  /*19730*/  PRMT R66, RZ, 0x7610, R66 ;  /* 0x00007610ff427816 */ /* 0x000fe20000000042 */
[----:B------:R-:W4:Y:S01]  /*19740*/  @P0 LDG.E.U8 R39, desc[UR8][R102.64] ;  /* 0x0000000866270981 */ /* 0x000f22000c1e1100 */
[----:B------:R-:W-:-:S03]  /*19750*/  PRMT R138, RZ, 0x7610, R138 ;  /* 0x00007610ff8a7816 */ /* 0x000fc6000000008a */
[----:B------:R-:W4:Y:S01]  /*19760*/  @P0 LDG.E.U8 R37, desc[UR8][R106.64] ;  /* 0x000000086a250981 */ /* 0x000f22000c1e1100 */
[----:B0-----:R-:W-:-:S03]  /*19770*/  PRMT R38, RZ, 0x7610, R38 ;  /* 0x00007610ff267816 */ /* 0x001fc60000000026 */
[----:B------:R-:W4:Y:S04]  /*19780*/  @P0 LDG.E.U8 R36, desc[UR8][R114.64] ;  /* 0x0000000872240981 */ /* 0x000f28000c1e1100 */
[----:B------:R-:W4:Y:S04]  /*19790*/  @P0 LDG.E.U8 R38, desc[UR8][R104.64] ;  /* 0x0000000868260981 */ /* 0x000f28000c1e1100 */
[----:B------:R-:W4:Y:S04]  /*197a0*/  @P0 LDG.E.U8 R53, desc[UR8][R18.64] ;  /* 0x0000000812350981 */ /* 0x000f28000c1e1100 */
[----:B------:R-:W4:Y:S04]  /*197b0*/  @P0 LDG.E.U8 R51, desc[UR8][R16.64] ;  /* 0x0000000810330981 */ /* 0x000f28000c1e1100 */
[----:B------:R-:W4:Y:S04]  /*197c0*/  @P0 LDG.E.U8 R62, desc[UR8][R14.64] ;  /* 0x000000080e3e0981 */ /* 0x000f28000c1e1100 */
[----:B------:R0:W4:Y:S04]  /*197d0*/  @P0 LDG.E.U8 R60, desc[UR8][R12.64] ;  /* 0x000000080c3c0981 */ /* 0x000128000c1e1100 */
[----:B------:R-:W4:Y:S04]  /*197e0*/  @P0 LDG.E.U8 R63, desc[UR8][R152.64] ;  /* 0x00000008983f0981 */ /* 0x000f28000c1e1100 */
[----:B------:R-:W4:Y:S04]  /*197f0*/  @P0 LDG.E.U8 R67, desc[UR8][R142.64] ;  /* 0x000000088e430981 */ /* 0x000f28000c1e1100 */
[----:B------:R-:W4:Y:S04]  /*19800*/  @P0 LDG.E.U8 R66, desc[UR8][R130.64] ;  /* 0x0000000882420981 */ /* 0x000f28000c1e1100 */
[----:B------:R-:W4:Y:S01]  /*19810*/  @P0 LDG.E.U8 R138, desc[UR8][R112.64] ;  /* 0x00000008708a0981 */ /* 0x000f22000c1e1100 */
[----:B------:R-:W-:Y:S01]  /*19820*/  FMUL R25, R25, R108 ;  /* 0x0000006c19197220 */ /* 0x000fe20000400000 */
[----:B0-----:R-:W-:-:S02]  /*19830*/  VIADD R12, R2, 0x18 ;  /* 0x00000018020c7836 */ /* 0x001fc40000000000 */
[----:B------:R0:W-:Y:S02]  /*19840*/  STS.U8 [R162+UR4+0x8f80], R3 ;  /* 0x008f8003a2007988 */ /* 0x0001e40008000004 */
[----:B------:R-:W-:Y:S02]  /*19850*/  FSEL R25, R25, -INF , P2 ;  /* 0xff80000019197808 */ /* 0x000fe40001000000 */
[----:B------:R-:W-:Y:S01]  /*19860*/  ISETP.GE.AND P2, PT, R0, R12, PT ;  /* 0x0000000c0000720c */ /* 0x000fe20003f46270 */
[----:B------:R-:W-:Y:S01]  /*19870*/  VIADD R12, R2, 0x19 ;  /* 0x00000019020c7836 */ /* 0x000fe20000000000 */
[----:B------:R-:W-:Y:S01]  /*19880*/  STS.U8 [R162+UR4+0x9180], R21 ;  /* 0x00918015a2007988 */ /* 0x000fe20008000004 */
[----:B0-----:R-:W-:Y:S01]  /*19890*/  FMNMX3 R3, R100, R99, R98, !PT ;  /* 0x0000006364037276 */ /* 0x001fe20007800062 */
[C---:B------:R-:W-:Y:S02]  /*198a0*/  VIADD R13, R2.reuse, 0x1a ;  /* 0x0000001a020d7836 */ /* 0x040fe40000000000 */
[----:B------:R-:W-:Y:S01]  /*198b0*/  STS.U8 [R162+UR4+0x9380], R6 ;  /* 0x00938006a2007988 */ /* 0x000fe20008000004 */
[----:B------:R-:W-:Y:S01]  /*198c0*/  FMNMX3 R3, R3, R97, R96, !PT ;  /* 0x0000006103037276 */ /* 0x000fe20007800060 */
[----:B------:R-:W-:-:S02]  /*198d0*/  VIADD R14, R2, 0x1d ;  /* 0x0000001d020e7836 */ /* 0x000fc40000000000 */
        /* <DEDUP_REMOVED lines=18> */
[----:B------:R-:W5:Y:S04]  /*19a00*/  LDL.LU.64 R152, [R1+0x1428] ;  /* 0x0014280001987983 */ /* 0x000f680000300a00 */
[----:B------:R-:W5:Y:S04]  /*19a10*/  LDL.LU.64 R150, [R1+0x1420] ;  /* 0x0014200001967983 */ /* 0x000f680000300a00 */
[----:B------:R-:W5:Y:S04]  /*19a20*/  LDL.LU.64 R148, [R1+0x1418] ;  /* 0x0014180001947983 */ /* 0x000f680000300a00 */
[----:B------:R-:W5:Y:S04]  /*19a30*/  LDL.LU.64 R146, [R1+0x1410] ;  /* 0x0014100001927983 */ /* 0x000f680000300a00 */
[----:B------:R-:W5:Y:S04]  /*19a40*/  LDL.LU.64 R134, [R1+0x1408] ;  /* 0x0014080001867983 */ /* 0x000f680000300a00 */
[----:B------:R-:W5:Y:S01]  /*19a50*/  LDL.LU.64 R132, [R1+0x1400] ;  /* 0x0014000001847983 */ /* 0x000f620000300a00 */
[----:B--2---:R-:W-:-:S06]  /*19a60*/  PRMT R137, RZ, 0x7610, R137 ;  /* 0x00007610ff897816 */ /* 0x004fcc0000000089 */
[----:B------:R0:W2:Y:S01]  /*19a70*/  @P0 LDG.E.U8 R137, desc[UR8][R110.64] ;  /* 0x000000086e890981 */ /* 0x0000a2000c1e1100 */
[----:B---3--:R-:W-:-:S05]  /*19a80*/  FMUL R23, R26, R108 ;  /* 0x0000006c1a177220 */ /* 0x008fca0000400000 */
[----:B------:R-:W-:Y:S02]  /*19a90*/  FSEL R23, R23, -INF , P3 ;  /* 0xff80000017177808 */ /* 0x000fe40001800000 */
[----:B------:R-:W-:Y:S02]  /*19aa0*/  ISETP.GE.AND P3, PT, R0, R12, PT ;  /* 0x0000000c0000720c */ /* 0x000fe40003f66270 */
[----:B------:R-:W-:Y:S01]  /*19ab0*/  FMNMX3 R12, R3, R95, R94, !PT ;  /* 0x0000005f030c7276 */ /* 0x000fe2000780005e */
[----:B------:R-:W-:-:S03]  /*19ac0*/  FMUL R27, R27, R108 ;  /* 0x0000006c1b1b7220 */ /* 0x000fc60000400000 */
[----:B------:R-:W-:-:S04]  /*19ad0*/  FMNMX3 R12, R12, R11, R10, !PT ;  /* 0x0000000b0c0c7276 */ /* 0x000fc8000780000a */
[----:B------:R-:W-:Y:S01]  /*19ae0*/  FMNMX3 R12, R12, R93, R92, !PT ;  /* 0x0000005d0c0c7276 */ /* 0x000fe2000780005c */
[-C--:B----4-:R-:W-:Y:S01]  /*19af0*/  FMUL R20, R28, R108.reuse ;  /* 0x0000006c1c147220 */ /* 0x090fe20000400000 */
[----:B------:R-:W-:Y:S02]  /*19b00*/  FSEL R3, R27, -INF , P6 ;  /* 0xff8000001b037808 */ /* 0x000fe40003000000 */
[----:B------:R-:W-:Y:S02]  /*19b10*/  FMNMX3 R12, R12, R9, R8, !PT ;  /* 0x000000090c0c7276 */ /* 0x000fe40007800008 */
[----:B------:R-:W-:Y:S01]  /*19b20*/  ISETP.GE.AND P6, PT, R0, R13, PT ;  /* 0x0000000d0000720c */ /* 0x000fe20003fc6270 */
[----:B------:R-:W-:Y:S01]  /*19b30*/  VIADD R13, R2, 0x1b ;  /* 0x0000001b020d7836 */ /* 0x000fe20000000000 */
[----:B------:R-:W-:Y:S01]  /*19b40*/  FMNMX3 R12, R12, R91, R90, !PT ;  /* 0x0000005b0c0c7276 */ /* 0x000fe2000780005a */
[----:B------:R-:W-:Y:S01]  /*19b50*/  FMUL R22, R29, R108 ;  /* 0x0000006c1d167220 */ /* 0x000fe20000400000 */
[----:B------:R-:W-:-:S02]  /*19b60*/  FSEL R20, R20, -INF , P2 ;  /* 0xff80000014147808 */ /* 0x000fc40001000000 */
[----:B------:R-:W-:Y:S01]  /*19b70*/  ISETP.GE.AND P2, PT, R0, R13, PT ;  /* 0x0000000d0000720c */ /* 0x000fe20003f46270 */
[----:B------:R-:W-:Y:S01]  /*19b80*/  VIADD R13, R2, 0x1c ;  /* 0x0000001c020d7836 */ /* 0x000fe20000000000 */
[----:B------:R-:W-:Y:S01]  /*19b90*/  FMNMX3 R12, R12, R7, R89, !PT ;  /* 0x000000070c0c7276 */ /* 0x000fe20007800059 */
[----:B------:R-:W-:Y:S01]  /*19ba0*/  FMUL R18, R31, R108 ;  /* 0x0000006c1f127220 */ /* 0x000fe20000400000 */
[----:B------:R-:W-:Y:S02]  /*19bb0*/  FSEL R22, R22, -INF , P3 ;  /* 0xff80000016167808 */ /* 0x000fe40001800000 */
[----:B------:R-:W-:Y:S02]  /*19bc0*/  FMNMX3 R12, R12, R88, R87, !PT ;  /* 0x000000580c0c7276 */ /* 0x000fe40007800057 */
[----:B------:R-:W-:Y:S01]  /*19bd0*/  ISETP.GE.AND P3, PT, R0, R13, PT ;  /* 0x0000000d0000720c */ /* 0x000fe20003f66270 */
[----:B------:R-:W-:Y:S01]  /*19be0*/  VIADD R13, R2, 0x1e ;  /* 0x0000001e020d7836 */ /* 0x000fe20000000000 */
[----:B------:R-:W-:Y:S01]  /*19bf0*/  FMNMX3 R12, R12, R85, R86, !PT ;  /* 0x000000550c0c7276 */ /* 0x000fe20007800056 */
[----:B------:R-:W-:Y:S01]  /*19c00*/  FMUL R19, R30, R108 ;  /* 0x0000006c1e137220 */ /* 0x000fe20000400000 */
[----:B------:R-:W-:-:S02]  /*19c10*/  FSEL R18, R18, -INF , P2 ;  /* 0xff80000012127808 */ /* 0x000fc40001000000 */
[----:B------:R-:W-:Y:S02]  /*19c20*/  ISETP.GE.AND P2, PT, R0, R13, PT ;  /* 0x0000000d0000720c */ /* 0x000fe40003f46270 */
[----:B------:R-:W-:Y:S01]  /*19c30*/  FMNMX3 R13, R12, R25, R23, !PT ;  /* 0x000000190c0d7276 */ /* 0x000fe20007800017 */
[-C--:B------:R-:W-:Y:S01]  /*19c40*/  FMUL R17, R32, R108.reuse ;  /* 0x0000006c20117220 */ /* 0x080fe20000400000 */
[----:B------:R-:W-:Y:S01]  /*19c50*/  VIADD R12, R2, 0x1f ;  /* 0x0000001f020c7836 */ /* 0x000fe20000000000 */
[----:B------:R-:W-:Y:S02]  /*19c60*/  FSEL R19, R19, -INF , P6 ;  /* 0xff80000013137808 */ /* 0x000fe40003000000 */
[----:B------:R-:W-:Y:S01]  /*19c70*/  FMNMX3 R2, R13, R3, R20, !PT ;  /* 0x000000030d027276 */ /* 0x000fe20007800014 */
[-C--:B------:R-:W-:Y:S01]  /*19c80*/  FMUL R16, R33, R108.reuse ;  /* 0x0000006c21107220 */ /* 0x080fe20000400000 */
[----:B------:R-:W-:Y:S01]  /*19c90*/  FMUL R15, R34, R108 ;  /* 0x0000006c220f7220 */ /* 0x000fe20000400000 */
[----:B------:R-:W-:-:S02]  /*19ca0*/  ISETP.GE.AND P6, PT, R0, R14, PT ;  /* 0x0000000e0000720c */ /* 0x000fc40003fc6270 */
[----:B------:R-:W-:Y:S02]  /*19cb0*/  FSEL R17, R17, -INF , P3 ;  /* 0xff80000011117808 */ /* 0x000fe40001800000 */
[----:B------:R-:W-:Y:S01]  /*19cc0*/  FMNMX3 R2, R2, R22, R19, !PT ;  /* 0x0000001602027276 */ /* 0x000fe20007800013 */
[----:B------:R-:W-:Y:S01]  /*19cd0*/  FMUL R14, R35, R108 ;  /* 0x0000006c230e7220 */ /* 0x000fe20000400000 */
[----:B------:R-:W-:Y:S02]  /*19ce0*/  ISETP.GE.AND P3, PT, R0, R12, PT ;  /* 0x0000000c0000720c */ /* 0x000fe40003f66270 */
[----:B------:R-:W-:Y:S02]  /*19cf0*/  FSEL R16, R16, -INF , P6 ;  /* 0xff80000010107808 */ /* 0x000fe40003000000 */
[----:B------:R-:W-:Y:S02]  /*19d00*/  FSEL R15, R15, -INF , P2 ;  /* 0xff8000000f0f7808 */ /* 0x000fe40001000000 */
[----:B------:R-:W-:-:S02]  /*19d10*/  FMNMX3 R2, R2, R18, R17, !PT ;  /* 0x0000001202027276 */ /* 0x000fc40007800011 */
[----:B------:R-:W-:Y:S02]  /*19d20*/  FSEL R14, R14, -INF , P3 ;  /* 0xff8000000e0e7808 */ /* 0x000fe40001800000 */
[----:B------:R-:W-:-:S04]  /*19d30*/  FMNMX3 R2, R2, R16, R15, !PT ;  /* 0x0000001002027276 */ /* 0x000fc8000780000f */
[----:B------:R-:W-:-:S05]  /*19d40*/  FMNMX R2, R14, R2, !PT ;  /* 0x000000020e027209 */ /* 0x000fca0007800000 */
[----:B------:R-:W1:Y:S02]  /*19d50*/  SHFL.BFLY PT, R0, R2, 0x10, 0x1f ;  /* 0x0e001f0002007f89 */ /* 0x000e6400000e0000 */
[----:B-1----:R-:W-:-:S05]  /*19d60*/  FMNMX3 R2, R2, -INF , R0, !PT ;  /* 0xff80000002027876 */ /* 0x002fca0007800000 */
[--C-:B------:R-:W-:Y:S01]  /*19d70*/  FADD R0, R94, -R2.reuse ;  /* 0x800000025e007221 */ /* 0x100fe20000000000 */
[----:B------:R-:W-:-:S03]  /*19d80*/  FADD R26, R11, -R2 ;  /* 0x800000020b1a7221 */ /* 0x000fc60000000000 */
[----:B------:R-:W-:-:S04]  /*19d90*/  FMUL R0, R0, 1.4426950216293334961 ;  /* 0x3fb8aa3b00007820 */ /* 0x000fc80000400000 */
[----:B------:R1:W-:Y:S01]  /*19da0*/  MUFU.EX2 R11, R0 ;  /* 0x00000000000b7308 */ /* 0x0003e20000000800 */
[--C-:B------:R-:W-:Y:S01]  /*19db0*/  FADD R31, R10, -R2.reuse ;  /* 0x800000020a1f7221 */ /* 0x100fe20000000000 */
[--C-:B------:R-:W-:Y:S01]  /*19dc0*/  FADD R136, R100, -R2.reuse ;  /* 0x8000000264887221 */ /* 0x100fe20000000000 */
[----:B-1----:R-:W-:Y:S01]  /*19dd0*/  FMUL R0, R26, 1.4426950216293334961 ;  /* 0x3fb8aa3b1a007820 */ /* 0x002fe20000400000 */
[----:B------:R-:W-:-:S04]  /*19de0*/  FADD R35, R99, -R2 ;  /* 0x8000000263237221 */ /* 0x000fc80000000000 */
[----:B------:R1:W-:Y:S01]  /*19df0*/  MUFU.EX2 R10, R0 ;  /* 0x00000000000a7308 */ /* 0x0003e20000000800 */
[--C-:B------:R-:W-:Y:S01]  /*19e00*/  FADD R26, R9, -R2.reuse ;  /* 0x80000002091a7221 */ /* 0x100fe20000000000 */
[----:B------:R-:W-:Y:S01]  /*19e10*/  FMUL R136, R136, 1.4426950216293334961 ;  /* 0x3fb8aa3b88887820 */ /* 0x000fe20000400000 */
[----:B------:R-:W-:Y:S01]  /*19e20*/  FMUL R35, R35, 1.4426950216293334961 ;  /* 0x3fb8aa3b23237820 */ /* 0x000fe20000400000 */
[--C-:B-1----:R-:W-:Y:S01]  /*19e30*/  FADD R0, R92, -R2.reuse ;  /* 0x800000025c007221 */ /* 0x102fe20000000000 */
[----:B------:R-:W-:-:S03]  /*19e40*/  FADD R13, R98, -R2 ;  /* 0x80000002620d7221 */ /* 0x000fc60000000000 */
[----:B------:R-:W-:Y:S01]  /*19e50*/  FMUL R0, R0, 1.4426950216293334961 ;  /* 0x3fb8aa3b00007820 */ /* 0x000fe20000400000 */
[----:B------:R-:W-:Y:S02]  /*19e60*/  IMAD.SHL.U32 R32, R139, 0x8, RZ ;  /* 0x000000088b207824 */ /* 0x000fe400078e00ff */
[----:B------:R-:W-:Y:S01]  /*19e70*/  FMUL R13, R13, 1.4426950216293334961 ;  /* 0x3fb8aa3b0d0d7820 */ /* 0x000fe20000400000 */
[----:B------:R1:W-:Y:S01]  /*19e80*/  MUFU.EX2 R9, R0 ;  /* 0x0000000000097308 */ /* 0x0003e20000000800 */
[--C-:B------:R-:W-:Y:S01]  /*19e90*/  FADD R12, R97, -R2.reuse ;  /* 0x80000002610c7221 */ /* 0x100fe20000000000 */
[--C-:B------:R-:W-:Y:S01]  /*19ea0*/  FADD R29, R8, -R2.reuse ;  /* 0x80000002081d7221 */ /* 0x100fe20000000000 */
[----:B------:R-:W-:Y:S01]  /*19eb0*/  FADD R34, R96, -R2 ;  /* 0x8000000260227221 */ /* 0x000fe20000000000 */
[----:B------:R-:W-:Y:S01]  /*19ec0*/  LOP3.LUT R32, R32, 0x30, RZ, 0xc0, !PT ;  /* 0x0000003020207812 */ /* 0x000fe200078ec0ff */
[----:B-1----:R-:W-:-:S03]  /*19ed0*/  FMUL R0, R26, 1.4426950216293334961 ;  /* 0x3fb8aa3b1a007820 */ /* 0x002fc60000400000 */
[----:B------:R-:W-:Y:S01]  /*19ee0*/  MUFU.EX2 R136, R136 ;  /* 0x0000008800887308 */ /* 0x000fe20000000800 */
[----:B------:R-:W-:Y:S01]  /*19ef0*/  FMUL R12, R12, 1.4426950216293334961 ;  /* 0x3fb8aa3b0c0c7820 */ /* 0x000fe20000400000 */
[----:B------:R-:W-:-:S06]  /*19f00*/  LOP3.LUT R26, R139, 0x10, RZ, 0xc0, !PT ;  /* 0x000000108b1a7812 */ /* 0x000fcc00078ec0ff */
[----:B------:R-:W1:Y:S01]  /*19f10*/  MUFU.EX2 R35, R35 ;  /* 0x0000002300237308 */ /* 0x000e620000000800 */
[----:B------:R-:W-:Y:S01]  /*19f20*/  FMUL R34, R34, 1.4426950216293334961 ;  /* 0x3fb8aa3b22227820 */ /* 0x000fe20000400000 */
[----:B------:R-:W-:-:S06]  /*19f30*/  FADD R33, R95, -R2 ;  /* 0x800000025f217221 */ /* 0x000fcc0000000000 */
[----:B------:R3:W-:Y:S01]  /*19f40*/  MUFU.EX2 R8, R0 ;  /* 0x0000000000087308 */ /* 0x0007e20000000800 */
[----:B------:R-:W-:Y:S01]  /*19f50*/  IMAD.SHL.U32 R26, R26, 0x2, RZ ;  /* 0x000000021a1a7824 */ /* 0x000fe200078e00ff */
[----:B---3--:R-:W-:-:S06]  /*19f60*/  LOP3.LUT R0, R139, 0x60, RZ, 0xc0, !PT ;  /* 0x000000608b007812 */ /* 0x008fcc00078ec0ff */
[----:B------:R-:W3:Y:S01]  /*19f70*/  MUFU.EX2 R13, R13 ;  /* 0x0000000d000d7308 */ /* 0x000ee20000000800 */
[----:B------:R-:W-:Y:S01]  /*19f80*/  FMUL R33, R33, 1.4426950216293334961 ;  /* 0x3fb8aa3b21217820 */ /* 0x000fe20000400000 */
[----:B------:R-:W-:Y:S02]  /*19f90*/  IMAD R32, R0, 0x20, R32 ;  /* 0x0000002000207824 */ /* 0x000fe400078e0220 */
[----:B------:R-:W-:-:S04]  /*19fa0*/  FADD R0, R90, -R2 ;  /* 0x800000025a007221 */ /* 0x000fc80000000000 */
[----:B------:R-:W4:Y:S01]  /*19fb0*/  MUFU.EX2 R12, R12 ;  /* 0x0000000c000c7308 */ /* 0x000f220000000800 */
[----:B------:R-:W-:Y:S01]  /*19fc0*/  FMUL R0, R0, 1.4426950216293334961 ;  /* 0x3fb8aa3b00007820 */ /* 0x000fe20000400000 */
[----:B------:R-:W-:Y:S01]  /*19fd0*/  LOP3.LUT R32, R32, R26, RZ, 0x3c, !PT ;  /* 0x0000001a20207212 */ /* 0x000fe200078e3cff */
[----:B------:R-:W-:-:S05]  /*19fe0*/  FADD R26, R7, -R2 ;  /* 0x80000002071a7221 */ /* 0x000fca0000000000 */
[----:B------:R-:W0:Y:S01]  /*19ff0*/  MUFU.EX2 R34, R34 ;  /* 0x0000002200227308 */ /* 0x000e220000000800 */
[----:B------:R-:W-:Y:S01]  /*1a000*/  FMUL R31, R31, 1.4426950216293334961 ;  /* 0x3fb8aa3b1f1f7820 */ /* 0x000fe20000400000 */
[----:B------:R-:W-:-:S06]  /*1a010*/  FADD R30, R93, -R2 ;  /* 0x800000025d1e7221 */ /* 0x000fcc0000000000 */
[----:B------:R-:W0:Y:S08]  /*1a020*/  MUFU.EX2 R33, R33 ;  /* 0x0000002100217308 */ /* 0x000e300000000800 */
[----:B------:R1:W-:Y:S02]  /*1a030*/  MUFU.EX2 R7, R0 ;  /* 0x0000000000077308 */ /* 0x0003e40000000800 */
[----:B-1----:R-:W-:-:S04]  /*1a040*/  FADD R0, R136, R35 ;  /* 0x0000002388007221 */ /* 0x002fc80000000000 */
[----:B---3--:R-:W-:Y:S01]  /*1a050*/  FADD R0, R13, R0 ;  /* 0x000000000d007221 */ /* 0x008fe20000000000 */
[----:B------:R-:W-:-:S03]  /*1a060*/  FMUL R30, R30, 1.4426950216293334961 ;  /* 0x3fb8aa3b1e1e7820 */ /* 0x000fc60000400000 */
[----:B----4-:R-:W-:Y:S01]  /*1a070*/  FADD R0, R12, R0 ;  /* 0x000000000c007221 */ /* 0x010fe20000000000 */
[----:B------:R-:W1:Y:S01]  /*1a080*/  MUFU.EX2 R31, R31 ;  /* 0x0000001f001f7308 */ /* 0x000e620000000800 */
[----:B------:R-:W-:Y:S02]  /*1a090*/  FADD R21, R25, -R2 ;  /* 0x8000000219157221 */ /* 0x000fe40000000000 */
[----:B0-----:R-:W-:-:S04]  /*1a0a0*/  FADD R25, R34, R0 ;  /* 0x0000000022197221 */ /* 0x001fc80000000000 */
[----:B------:R-:W-:Y:S01]  /*1a0b0*/  FADD R25, R33, R25 ;  /* 0x0000001921197221 */ /* 0x000fe20000000000 */
[----:B------:R-:W0:Y:S01]  /*1a0c0*/  MUFU.EX2 R30, R30 ;  /* 0x0000001e001e7308 */ /* 0x000e220000000800 */
[----:B------:R-:W-:Y:S01]  /*1a0d0*/  FMUL R29, R29, 1.4426950216293334961 ;  /* 0x3fb8aa3b1d1d7820 */ /* 0x000fe20000400000 */
[----:B------:R-:W-:Y:S01]  /*1a0e0*/  FADD R28, R91, -R2 ;  /* 0x800000025b1c7221 */ /* 0x000fe20000000000 */
[----:B------:R-:W-:Y:S01]  /*1a0f0*/  FADD R25, R11, R25 ;  /* 0x000000190b197221 */ /* 0x000fe20000000000 */
[----:B------:R-:W-:Y:S02]  /*1a100*/  LOP3.LUT R27, R139, 0xf, RZ, 0xc0, !PT ;  /* 0x0000000f8b1b7812 */ /* 0x000fe400078ec0ff */
[----:B------:R-:W-:Y:S01]  /*1a110*/  FMUL R28, R28, 1.4426950216293334961 ;  /* 0x3fb8aa3b1c1c7820 */ /* 0x000fe20000400000 */
[----:B------:R-:W-:Y:S01]  /*1a120*/  FADD R25, R10, R25 ;  /* 0x000000190a197221 */ /* 0x000fe20000000000 */
[----:B------:R-:W3:Y:S03]  /*1a130*/  MUFU.EX2 R29, R29 ;  /* 0x0000001d001d7308 */ /* 0x000ee60000000800 */
[----:B-1----:R-:W-:Y:S01]  /*1a140*/  FADD R25, R31, R25 ;  /* 0x000000191f197221 */ /* 0x002fe20000000000 */
[----:B------:R-:W-:-:S02]  /*1a150*/  IMAD R32, R27, 0x40, R32 ;  /* 0x000000401b207824 */ /* 0x000fc400078e0220 */
[----:B------:R-:W-:Y:S01]  /*1a160*/  FMUL R6, R26, 1.4426950216293334961 ;  /* 0x3fb8aa3b1a067820 */ /* 0x000fe20000400000 */
[--C-:B------:R-:W-:Y:S01]  /*1a170*/  FADD R27, R89, -R2.reuse ;  /* 0x80000002591b7221 */ /* 0x100fe20000000000 */
[----:B------:R-:W1:Y:S01]  /*1a180*/  MUFU.EX2 R28, R28 ;  /* 0x0000001c001c7308 */ /* 0x000e620000000800 */
[----:B0-----:R-:W-:Y:S02]  /*1a190*/  FADD R25, R30, R25 ;  /* 0x000000191e197221 */ /* 0x001fe40000000000 */
[----:B------:R-:W-:Y:S01]  /*1a1a0*/  FMUL R27, R27, 1.4426950216293334961 ;  /* 0x3fb8aa3b1b1b7820 */ /* 0x000fe20000400000 */
[--C-:B------:R-:W-:Y:S01]  /*1a1b0*/  FADD R26, R88, -R2.reuse ;  /* 0x80000002581a7221 */ /* 0x100fe20000000000 */
[----:B------:R-:W-:Y:S01]  /*1a1c0*/  FADD R25, R9, R25 ;  /* 0x0000001909197221 */ /* 0x000fe20000000000 */
[--C-:B------:R-:W-:Y:S02]  /*1a1d0*/  FADD R5, R87, -R2.reuse ;  /* 0x8000000257057221 */ /* 0x100fe40000000000 */
[----:B------:R-:W0:Y:S01]  /*1a1e0*/  MUFU.EX2 R6, R6 ;  /* 0x0000000600067308 */ /* 0x000e220000000800 */
[----:B------:R-:W-:Y:S01]  /*1a1f0*/  FADD R25, R8, R25 ;  /* 0x0000001908197221 */ /* 0x000fe20000000000 */
[----:B------:R-:W-:Y:S01]  /*1a200*/  FMUL R26, R26, 1.4426950216293334961 ;  /* 0x3fb8aa3b1a1a7820 */ /* 0x000fe20000400000 */
[----:B------:R-:W-:Y:S01]  /*1a210*/  FMUL R5, R5, 1.4426950216293334961 ;  /* 0x3fb8aa3b05057820 */ /* 0x000fe20000400000 */
[----:B------:R-:W-:Y:S01]  /*1a220*/  FADD R4, R85, -R2 ;  /* 0x8000000255047221 */ /* 0x000fe20000000000 */
[----:B---3--:R-:W-:-:S03]  /*1a230*/  FADD R25, R29, R25 ;  /* 0x000000191d197221 */ /* 0x008fc60000000000 */
[----:B------:R-:W3:Y:S01]  /*1a240*/  MUFU.EX2 R27, R27 ;  /* 0x0000001b001b7308 */ /* 0x000ee20000000800 */
[----:B-1----:R-:W-:Y:S01]  /*1a250*/  FADD R25, R28, R25 ;  /* 0x000000191c197221 */ /* 0x002fe20000000000 */
[----:B------:R-:W-:Y:S01]  /*1a260*/  FMUL R4, R4, 1.4426950216293334961 ;  /* 0x3fb8aa3b04047820 */ /* 0x000fe20000400000 */
[----:B------:R-:W-:-:S05]  /*1a270*/  FADD R24, R86, -R2 ;  /* 0x8000000256187221 */ /* 0x000fca0000000000 */
[----:B------:R-:W1:Y:S01]  /*1a280*/  MUFU.EX2 R26, R26 ;  /* 0x0000001a001a7308 */ /* 0x000e620000000800 */
[----:B------:R-:W-:Y:S01]  /*1a290*/  FADD R25, R7, R25 ;  /* 0x0000001907197221 */ /* 0x000fe20000000000 */
[----:B------:R-:W-:Y:S01]  /*1a2a0*/  FMUL R24, R24, 1.4426950216293334961 ;  /* 0x3fb8aa3b18187820 */ /* 0x000fe20000400000 */
[----:B------:R-:W-:-:S05]  /*1a2b0*/  FADD R23, R23, -R2 ;  /* 0x8000000217177221 */ /* 0x000fca0000000000 */
[----:B------:R-:W4:Y:S01]  /*1a2c0*/  MUFU.EX2 R5, R5 ;  /* 0x0000000500057308 */ /* 0x000f220000000800 */
[----:B0-----:R-:W-:Y:S01]  /*1a2d0*/  FADD R25, R6, R25 ;  /* 0x0000001906197221 */ /* 0x001fe20000000000 */
[----:B------:R-:W-:Y:S01]  /*1a2e0*/  FMUL R21, R21, 1.4426950216293334961 ;  /* 0x3fb8aa3b15157820 */ /* 0x000fe20000400000 */
[----:B------:R-:W-:Y:S01]  /*1a2f0*/  FADD R22, R22, -R2 ;  /* 0x8000000216167221 */ /* 0x000fe20000000000 */
[----:B------:R-:W-:-:S04]  /*1a300*/  FMUL R23, R23, 1.4426950216293334961 ;  /* 0x3fb8aa3b17177820 */ /* 0x000fc80000400000 */
[----:B------:R-:W0:Y:S01]  /*1a310*/  MUFU.EX2 R4, R4 ;  /* 0x0000000400047308 */ /* 0x000e220000000800 */
[----:B---3--:R-:W-:Y:S01]  /*1a320*/  FADD R25, R27, R25 ;  /* 0x000000191b197221 */ /* 0x008fe20000000000 */
[----:B------:R-:W-:Y:S01]  /*1a330*/  FADD R0, R3, -R2 ;  /* 0x8000000203007221 */ /* 0x000fe20000000000 */
[----:B------:R-:W-:-:S05]  /*1a340*/  FMUL R22, R22, 1.4426950216293334961 ;  /* 0x3fb8aa3b16167820 */ /* 0x000fca0000400000 */
[----:B------:R-:W3:Y:S01]  /*1a350*/  MUFU.EX2 R24, R24 ;  /* 0x0000001800187308 */ /* 0x000ee20000000800 */
[----:B-1----:R-:W-:Y:S01]  /*1a360*/  FADD R25, R26, R25 ;  /* 0x000000191a197221 */ /* 0x002fe20000000000 */
[----:B------:R-:W-:-:S06]  /*1a370*/  FMUL R0, R0, 1.4426950216293334961 ;  /* 0x3fb8aa3b00007820 */ /* 0x000fcc0000400000 */
[----:B------:R-:W1:Y:S01]  /*1a380*/  MUFU.EX2 R21, R21 ;  /* 0x0000001500157308 */ /* 0x000e620000000800 */
[----:B----4-:R-:W-:-:S07]  /*1a390*/  FADD R25, R5, R25 ;  /* 0x0000001905197221 */ /* 0x010fce0000000000 */
[----:B------:R4:W-:Y:S01]  /*1a3a0*/  MUFU.EX2 R3, R23 ;  /* 0x0000001700037308 */ /* 0x0009e20000000800 */
[----:B0-----:R-:W-:Y:S01]  /*1a3b0*/  FADD R25, R4, R25 ;  /* 0x0000001904197221 */ /* 0x001fe20000000000 */
[----:B----4-:R-:W-:-:S06]  /*1a3c0*/  FADD R23, R19, -R2 ;  /* 0x8000000213177221 */ /* 0x010fcc0000000000 */
[----:B------:R0:W-:Y:S01]  /*1a3d0*/  MUFU.EX2 R19, R22 ;  /* 0x0000001600137308 */ /* 0x0001e20000000800 */
[----:B------:R-:W-:Y:S01]  /*1a3e0*/  FMUL R23, R23, 1.4426950216293334961 ;  /* 0x3fb8aa3b17177820 */ /* 0x000fe20000400000 */
[----:B0-----:R-:W-:-:S06]  /*1a3f0*/  FADD R22, R18, -R2 ;  /* 0x8000000212167221 */ /* 0x001fcc0000000000 */
[----:B------:R-:W0:Y:S01]  /*1a400*/  MUFU.EX2 R0, R0 ;  /* 0x0000000000007308 */ /* 0x000e220000000800 */
[----:B------:R-:W-:Y:S01]  /*1a410*/  FMUL R22, R22, 1.4426950216293334961 ;  /* 0x3fb8aa3b16167820 */ /* 0x000fe20000400000 */
[----:B---3--:R-:W-:-:S06]  /*1a420*/  FADD R25, R24, R25 ;  /* 0x0000001918197221 */ /* 0x008fcc0000000000 */
[----:B------:R3:W-:Y:S01]  /*1a430*/  MUFU.EX2 R18, R23 ;  /* 0x0000001700127308 */ /* 0x0007e20000000800 */
[----:B-1----:R-:W-:Y:S01]  /*1a440*/  FADD R25, R21, R25 ;  /* 0x0000001915197221 */ /* 0x002fe20000000000 */
[----:B---3--:R-:W-:-:S06]  /*1a450*/  FADD R23, R17, -R2 ;  /* 0x8000000211177221 */ /* 0x008fcc0000000000 */
[----:B------:R1:W-:Y:S01]  /*1a460*/  MUFU.EX2 R17, R22 ;  /* 0x0000001600117308 */ /* 0x0003e20000000800 */
[----:B------:R-:W-:Y:S01]  /*1a470*/  FMUL R23, R23, 1.4426950216293334961 ;  /* 0x3fb8aa3b17177820 */ /* 0x000fe20000400000 */
[----:B-1----:R-:W-:-:S06]  /*1a480*/  FADD R22, R15, -R2 ;  /* 0x800000020f167221 */ /* 0x002fcc0000000000 */
[----:B------:R1:W-:Y:S01]  /*1a490*/  MUFU.EX2 R15, R23 ;  /* 0x00000017000f7308 */ /* 0x0003e20000000800 */
[----:B------:R-:W-:Y:S01]  /*1a4a0*/  FMUL R22, R22, 1.4426950216293334961 ;  /* 0x3fb8aa3b16167820 */ /* 0x000fe20000400000 */
[----:B------:R-:W-:Y:S01]  /*1a4b0*/  F2FP.SATFINITE.E4M3.F32.PACK_AB_MERGE_C R4, R4, R5, RZ ;  /* 0x000000050404723e */ /* 0x000fe200048070ff */
[----:B-1----:R-:W-:-:S05]  /*1a4c0*/  FADD R23, R14, -R2 ;  /* 0x800000020e177221 */ /* 0x002fca0000000000 */
[----:B------:R1:W-:Y:S01]  /*1a4d0*/  MUFU.EX2 R14, R22 ;  /* 0x00000016000e7308 */ /* 0x0003e20000000800 */
[----:B0-----:R-:W-:Y:S01]  /*1a4e0*/  F2FP.SATFINITE.E4M3.F32.PACK_AB_MERGE_C R5, R0, R3, RZ ;  /* 0x000000030005723e */ /* 0x001fe200048070ff */
[----:B------:R-:W-:Y:S01]  /*1a4f0*/  STS.U8 [R162+UR4+0xd780], R77 ;  /* 0x00d7804da2007988 */ /* 0x000fe20008000004 */
[----:B-1----:R-:W-:Y:S01]  /*1a500*/  FADD R22, R3, R25 ;  /* 0x0000001903167221 */ /* 0x002fe20000000000 */
[----:B------:R-:W-:-:S03]  /*1a510*/  F2FP.SATFINITE.E4M3.F32.PACK_AB_MERGE_C R25, R12, R13, RZ ;  /* 0x0000000d0c19723e */ /* 0x000fc600048070ff */
[----:B------:R-:W-:Y:S01]  /*1a520*/  FADD R13, R0, R22 ;  /* 0x00000016000d7221 */ /* 0x000fe20000000000 */
[----:B------:R-:W-:Y:S01]  /*1a530*/  FADD R0, -R2, -INF ;  /* 0xff80000002007421 */ /* 0x000fe20000000100 */
[----:B------:R0:W-:Y:S03]  /*1a540*/  STS.U8 [R162+UR4+0xdb80], R75 ;  /* 0x00db804ba2007988 */ /* 0x0001e60008000004 */
[----:B------:R-:W-:Y:S01]  /*1a550*/  FMUL R0, R0, 1.4426950216293334961 ;  /* 0x3fb8aa3b00007820 */ /* 0x000fe20000400000 */
[----:B------:R-:W-:Y:S01]  /*1a560*/  FADD R20, R20, -R2 ;  /* 0x8000000214147221 */ /* 0x000fe20000000000 */
[----:B0-----:R-:W0:Y:S04]  /*1a570*/  LDTM.x64 R68, tmem[UR6] ;  /* 0x00000006004479ee */ /* 0x001e280008340000 */
[----:B------:R-:W0:Y:S01]  /*1a580*/  MUFU.EX2 R0, R0 ;  /* 0x0000000000007308 */ /* 0x000e220000000800 */
[----:B------:R-:W-:-:S07]  /*1a590*/  FMUL R20, R20, 1.4426950216293334961 ;  /* 0x3fb8aa3b14147820 */ /* 0x000fce0000400000 */
[----:B------:R-:W1:Y:S01]  /*1a5a0*/  MUFU.EX2 R20, R20 ;  /* 0x0000001400147308 */ /* 0x000e620000000800 */
[----:B------:R-:W-:Y:S01]  /*1a5b0*/  FADD R16, R16, -R2 ;  /* 0x8000000210107221 */ /* 0x000fe20000000000 */
[----:B------:R-:W-:Y:S01]  /*1a5c0*/  FMUL R12, R23, 1.4426950216293334961 ;  /* 0x3fb8aa3b170c7820 */ /* 0x000fe20000400000 */
[----:B------:R-:W-:Y:S02]  /*1a5d0*/  F2FP.SATFINITE.E4M3.F32.PACK_AB_MERGE_C R22, R10, R11, RZ ;  /* 0x0000000b0a16723e */ /* 0x000fe400048070ff */
[----:B------:R-:W-:Y:S01]  /*1a5e0*/  F2FP.SATFINITE.E4M3.F32.PACK_AB_MERGE_C R11, R6, R7, RZ ;  /* 0x00000007060b723e */ /* 0x000fe200048070ff */
[----:B------:R-:W-:Y:S01]  /*1a5f0*/  FMUL R7, R16, 1.4426950216293334961 ;  /* 0x3fb8aa3b10077820 */ /* 0x000fe20000400000 */
[C---:B0-----:R-:W-:Y:S01]  /*1a600*/  FMUL R130, R0.reuse, R130 ;  /* 0x0000008200827220 */ /* 0x041fe20000400000 */
[C---:B------:R-:W-:Y:S01]  /*1a610*/  FMUL R131, R0.reuse, R131 ;  /* 0x0000008300837220 */ /* 0x040fe20000400000 */
        /* <DEDUP_REMOVED lines=10> */
[----:B------:R-:W-:Y:S01]  /*1a6c0*/  STL.64 [R1+0x13f8], R130 ;  /* 0x0013f88201007387 */ /* 0x000fe20000100a00 */
[C---:B------:R-:W-:Y:S01]  /*1a6d0*/  FMUL R118, R0.reuse, R118 ;  /* 0x0000007600767220 */ /* 0x040fe20000400000 */
[----:B------:R-:W-:Y:S01]  /*1a6e0*/  FMUL R119, R0, R119 ;  /* 0x0000007700777220 */ /* 0x000fe20000400000 */
[----:B-1----:R-:W-:Y:S01]  /*1a6f0*/  FADD R10, R20, R13 ;  /* 0x0000000d140a7221 */ /* 0x002fe20000000000 */
[----:B------:R-:W-:Y:S01]  /*1a700*/  STL.64 [R1+0x13f0], R128 ;  /* 0x0013f08001007387 */ /* 0x000fe20000100a00 */
[C---:B------:R-:W-:Y:S01]  /*1a710*/  FMUL R116, R0.reuse, R116 ;  /* 0x0000007400747220 */ /* 0x040fe20000400000 */
[C---:B------:R-:W-:Y:S01]  /*1a720*/  FMUL R117, R0.reuse, R117 ;  /* 0x0000007500757220 */ /* 0x040fe20000400000 */
[----:B------:R-:W0:Y:S01]  /*1a730*/  MUFU.EX2 R12, R12 ;  /* 0x0000000c000c7308 */ /* 0x000e220000000800 */
[----:B------:R-:W-:Y:S01]  /*1a740*/  STL.64 [R1+0x13e8], R126 ;  /* 0x0013e87e01007387 */ /* 0x000fe20000100a00 */
[C---:B------:R-:W-:Y:S01]  /*1a750*/  FMUL R114, R0.reuse, R114 ;  /* 0x0000007200727220 */ /* 0x040fe20000400000 */
[C---:B------:R-:W-:Y:S01]  /*1a760*/  FMUL R115, R0.reuse, R115 ;  /* 0x0000007300737220 */ /* 0x040fe20000400000 */
[C---:B------:R-:W-:Y:S01]  /*1a770*/  FMUL R112, R0.reuse, R112 ;  /* 0x0000007000707220 */ /* 0x040fe20000400000 */
[----:B------:R-:W-:Y:S01]  /*1a780*/  STL.64 [R1+0x13e0], R124 ;  /* 0x0013e07c01007387 */ /* 0x000fe20000100a00 */
[C---:B------:R-:W-:Y:S01]  /*1a790*/  FMUL R113, R0.reuse, R113 ;  /* 0x0000007100717220 */ /* 0x040fe20000400000 */
[C---:B------:R-:W-:Y:S01]  /*1a7a0*/  FMUL R110, R0.reuse, R110 ;  /* 0x0000006e006e7220 */ /* 0x040fe20000400000 */
[----:B------:R-:W1:Y:S01]  /*1a7b0*/  MUFU.EX2 R7, R7 ;  /* 0x0000000700077308 */ /* 0x000e620000000800 */
[----:B------:R-:W-:Y:S01]  /*1a7c0*/  STL.64 [R1+0x13d8], R122 ;  /* 0x0013d87a01007387 */ /* 0x000fe20000100a00 */
[C---:B------:R-:W-:Y:S01]  /*1a7d0*/  FMUL R111, R0.reuse, R111 ;  /* 0x0000006f006f7220 */ /* 0x040fe20000400000 */
[----:B------:R-:W-:Y:S01]  /*1a7e0*/  FADD R6, R19, R10 ;  /* 0x0000000a13067221 */ /* 0x000fe20000000000 */
[C---:B------:R-:W-:Y:S01]  /*1a7f0*/  FMUL R108, R0.reuse, R108 ;  /* 0x0000006c006c7220 */ /* 0x040fe20000400000 */
[----:B------:R-:W-:Y:S01]  /*1a800*/  STL.64 [R1+0x13d0], R120 ;  /* 0x0013d07801007387 */ /* 0x000fe20000100a00 */
[C---:B------:R-:W-:Y:S01]  /*1a810*/  FMUL R109, R0.reuse, R109 ;  /* 0x0000006d006d7220 */ /* 0x040fe20000400000 */
[C---:B------:R-:W-:Y:S01]  /*1a820*/  FMUL R106, R0.reuse, R106 ;  /* 0x0000006a006a7220 */ /* 0x040fe20000400000 */
[C---:B------:R-:W-:Y:S01]  /*1a830*/  FMUL R107, R0.reuse, R107 ;  /* 0x0000006b006b7220 */ /* 0x040fe20000400000 */
[----:B------:R-:W-:Y:S01]  /*1a840*/  STL.64 [R1+0x13c8], R118 ;  /* 0x0013c87601007387 */ /* 0x000fe20000100a00 */
[C---:B------:R-:W-:Y:S01]  /*1a850*/  FMUL R104, R0.reuse, R104 ;  /* 0x0000006800687220 */ /* 0x040fe20000400000 */
[----:B------:R-:W-:-:S02]  /*1a860*/  FMUL R105, R0, R105 ;  /* 0x0000006900697220 */ /* 0x000fc40000400000 */
[----:B------:R-:W-:Y:S01]  /*1a870*/  STL.64 [R1+0x13c0], R116 ;  /* 0x0013c07401007387 */ /* 0x000fe20000100a00 */
[C---:B------:R-:W-:Y:S01]  /*1a880*/  FMUL R102, R0.reuse, R102 ;  /* 0x0000006600667220 */ /* 0x040fe20000400000 */
[----:B------:R-:W-:Y:S02]  /*1a890*/  FMUL R103, R0, R103 ;  /* 0x0000006700677220 */ /* 0x000fe40000400000 */
[----:B------:R-:W-:Y:S01]  /*1a8a0*/  STL.64 [R1+0x13b8], R114 ;  /* 0x0013b87201007387 */ /* 0x000fe20000100a00 */
[----:B------:R-:W-:Y:S01]  /*1a8b0*/  FADD R6, R18, R6 ;  /* 0x0000000612067221 */ /* 0x000fe20000000000 */
[C---:B------:R-:W-:Y:S01]  /*1a8c0*/  FMUL R100, R0.reuse, R100 ;  /* 0x0000006400647220 */ /* 0x040fe20000400000 */
[C---:B------:R-:W-:Y:S01]  /*1a8d0*/  FMUL R101, R0.reuse, R101 ;  /* 0x0000006500657220 */ /* 0x040fe20000400000 */
[----:B------:R-:W-:Y:S01]  /*1a8e0*/  STL.64 [R1+0x13b0], R112 ;  /* 0x0013b07001007387 */ /* 0x000fe20000100a00 */
[C---:B------:R-:W-:Y:S01]  /*1a8f0*/  FMUL R98, R0.reuse, R98 ;  /* 0x0000006200627220 */ /* 0x040fe20000400000 */
[----:B------:R-:W-:-:S02]  /*1a900*/  FMUL R99, R0, R99 ;  /* 0x0000006300637220 */ /* 0x000fc40000400000 */
[----:B------:R-:W-:Y:S01]  /*1a910*/  STL.64 [R1+0x13a8], R110 ;  /* 0x0013a86e01007387 */ /* 0x000fe20000100a00 */
[C---:B------:R-:W-:Y:S01]  /*1a920*/  FMUL R96, R0.reuse, R96 ;  /* 0x0000006000607220 */ /* 0x040fe20000400000 */
[C---:B------:R-:W-:Y:S02]  /*1a930*/  FMUL R97, R0.reuse, R97 ;  /* 0x0000006100617220 */ /* 0x040fe40000400000 */
[----:B------:R-:W-:Y:S01]  /*1a940*/  STL.64 [R1+0x13a0], R108 ;  /* 0x0013a06c01007387 */ /* 0x000fe20000100a00 */
[C---:B------:R-:W-:Y:S01]  /*1a950*/  FMUL R94, R0.reuse, R94 ;  /* 0x0000005e005e7220 */ /* 0x040fe20000400000 */
[C---:B------:R-:W-:Y:S02]  /*1a960*/  FMUL R95, R0.reuse, R95 ;  /* 0x0000005f005f7220 */ /* 0x040fe40000400000 */
[----:B------:R-:W-:Y:S01]  /*1a970*/  STL.64 [R1+0x1398], R106 ;  /* 0x0013986a01007387 */ /* 0x000fe20000100a00 */
[----:B------:R-:W-:Y:S01]  /*1a980*/  FADD R3, R17, R6 ;  /* 0x0000000611037221 */ /* 0x000fe20000000000 */
[C---:B------:R-:W-:Y:S01]  /*1a990*/  FMUL R92, R0.reuse, R92 ;  /* 0x0000005c005c7220 */ /* 0x040fe20000400000 */
[----:B------:R-:W-:Y:S01]  /*1a9a0*/  FMUL R93, R0, R93 ;  /* 0x0000005d005d7220 */ /* 0x000fe20000400000 */
[----:B------:R-:W-:Y:S01]  /*1a9b0*/  STL.64 [R1+0x1390], R104 ;  /* 0x0013906801007387 */ /* 0x000fe20000100a00 */
[----:B------:R-:W-:Y:S01]  /*1a9c0*/  F2FP.SATFINITE.E4M3.F32.PACK_AB_MERGE_C R13, R8, R9, RZ ;  /* 0x00000009080d723e */ /* 0x000fe200048070ff */
        /* <DEDUP_REMOVED lines=13> */
[----:B------:R-:W-:Y:S01]  /*1aaa0*/  F2FP.SATFINITE.E4M3.F32.PACK_AB_MERGE_C R10, R30, R31, R13 ;  /* 0x0000001f1e0a723e */ /* 0x000fe2000480700d */
[C---:B------:R-:W-:Y:S01]  /*1aab0*/  FMUL R82, R0.reuse, R82 ;  /* 0x0000005200527220 */ /* 0x040fe20000400000 */
[----:B------:R-:W-:Y:S01]  /*1aac0*/  FMUL R83, R0, R83 ;  /* 0x0000005300537220 */ /* 0x000fe20000400000 */
[----:B------:R-:W-:Y:S01]  /*1aad0*/  STL.64 [R1+0x1368], R94 ;  /* 0x0013685e01007387 */ /* 0x000fe20000100a00 */
[----:B0-----:R-:W-:Y:S01]  /*1aae0*/  F2FP.SATFINITE.E4M3.F32.PACK_AB_MERGE_C R13, R12, R14, RZ ;  /* 0x0000000e0c0d723e */ /* 0x001fe200048070ff */
[C---:B------:R-:W-:Y:S01]  /*1aaf0*/  FMUL R80, R0.reuse, R80 ;  /* 0x0000005000507220 */ /* 0x040fe20000400000 */
[C---:B------:R-:W-:Y:S01]  /*1ab00*/  FMUL R81, R0.reuse, R81 ;  /* 0x0000005100517220 */ /* 0x040fe20000400000 */
[----:B------:R-:W-:Y:S01]  /*1ab10*/  STL.64 [R1+0x1360], R92 ;  /* 0x0013605c01007387 */ /* 0x000fe20000100a00 */
[----:B------:R-:W-:Y:S01]  /*1ab20*/  F2FP.SATFINITE.E4M3.F32.PACK_AB_MERGE_C R18, R17, R18, RZ ;  /* 0x000000121112723e */ /* 0x000fe200048070ff */
[C---:B------:R-:W-:Y:S01]  /*1ab30*/  FMUL R78, R0.reuse, R78 ;  /* 0x0000004e004e7220 */ /* 0x040fe20000400000 */
[C---:B------:R-:W-:Y:S01]  /*1ab40*/  FMUL R79, R0.reuse, R79 ;  /* 0x0000004f004f7220 */ /* 0x040fe20000400000 */
[----:B------:R-:W-:Y:S01]  /*1ab50*/  STL.64 [R1+0x1358], R90 ;  /* 0x0013585a01007387 */ /* 0x000fe20000100a00 */
[----:B-1----:R-:W-:Y:S01]  /*1ab60*/  FADD R3, R7, R3 ;  /* 0x0000000307037221 */ /* 0x002fe20000000000 */
[C---:B------:R-:W-:Y:S01]  /*1ab70*/  FMUL R76, R0.reuse, R76 ;  /* 0x0000004c004c7220 */ /* 0x040fe20000400000 */
[C---:B------:R-:W-:Y:S01]  /*1ab80*/  FMUL R77, R0.reuse, R77 ;  /* 0x0000004d004d7220 */ /* 0x040fe20000400000 */
[----:B------:R-:W-:Y:S01]  /*1ab90*/  STL.64 [R1+0x1350], R88 ;  /* 0x0013505801007387 */ /* 0x000fe20000100a00 */
[C---:B------:R-:W-:Y:S01]  /*1aba0*/  FMUL R74, R0.reuse, R74 ;  /* 0x0000004a004a7220 */ /* 0x040fe20000400000 */
[----:B------:R-:W-:-:S02]  /*1abb0*/  FMUL R75, R0, R75 ;  /* 0x0000004b004b7220 */ /* 0x000fc40000400000 */
[----:B------:R-:W-:Y:S01]  /*1abc0*/  STL.64 [R1+0x1348], R86 ;  /* 0x0013485601007387 */ /* 0x000fe20000100a00 */
[----:B------:R-:W-:Y:S01]  /*1abd0*/  F2FP.SATFINITE.E4M3.F32.PACK_AB_MERGE_C R9, R33, R34, R22 ;  /* 0x000000222109723e */ /* 0x000fe20004807016 */
[----:B------:R-:W-:Y:S01]  /*1abe0*/  FMUL R72, R0, R72 ;  /* 0x0000004800487220 */ /* 0x000fe20000400000 */
[----:B------:R-:W-:Y:S01]  /*1abf0*/  F2FP.SATFINITE.E4M3.F32.PACK_AB_MERGE_C R8, R35, R136, R25 ;  /* 0x000000882308723e */ /* 0x000fe20004807019 */
[----:B------:R-:W-:Y:S01]  /*1ac00*/  STL.64 [R1+0x1340], R84 ;  /* 0x0013405401007387 */ /* 0x000fe20000100a00 */
[----:B------:R-:W-:Y:S01]  /*1ac10*/  F2FP.SATFINITE.E4M3.F32.PACK_AB_MERGE_C R11, R28, R29, R11 ;  /* 0x0000001d1c0b723e */ /* 0x000fe2000480700b */
[C---:B------:R-:W-:Y:S01]  /*1ac20*/  FMUL R73, R0.reuse, R73 ;  /* 0x0000004900497220 */ /* 0x040fe20000400000 */
[----:B------:R-:W-:Y:S01]  /*1ac30*/  F2FP.SATFINITE.E4M3.F32.PACK_AB_MERGE_C R7, R7, R15, R13 ;  /* 0x0000000f0707723e */ /* 0x000fe2000480700d */
[----:B------:R-:W-:Y:S01]  /*1ac40*/  STL.64 [R1+0x1338], R82 ;  /* 0x0013385201007387 */ /* 0x000fe20000100a00 */
[----:B------:R-:W-:Y:S01]  /*1ac50*/  F2FP.SATFINITE.E4M3.F32.PACK_AB_MERGE_C R5, R21, R24, R5 ;  /* 0x000000181505723e */ /* 0x000fe20004807005 */
[----:B------:R-:W-:Y:S01]  /*1ac60*/  FMUL R70, R0, R70 ;  /* 0x0000004600467220 */ /* 0x000fe20000400000 */
[----:B------:R-:W-:Y:S01]  /*1ac70*/  F2FP.SATFINITE.E4M3.F32.PACK_AB_MERGE_C R4, R26, R27, R4 ;  /* 0x0000001b1a04723e */ /* 0x000fe20004807004 */
[----:B------:R-:W-:Y:S01]  /*1ac80*/  FMUL R71, R0, R71 ;  /* 0x0000004700477220 */ /* 0x000fe20000400000 */
[----:B------:R-:W-:Y:S01]  /*1ac90*/  F2FP.SATFINITE.E4M3.F32.PACK_AB_MERGE_C R6, R19, R20, R18 ;  /* 0x000000141306723e */ /* 0x000fe20004807012 */
[----:B------:R-:W-:Y:S01]  /*1aca0*/  STL.64 [R1+0x1330], R80 ;  /* 0x0013305001007387 */ /* 0x000fe20000100a00 */
[----:B------:R-:W-:Y:S01]  /*1acb0*/  LOP3.LUT R13, R32, 0x10, RZ, 0x3c, !PT ;  /* 0x00000010200d7812 */ /* 0x000fe200078e3cff */
[----:B------:R-:W-:Y:S01]  /*1acc0*/  FADD R3, R14, R3 ;  /* 0x000000030e037221 */ /* 0x000fe20000000000 */
[C---:B------:R-:W-:Y:S01]  /*1acd0*/  FMUL R68, R0.reuse, R68 ;  /* 0x0000004400447220 */ /* 0x040fe20000400000 */
[----:B------:R-:W-:Y:S01]  /*1ace0*/  FMUL R69, R0, R69 ;  /* 0x0000004500457220 */ /* 0x000fe20000400000 */
[----:B------:R-:W-:Y:S01]  /*1acf0*/  STL.64 [R1+0x1328], R78 ;  /* 0x0013284e01007387 */ /* 0x000fe20000100a00 */
[----:B------:R-:W-:-:S03]  /*1ad00*/  FADD R3, R12, R3 ;  /* 0x000000030c037221 */ /* 0x000fc60000000000 */
[----:B------:R-:W-:Y:S04]  /*1ad10*/  STL.64 [R1+0x1320], R76 ;  /* 0x0013204c01007387 */ /* 0x000fe80000100a00 */
        /* <DEDUP_REMOVED lines=33> */
[----:B--2---:R-:W-:Y:S04]  /*1af30*/  STS.U8 [R162+UR4+0xff80], R137 ;  /* 0x00ff8089a2007988 */ /* 0x004fe80008000004 */
[----:B------:R-:W-:Y:S04]  /*1af40*/  STL.64 [R1+0x1318], R74 ;  /* 0x0013184a01007387 */ /* 0x000fe80000100a00 */
[----:B------:R-:W-:Y:S04]  /*1af50*/  STS.128 [R32+UR4+0x20000], R8 ;  /* 0x0200000820007988 */ /* 0x000fe80008000c04 */
[----:B------:R-:W-:Y:S04]  /*1af60*/  STL.64 [R1+0x1310], R72 ;  /* 0x0013104801007387 */ /* 0x000fe80000100a00 */
[----:B------:R0:W-:Y:S04]  /*1af70*/  STS.128 [R13+UR4+0x20000], R4 ;  /* 0x020000040d007988 */ /* 0x0001e80008000c04 */
[----:B------:R-:W-:Y:S04]  /*1af80*/  STL.64 [R1+0x1308], R70 ;  /* 0x0013084601007387 */ /* 0x000fe80000100a00 */
[----:B------:R1:W-:Y:S01]  /*1af90*/  STL.64 [R1+0x1300], R68 ;  /* 0x0013004401007387 */ /* 0x0003e20000100a00 */
[----:B0-----:R-:W-:Y:S01]  /*1afa0*/  LDTM.x64 R4, tmem[UR6+0x40] ;  /* 0x00004006000479ee */ /* 0x001fe20008340000 */
[----:B-1----:R-:W0:Y:S02]  /*1afb0*/  LDTM.x64 R68, tmem[UR6+0x80] ;  /* 0x00008006004479ee */ /* 0x002e240008340000 */
[----:B0-----:R-:W-:Y:S04]  /*1afc0*/  STL.64 [R1+0x100], R68 ;  /* 0x0001004401007387 */ /* 0x001fe80000100a00 */
[----:B------:R-:W-:Y:S04]  /*1afd0*/  STL.64 [R1+0x108], R70 ;  /* 0x0001084601007387 */ /* 0x000fe80000100a00 */
        /* <DEDUP_REMOVED lines=29> */
[----:B------:R0:W-:Y:S02]  /*1b1b0*/  STL.64 [R1+0x1f8], R130 ;  /* 0x0001f88201007387 */ /* 0x0001e40000100a00 */
[----:B0-----:R-:W0:Y:S01]  /*1b1c0*/  LDTM.x64 R68, tmem[UR6+0xc0] ;  /* 0x0000c006004479ee */ /* 0x001e220008340000 */
[----:B------:R-:W-:Y:S01]  /*1b1d0*/  NOP ;  /* 0x0000000000007918 */ /* 0x000fe20000000000 */
[----:B0-----:R-:W-:Y:S04]  /*1b1e0*/  STL.64 [R1], R68 ;  /* 0x0000004401007387 */ /* 0x001fe80000100a00 */
        /* <DEDUP_REMOVED lines=30> */
[----:B------:R0:W-:Y:S04]  /*1b3d0*/  STL.64 [R1+0xf8], R130 ;  /* 0x0000f88201007387 */ /* 0x0001e80000100a00 */
[----:B0-----:R0:W5:Y:S04]  /*1b3e0*/  LDL.LU.64 R130, [R1+0x13f8] ;  /* 0x0013f80001827983 */ /* 0x0011680000300a00 */
[----:B------:R0:W5:Y:S04]  /*1b3f0*/  LDL.LU.64 R128, [R1+0x13f0] ;  /* 0x0013f00001807983 */ /* 0x0001680000300a00 */
        /* <DEDUP_REMOVED lines=29> */
[----:B------:R0:W5:Y:S01]  /*1b5d0*/  LDL.LU.64 R68, [R1+0x1300] ;  /* 0x0013000001447983 */ /* 0x0001620000300a00 */
[----:B------:R-:W-:-:S03]  /*1b5e0*/  FMUL R4, R0, R4 ;  /* 0x0000000400047220 */ /* 0x000fc60000400000 */
[----:B------:R0:W1:Y:S01]  /*1b5f0*/  SHFL.BFLY PT, R137, R3, 0x10, 0x1f ;  /* 0x0e001f0003897f89 */ /* 0x00006200000e0000 */
        /* <DEDUP_REMOVED lines=62> */
[----:B------:R-:W-:Y:S01]  /*1b9e0*/  FMUL R67, R0, R67 ;  /* 0x0000004300437220 */ /* 0x000fe20000400000 */
[----:B01----:R-:W-:Y:S06]  /*1b9f0*/  @!P0 BRA `(.L_x_9) ;  /* 0x0000000000088947 */ /* 0x003fec0003800000 */
[----:B-----5:R0:W-:Y:S01]  /*1ba00*/  STTM.x64 tmem[UR6], R68 ;  /* 0x00000044000079ed */ /* 0x0201e20008340006 */
[----:B------:R0:W-:Y:S02]  /*1ba10*/  STTM.x64 tmem[UR6+0x40], R4 ;  /* 0x00004004000079ed */ /* 0x0001e40008340006 */
.L_x_9:
[----:B0-----:R-:W2:Y:S04]  /*1ba20*/  LDL.LU R67, [R1+0x104] ;  /* 0x0001040001437983 */ /* 0x001ea80000300800 */
[----:B------:R-:W3:Y:S04]  /*1ba30*/  LDL.LU R66, [R1+0x108] ;  /* 0x0001080001427983 */ /* 0x000ee80000300800 */
        /* <DEDUP_REMOVED lines=14> */
[----:B-----5:R-:W4:Y:S04]  /*1bb20*/  LDL.LU R68, [R1+0x100] ;  /* 0x0001000001447983 */ /* 0x020f280000300800 */
        /* <DEDUP_REMOVED lines=46> */
[----:B------:R-:W4:Y:S01]  /*1be10*/  LDL.LU R5, [R1+0x1fc] ;  /* 0x0001fc0001057983 */ /* 0x000f220000300800 */
[----:B------:R-:W-:-:S03]  /*1be20*/  FADD R4, -R2, -INF ;  /* 0xff80000002047421 */ /* 0x000fc60000000100 */
[----:B------:R-:W4:Y:S01]  /*1be30*/  LDL.LU R138, [R1] ;  /* 0x00000000018a7983 */ /* 0x000f220000300800 */
[----:B------:R-:W-:-:S04]  /*1be40*/  FMUL R4, R4, 1.4426950216293334961 ;  /* 0x3fb8aa3b04047820 */ /* 0x000fc80000400000 */
[----:B------:R0:W1:Y:S01]  /*1be50*/  MUFU.EX2 R136, R4 ;  /* 0x0000000400887308 */ /* 0x0000620000000800 */
[C---:B--2---:R-:W-:Y:S01]  /*1be60*/  FMUL R69, R0.reuse, R67 ;  /* 0x0000004300457220 */ /* 0x044fe20000400000 */
[C---:B---3--:R-:W-:Y:S01]  /*1be70*/  FMUL R70, R0.reuse, R66 ;  /* 0x0000004200467220 */ /* 0x048fe20000400000 */
[C---:B----4-:R-:W-:Y:S01]  /*1be80*/  FMUL R71, R0.reuse, R65 ;  /* 0x0000004100477220 */ /* 0x050fe20000400000 */
        /* <DEDUP_REMOVED lines=60> */
[----:B------:R-:W-:-:S02]  /*1c250*/  FMUL R131, R0, R5 ;  /* 0x0000000500837220 */ /* 0x000fc40000400000 */
[----:B------:R-:W2:Y:S04]  /*1c260*/  LDL.LU R5, [R1+0x4] ;  /* 0x0000040001057983 */ /* 0x000ea80000300800 */
        /* <DEDUP_REMOVED lines=62> */
[C---:B0-----:R-:W-:Y:S01]  /*1c650*/  FMUL R4, R0.reuse, R138 ;  /* 0x0000008a00047220 */ /* 0x041fe20000400000 */
        /* <DEDUP_REMOVED lines=63> */
[----:B-1----:R-:W-:Y:S06]  /*1ca50*/  @!P0 BRA `(.L_x_10) ;  /* 0x00000000000c8947 */ /* 0x002fec0003800000 */
[----:B------:R0:W-:Y:S01]  /*1ca60*/  STTM.x64 tmem[UR6+0x80], R68 ;  /* 0x00008044000079ed */ /* 0x0001e20008340006 */
[----:B------:R-:W-:Y:S05]  /*1ca70*/  @!P0 BRA `(.L_x_10) ;  /* 0x0000000000048947 */ /* 0x000fea0003800000 */
[----:B------:R1:W-:Y:S02]  /*1ca80*/  STTM.x64 tmem[UR6+0xc0], R4 ;  /* 0x0000c004000079ed */ /* 0x0003e40008340006 */
.L_x_10:
[----:B-1----:R1:W5:Y:S01]  /*1ca90*/  LDL R10, [R1+0x12ec] ;  /* 0x0012ec00010a7983 */ /* 0x0023620000100800 */
[----:B------:R-:W-:Y:S01]  /*1caa0*/  FADD R3, R3, R137 ;  /* 0x0000008903037221 */ /* 0x000fe20000000000 */
[----:B------:R-:W-:Y:S01]  /*1cab0*/  ISETP.GE.AND P2, PT, R140, 0x1, PT ;  /* 0x000000018c00780c */ /* 0x000fe20003f46270 */
[----:B------:R-:W-:Y:S01]  /*1cac0*/  IMAD.MOV.U32 R6, RZ, RZ, RZ ;  /* 0x000000ffff067224 */ /* 0x000fe200078e00ff */
[----:B------:R-:W2:Y:S02]  /*1cad0*/  FENCE.VIEW.ASYNC.T ;  /* 0x00000000000073c6 */ /* 0x000ea40000000200 */
[----:B--2---:R-:W-:Y:S01]  /*1cae0*/  BAR.SYNC.DEFER_BLOCKING 0x0 ;  /* 0x0000000000007b1d */ /* 0x004fe20000010000 */
[----:B------:R-:W-:-:S05]  /*1caf0*/  FADD R7, R136, R3 ;  /* 0x0000000388077221 */ /* 0x000fca0000000000 */
[----:B------:R2:W-:Y:S06]  /*1cb00*/  MEMBAR.ALL.CTA ;  /* 0x0000000000007992 */ /* 0x0005ec0000008000 */
[----:B--2---:R-:W2:Y:S02]  /*1cb10*/  FENCE.VIEW.ASYNC.S ;  /* 0x00000000000073c6 */ /* 0x004ea40000000000 */
[----:B--2---:R-:W-:Y:S06]  /*1cb20*/  BAR.SYNC.DEFER_BLOCKING 0x0 ;  /* 0x0000000000007b1d */ /* 0x004fec0000010000 */
[----:B-1----:R-:W-:Y:S05]  /*1cb30*/  @!P1 BRA `(.L_x_11) ;  /* 0x0000000000b89947 */ /* 0x002fea0003800000 */
[C---:B-----5:R-:W-:Y:S01]  /*1cb40*/  VIADD R0, R10.reuse, 0x8000 ;  /* 0x000080000a007836 */ /* 0x060fe20000000000 */
[----:B------:R-:W-:Y:S01]  /*1cb50*/  ELECT P1, URZ, PT ;  /* 0x0000000000ff782f */ /* 0x000fe20003820000 */
[----:B------:R-:W-:Y:S01]  /*1cb60*/  VIADD R4, R10, 0x20000 ;  /* 0x000200000a047836 */ /* 0x000fe20000000000 */
[----:B------:R-:W-:Y:S01]  /*1cb70*/  UMOV UR13, 0x7fffbfdf ;  /* 0x7fffbfdf000d7882 */ /* 0x000fe20000000000 */
[----:B------:R-:W-:Y:S01]  /*1cb80*/  IMAD.MOV.U32 R3, RZ, RZ, RZ ;  /* 0x000000ffff037224 */ /* 0x000fe200078e00ff */
[----:B------:R-:W-:Y:S01]  /*1cb90*/  SHF.R.U32.HI R0, RZ, 0x4, R0 ;  /* 0x00000004ff007819 */ /* 0x000fe20000011600 */
[----:B------:R-:W-:Y:S01]  /*1cba0*/  IMAD.MOV.U32 R5, RZ, RZ, RZ ;  /* 0x000000ffff057224 */ /* 0x000fe200078e00ff */
[----:B------:R-:W-:Y:S01]  /*1cbb0*/  SHF.R.U32.HI R4, RZ, 0x4, R4 ;  /* 0x00000004ff047819 */ /* 0x000fe20000011604 */
[----:B------:R-:W-:Y:S01]  /*1cbc0*/  IMAD.MOV.U32 R133, RZ, RZ, RZ ;  /* 0x000000ffff857224 */ /* 0x000fe200078e00ff */
[----:B------:R-:W-:Y:S01]  /*1cbd0*/  SGXT.U32 R0, R0, 0xe ;  /* 0x0000000e0000781a */ /* 0x000fe20000000000 */
[----:B------:R-:W-:Y:S01]  /*1cbe0*/  UIADD3 UR16, UPT, UPT, UR5, 0x100000, URZ ;  /* 0x0010000005107890 */ /* 0x000fe2000fffe0ff */
[----:B------:R-:W-:Y:S01]  /*1cbf0*/  SGXT.U32 R4, R4, 0xe ;  /* 0x0000000e0404781a */ /* 0x000fe20000000000 */
[----:B------:R-:W-:Y:S01]  /*1cc00*/  UIADD3 UR30, UPT, UPT, UR5, 0x100000, URZ ;  /* 0x00100000051e7890 */ /* 0x000fe2000fffe0ff */
[C---:B------:R-:W-:Y:S01]  /*1cc10*/  R2UR UR12, R0.reuse ;  /* 0x00000000000c72ca */ /* 0x040fe200000e0000 */
[----:B------:R-:W-:Y:S01]  /*1cc20*/  @P1 IMAD.MOV.U32 R9, RZ, RZ, -0x7fffbfe0 ;  /* 0x80004020ff091424 */ /* 0x000fe200078e00ff */
[----:B------:R-:W-:Y:S01]  /*1cc30*/  IADD3 R0, P3, PT, R0, 0x2, RZ ;  /* 0x0000000200007810 */ /* 0x000fe20007f7e0ff */
[----:B------:R-:W-:Y:S01]  /*1cc40*/  UMOV UR24, 0x0 ;  /* 0x0000000000187882 */ /* 0x000fe20000000000 */
[----:B------:R-:W-:Y:S01]  /*1cc50*/  R2UR UR10, R4 ;  /* 0x00000000040a72ca */ /* 0x000fe200000e0000 */
[----:B------:R-:W-:Y:S01]  /*1cc60*/  UMOV UR25, 0x4400010 ;  /* 0x0440001000197882 */ /* 0x000fe20000000000 */
[----:B------:R-:W-:Y:S01]  /*1cc70*/  IADD3.X R3, PT, PT, R3, -0x7fffbfe0, RZ, P3, !PT ;  /* 0x8000402003037810 */ /* 0x000fe20001ffe4ff */
[----:B------:R-:W-:Y:S01]  /*1cc80*/  UMOV UR15, 0x80004020 ;  /* 0x80004020000f7882 */ /* 0x000fe20000000000 */
[----:B------:R-:W-:Y:S01]  /*1cc90*/  R2UR UR11, R5 ;  /* 0x00000000050b72ca */ /* 0x000fe200000e0000 */
[----:B------:R-:W-:Y:S01]  /*1cca0*/  UMOV UR26, 0x0 ;  /* 0x00000000001a7882 */ /* 0x000fe20000000000 */
[----:B------:R-:W-:Y:S01]  /*1ccb0*/  R2UR UR22, R0 ;  /* 0x00000000001672ca */ /* 0x000fe200000e0000 */
[----:B------:R-:W-:Y:S01]  /*1ccc0*/  UMOV UR27, 0x4400010 ;  /* 0x04400010001b7882 */ /* 0x000fe20000000000 */
[----:B------:R-:W-:Y:S01]  /*1ccd0*/  R2UR UR23, R3 ;  /* 0x00000000031772ca */ /* 0x000fe200000e0000 */
[----:B------:R-:W-:Y:S01]  /*1cce0*/  IMAD.U32 R8, RZ, RZ, UR12 ;  /* 0x0000000cff087e24 */ /* 0x000fe2000f8e00ff */
[----:B------:R-:W-:Y:S01]  /*1ccf0*/  @P1 R2UR UR21, R9 ;  /* 0x00000000091512ca */ /* 0x000fe200000e0000 */
[----:B------:R-:W-:Y:S01]  /*1cd00*/  UMOV UR12, 0xfffffffe ;  /* 0xfffffffe000c7882 */ /* 0x000fe20000000000 */
[----:B------:R-:W-:Y:S01]  /*1cd10*/  @P1 MOV R0, R132 ;  /* 0x0000008400001202 */ /* 0x000fe20000000f00 */
[----:B------:R-:W-:Y:S01]  /*1cd20*/  UMOV UR28, 0x0 ;  /* 0x00000000001c7882 */ /* 0x000fe20000000000 */
[----:B------:R-:W-:Y:S01]  /*1cd30*/  @P1 R2UR UR20, R8 ;  /* 0x00000000081412ca */ /* 0x000fe200000e0000 */
[----:B------:R-:W-:Y:S01]  /*1cd40*/  UMOV UR29, 0x4400010 ;  /* 0x04400010001d7882 */ /* 0x000fe20000000000 */
[----:B------:R-:W-:Y:S01]  /*1cd50*/  R2UR UR14, R4 ;  /* 0x00000000040e72ca */ /* 0x000fe200000e0000 */
[----:B------:R-:W-:Y:S01]  /*1cd60*/  UIADD3.64 UR10, UPT, UPT, UR10, -UR12, URZ ;  /* 0x8000000c0a0a7297 */ /* 0x000fe2000fffe0ff */
[----:B------:R-:W-:Y:S01]  /*1cd70*/  @P1 R2UR UR17, R0 ;  /* 0x00000000001112ca */ /* 0x000fe200000e0000 */
[----:B------:R-:W-:Y:S01]  /*1cd80*/  UMOV UR32, 0x0 ;  /* 0x0000000000207882 */ /* 0x000fe20000000000 */
[----:B------:R-:W-:Y:S01]  /*1cd90*/  UMOV UR33, 0x4400010 ;  /* 0x0440001000217882 */ /* 0x000fe20000000000 */
[----:B------:R-:W-:-:S02]  /*1cda0*/  UIADD3.64 UR12, UPT, UPT, UR22, 0x3fe, URZ ;  /* 0x000003fe160c7897 */ /* 0x000fc4000fffe0ff */
[----:B------:R-:W-:-:S06]  /*1cdb0*/  UIADD3.64 UR18, UPT, UPT, UR22, 0x400, URZ ;  /* 0x0000040016127897 */ /* 0x000fcc000fffe0ff */
[----:B------:R1:W-:Y:S01]  /*1cdc0*/  UTCQMMA gdesc[UR14], gdesc[UR20], tmem[UR5], tmem[UR24], idesc[UR25], UPT ;  /* 0x00ff18140e0075ea */ /* 0x0003e2000b800305 */
[----:B------:R1:W-:Y:S01]  /*1cdd0*/  UTCQMMA gdesc[UR10], gdesc[UR22], tmem[UR5], tmem[UR26], idesc[UR27], UPT ;  /* 0x00ff1a160a0075ea */ /* 0x0003e2000b800305 */
[----:B------:R1:W-:Y:S01]  /*1cde0*/  UTCQMMA gdesc[UR14], gdesc[UR12], tmem[UR16], tmem[UR28], idesc[UR29], UPT ;  /* 0x00ff1c0c0e0075ea */ /* 0x0003e2000b800310 */
[----:B------:R1:W-:Y:S01]  /*1cdf0*/  UTCQMMA gdesc[UR10], gdesc[UR18], tmem[UR30], tmem[UR32], idesc[UR33], UPT ;  /* 0x00ff20120a0075ea */ /* 0x0003e2000b80031e */
[----:B------:R1:W-:Y:S01]  /*1ce00*/  UTCBAR [UR17], URZ ;  /* 0x000000ff110073e9 */ /* 0x0003e200080000ff */
[----:B------:R-:W-:Y:S01]  /*1ce10*/  NOP ;  /* 0x0000000000007918 */ /* 0x000fe20000000000 */
.L_x_11:
[----:B------:R-:W-:Y:S02]  /*1ce20*/  FSEL R0, R7, 1, P0 ;  /* 0x3f80000007007808 */ /* 0x000fe40000000000 */
[----:B------:R-:W-:-:S03]  /*1ce30*/  FSEL R144, R2, -INF , P0 ;  /* 0xff80000002907808 */ /* 0x000fc60000000000 */
[----:B------:R2:W-:Y:S01]  /*1ce40*/  STL [R1+0x10c8], R0 ;  /* 0x0010c80001007387 */ /* 0x0005e20000100800 */
[----:B------:R-:W-:Y:S05]  /*1ce50*/  @!P2 BRA `(.L_x_12) ;  /* 0x0000010400a4a947 */ /* 0x000fea0003800000 */
[----:B--2---:R-:W-:Y:S01]  /*1ce60*/  SHF.R.U32.HI R0, RZ, 0x5, R139 ;  /* 0x00000005ff007819 */ /* 0x004fe2000001168b */
[----:B------:R-:W-:Y:S01]  /*1ce70*/  IMAD.MOV.U32 R2, RZ, RZ, RZ ;  /* 0x000000ffff027224 */ /* 0x000fe200078e00ff */
[----:B------:R-:W-:Y:S01]  /*1ce80*/  SHF.R.U32.HI R134, RZ, 0x4, R134 ;  /* 0x00000004ff867819 */ /* 0x000fe20000011686 */
[----:B-1----:R-:W-:Y:S01]  /*1ce90*/  UMOV UR13, 0x80004020 ;  /* 0x80004020000d7882 */ /* 0x002fe20000000000 */
[----:B------:R-:W-:Y:S02]  /*1cea0*/  ISETP.NE.U32.AND P6, PT, R0, RZ, PT ;  /* 0x000000ff0000720c */ /* 0x000fe40003fc5070 */
[----:B------:R-:W-:Y:S02]  /*1ceb0*/  SGXT.U32 R0, R134, 0xe ;  /* 0x0000000e8600781a */ /* 0x000fe40000000000 */
[----:B------:R-:W-:-:S03]  /*1cec0*/  R2UR UR7, R132 ;  /* 0x00000000840772ca */ /* 0x000fc600000e0000 */
[----:B------:R1:W-:Y:S02]  /*1ced0*/  STL [R1+0x1234], R0 ;  /* 0x0012340001007387 */ /* 0x0003e40000100800 */
[----:B-1----:R-:W-:-:S04]  /*1cee0*/  IADD3 R0, P0, PT, R0, 0x2, RZ ;  /* 0x0000000200007810 */ /* 0x002fc80007f1e0ff */
[----:B------:R-:W-:Y:S01]  /*1cef0*/  R2UR UR10, R0 ;  /* 0x00000000000a72ca */ /* 0x000fe200000e0000 */
[----:B-----5:R-:W-:Y:S01]  /*1cf00*/  VIADD R0, R10, 0x20000 ;  /* 0x000200000a007836 */ /* 0x020fe20000000000 */
[----:B------:R-:W-:-:S04]  /*1cf10*/  IADD3.X R2, PT, PT, R2, 0x40004040, RZ, P0, !PT ;  /* 0x4000404002027810 */ /* 0x000fc800007fe4ff */
[----:B------:R-:W-:Y:S02]  /*1cf20*/  SHF.R.U32.HI R0, RZ, 0x4, R0 ;  /* 0x00000004ff007819 */ /* 0x000fe40000011600 */
[----:B------:R-:W-:Y:S02]  /*1cf30*/  R2UR UR11, R2 ;  /* 0x00000000020b72ca */ /* 0x000fe400000e0000 */
[----:B------:R-:W-:-:S04]  /*1cf40*/  SGXT.U32 R0, R0, 0xe ;  /* 0x0000000e0000781a */ /* 0x000fc80000000000 */
[C---:B------:R-:W-:Y:S02]  /*1cf50*/  R2UR UR12, R0.reuse ;  /* 0x00000000000c72ca */ /* 0x040fe400000e0000 */
[----:B------:R-:W-:Y:S01]  /*1cf60*/  IADD3 R2, P0, PT, R0, 0x2, RZ ;  /* 0x0000000200027810 */ /* 0x000fe20007f1e0ff */
[----:B------:R-:W-:-:S03]  /*1cf70*/  IMAD.MOV.U32 R0, RZ, RZ, RZ ;  /* 0x000000ffff007224 */ /* 0x000fc600078e00ff */
[----:B------:R-:W-:Y:S01]  /*1cf80*/  R2UR UR14, R2 ;  /* 0x00000000020e72ca */ /* 0x000fe200000e0000 */
[----:B------:R-:W-:Y:S01]  /*1cf90*/  IMAD.U32 R2, RZ, RZ, UR4 ;  /* 0x00000004ff027e24 */ /* 0x000fe2000f8e00ff */
[----:B------:R-:W-:Y:S01]  /*1cfa0*/  IADD3.X R0, PT, PT, R0, -0x7fffbfe0, RZ, P0, !PT ;  /* 0x8000402000007810 */ /* 0x000fe200007fe4ff */
[----:B------:R-:W-:Y:S02]  /*1cfb0*/  UIADD3.64 UR48, UPT, UPT, UR10, 0x2, URZ ;  /* 0x000000020a307897 */ /* 0x000fe4000fffe0ff */
[----:B------:R-:W-:Y:S01]  /*1cfc0*/  UIADD3.64 UR50, UPT, UPT, UR10, 0x4, URZ ;  /* 0x000000040a327897 */ /* 0x000fe2000fffe0ff */
[----:B------:R-:W-:Y:S01]  /*1cfd0*/  R2UR UR15, R0 ;  /* 0x00000000000f72ca */ /* 0x000fe200000e0000 */
[----:B------:R-:W-:Y:S01]  /*1cfe0*/  VIADD R0, R10, 0x18000 ;  /* 0x000180000a007836 */ /* 0x000fe20000000000 */
[----:B------:R-:W-:Y:S01]  /*1cff0*/  SHF.R.U32.HI R2, RZ, 0x4, R2 ;  /* 0x00000004ff027819 */ /* 0x000fe20000011602 */
[----:B------:R-:W-:Y:S02]  /*1d000*/  UIADD3.64 UR76, UPT, UPT, UR10, 0x1fe, URZ ;  /* 0x000001fe0a4c7897 */ /* 0x000fe4000fffe0ff */
[----:B------:R-:W-:Y:S01]  /*1d010*/  UIADD3.64 UR52, UPT, UPT, UR10, 0x204, URZ ;  /* 0x000002040a347897 */ /* 0x000fe2000fffe0ff */
[----:B------:R-:W-:Y:S01]  /*1d020*/  SHF.R.U32.HI R0, RZ, 0x4, R0 ;  /* 0x00000004ff007819 */ /* 0x000fe20000011600 */
[----:B------:R-:W-:Y:S01]  /*1d030*/  UIADD3.64 UR54, UPT, UPT, UR10, 0x3fe, URZ ;  /* 0x000003fe0a367897 */ /* 0x000fe2000fffe0ff */
[----:B------:R-:W-:Y:S01]  /*1d040*/  SGXT.U32 R3, R2, 0xe ;  /* 0x0000000e0203781a */ /* 0x000fe20000000000 */
[----:B------:R-:W-:Y:S01]  /*1d050*/  UIADD3.64 UR56, UPT, UPT, UR10, 0x400, URZ ;  /* 0x000004000a387897 */ /* 0x000fe2000fffe0ff */
[----:B------:R-:W-:Y:S01]  /*1d060*/  SGXT.U32 R4, R0, 0xe ;  /* 0x0000000e0004781a */ /* 0x000fe20000000000 */
[----:B------:R-:W-:-:S02]  /*1d070*/  UIADD3.64 UR58, UPT, UPT, UR10, 0x402, URZ ;  /* 0x000004020a3a7897 */ /* 0x000fc4000fffe0ff */
[----:B------:R-:W-:Y:S01]  /*1d080*/  UIADD3.64 UR60, UPT, UPT, UR10, 0x404, URZ ;  /* 0x000004040a3c7897 */ /* 0x000fe2000fffe0ff */
[----:B------:R-:W-:Y:S01]  /*1d090*/  IADD3 R0, P0, PT, R4, 0x2, RZ ;  /* 0x0000000204007810 */ /* 0x000fe20007f1e0ff */
[----:B------:R1:W-:Y:S01]  /*1d0a0*/  STL [R1+0x10d4], R4 ;  /* 0x0010d40401007387 */ /* 0x0003e20000100800 */
[----:B------:R-:W-:Y:S02]  /*1d0b0*/  UIADD3.64 UR62, UPT, UPT, UR10, 0x5fe, URZ ;  /* 0x000005fe0a3e7897 */ /* 0x000fe4000fffe0ff */
[----:B------:R-:W-:Y:S01]  /*1d0c0*/  R2UR UR16, R0 ;  /* 0x00000000001072ca */ /* 0x000fe200000e0000 */
[----:B------:R2:W-:Y:S01]  /*1d0d0*/  STL [R1+0x1230], R3 ;  /* 0x0012300301007387 */ /* 0x0005e20000100800 */
[----:B------:R-:W-:Y:S01]  /*1d0e0*/  IADD3 R0, P1, PT, R3, 0x80, RZ ;  /* 0x0000008003007810 */ /* 0x000fe20007f3e0ff */
[----:B------:R-:W-:Y:S02]  /*1d0f0*/  UIADD3.64 UR64, UPT, UPT, UR10, 0x600, URZ ;  /* 0x000006000a407897 */ /* 0x000fe4000fffe0ff */
[----:B------:R-:W-:Y:S01]  /*1d100*/  UIADD3.64 UR66, UPT, UPT, UR10, 0x602, URZ ;  /* 0x000006020a427897 */ /* 0x000fe2000fffe0ff */
[C---:B------:R-:W-:Y:S01]  /*1d110*/  IADD3 R2, P2, PT, R0.reuse, 0x80, RZ ;  /* 0x0000008000027810 */ /* 0x040fe20007f5e0ff */
[----:B-1----:R-:W-:Y:S01]  /*1d120*/  IMAD.MOV.U32 R4, RZ, RZ, RZ ;  /* 0x000000ffff047224 */ /* 0x002fe200078e00ff */
[----:B------:R-:W-:Y:S01]  /*1d130*/  R2UR UR44, R0 ;  /* 0x00000000002c72ca */ /* 0x000fe200000e0000 */
[----:B------:R-:W-:Y:S01]  /*1d140*/  UIADD3.64 UR68, UPT, UPT, UR10, 0x604, URZ ;  /* 0x000006040a447897 */ /* 0x000fe2000fffe0ff */
[----:B------:R-:W-:-:S02]  /*1d150*/  R2UR UR18, R2 ;  /* 0x00000000021272ca */ /* 0x000fc400000e0000 */
[----:B------:R-:W-:Y:S02]  /*1d160*/  IADD3 R2, P3, PT, R0, 0x100, RZ ;  /* 0x0000010000027810 */ /* 0x000fe40007f7e0ff */
[----:B------:R-:W-:Y:S02]  /*1d170*/  IADD3.X R4, PT, PT, R4, -0x7fffbfe0, RZ, P0, !PT ;  /* 0x8000402004047810 */ /* 0x000fe400007fe4ff */
[----:B------:R-:W-:Y:S01]  /*1d180*/  R2UR UR20, R2 ;  /* 0x00000000021472ca */ /* 0x000fe200000e0000 */
[----:B------:R-:W-:Y:S01]  /*1d190*/  IMAD.MOV.U32 R2, RZ, RZ, RZ ;  /* 0x000000ffff027224 */ /* 0x000fe200078e00ff */
[----:B------:R-:W-:Y:S01]  /*1d1a0*/  R2UR UR17, R4 ;  /* 0x00000000041172ca */ /* 0x000fe200000e0000 */
[----:B------:R-:W-:-:S03]  /*1d1b0*/  IMAD.U32 R4, RZ, RZ, UR50 ;  /* 0x00000032ff047e24 */ /* 0x000fc6000f8e00ff */
[----:B------:R-:W-:Y:S02]  /*1d1c0*/  IADD3.X R2, PT, PT, R2, -0x7fffbfe0, RZ, P1, !PT ;  /* 0x8000402002027810 */ /* 0x000fe40000ffe4ff */
[----:B--2---:R-:W-:Y:S02]  /*1d1d0*/  IADD3 R3, P1, PT, R0, 0x180, RZ ;  /* 0x0000018000037810 */ /* 0x004fe40007f3e0ff */
[----:B------:R-:W-:Y:S01]  /*1d1e0*/  R2UR UR45, R2 ;  /* 0x00000000022d72ca */ /* 0x000fe200000e0000 */
[--C-:B------:R-:W-:Y:S01]  /*1d1f0*/  IMAD.X R14, RZ, RZ, R2.reuse, P2 ;  /* 0x000000ffff0e7224 */ /* 0x100fe200010e0602 */
[----:B------:R-:W-:Y:S01]  /*1d200*/  R2UR UR22, R3 ;  /* 0x00000000031672ca */ /* 0x000fe200000e0000 */
[--C-:B------:R-:W-:Y:S01]  /*1d210*/  IMAD.X R13, RZ, RZ, R2.reuse, P3 ;  /* 0x000000ffff0d7224 */ /* 0x100fe200018e0602 */
[----:B------:R-:W-:Y:S01]  /*1d220*/  IADD3 R3, P2, PT, R0, 0x200, RZ ;  /* 0x0000020000037810 */ /* 0x000fe20007f5e0ff */
[----:B------:R-:W-:Y:S01]  /*1d230*/  IMAD.X R12, RZ, RZ, R2, P1 ;  /* 0x000000ffff0c7224 */ /* 0x000fe200008e0602 */
[----:B------:R-:W-:Y:S01]  /*1d240*/  UIADD3.64 UR70, UPT, UPT, UR16, 0x3fe, URZ ;  /* 0x000003fe10467897 */ /* 0x000fe2000fffe0ff */
[----:B------:R-:W-:-:S02]  /*1d250*/  R2UR UR19, R14 ;  /* 0x000000000e1372ca */ /* 0x000fc400000e0000 */
[----:B------:R-:W-:Y:S01]  /*1d260*/  R2UR UR24, R3 ;  /* 0x00000000031872ca */ /* 0x000fe200000e0000 */
[--C-:B------:R-:W-:Y:S01]  /*1d270*/  IMAD.X R11, RZ, RZ, R2.reuse, P2 ;  /* 0x000000ffff0b7224 */ /* 0x100fe200010e0602 */
[C---:B------:R-:W-:Y:S02]  /*1d280*/  IADD3 R3, P3, PT, R0.reuse, 0x280, RZ ;  /* 0x0000028000037810 */ /* 0x040fe40007f7e0ff */
[----:B------:R-:W-:Y:S02]  /*1d290*/  R2UR UR21, R13 ;  /* 0x000000000d1572ca */ /* 0x000fe400000e0000 */
[----:B------:R-:W-:Y:S01]  /*1d2a0*/  R2UR UR26, R3 ;  /* 0x00000000031a72ca */ /* 0x000fe200000e0000 */
[----:B------:R-:W-:Y:S01]  /*1d2b0*/  IMAD.X R10, RZ, RZ, R2, P3 ;  /* 0x000000ffff0a7224 */ /* 0x000fe200018e0602 */
[----:B------:R-:W-:Y:S02]  /*1d2c0*/  IADD3 R3, P1, PT, R0, 0x300, RZ ;  /* 0x0000030000037810 */ /* 0x000fe40007f3e0ff */
        /* <DEDUP_REMOVED lines=14> */
[--C-:B------:R-:W-:Y:S01]  /*1d3b0*/  IMAD.X R6, RZ, RZ, R2.reuse, P1 ;  /* 0x000000ffff067224 */ /* 0x100fe200008e0602 */
[C---:B------:R-:W-:Y:S02]  /*1d3c0*/  IADD3 R3, P2, PT, R0.reuse, 0x500, RZ ;  /* 0x0000050000037810 */ /* 0x040fe40007f5e0ff */
[----:B------:R-:W-:Y:S01]  /*1d3d0*/  R2UR UR33, R7 ;  /* 0x00000000072172ca */ /* 0x000fe200000e0000 */
[----:B------:R-:W-:Y:S01]  /*1d3e0*/  IMAD.U32 R7, RZ, RZ, UR49 ;  /* 0x00000031ff077e24 */ /* 0x000fe2000f8e00ff */
[----:B------:R-:W-:Y:S01]  /*1d3f0*/  R2UR UR36, R3 ;  /* 0x00000000032472ca */ /* 0x000fe200000e0000 */
[----:B------:R-:W-:Y:S01]  /*1d400*/  IMAD.X R5, RZ, RZ, R2, P2 ;  /* 0x000000ffff057224 */ /* 0x000fe200010e0602 */
[----:B------:R-:W-:-:S02]  /*1d410*/  IADD3 R3, P3, PT, R0, 0x580, RZ ;  /* 0x0000058000037810 */ /* 0x000fc40007f7e0ff */
[----:B------:R-:W-:Y:S01]  /*1d420*/  R2UR UR35, R6 ;  /* 0x00000000062372ca */ /* 0x000fe200000e0000 */
[----:B------:R-:W-:Y:S01]  /*1d430*/  IMAD.U32 R6, RZ, RZ, UR48 ;  /* 0x00000030ff067e24 */ /* 0x000fe2000f8e00ff */
[----:B------:R-:W-:Y:S01]  /*1d440*/  R2UR UR38, R3 ;  /* 0x00000000032672ca */ /* 0x000fe200000e0000 */
[----:B------:R-:W-:Y:S01]  /*1d450*/  UIADD3.64 UR48, UPT, UPT, UR10, 0x200, URZ ;  /* 0x000002000a307897 */ /* 0x000fe2000fffe0ff */
[C---:B------:R-:W-:Y:S02]  /*1d460*/  IADD3 R3, P1, PT, R0.reuse, 0x600, RZ ;  /* 0x0000060000037810 */ /* 0x040fe40007f3e0ff */
[----:B------:R-:W-:Y:S01]  /*1d470*/  R2UR UR37, R5 ;  /* 0x00000000052572ca */ /* 0x000fe200000e0000 */
[----:B------:R-:W-:Y:S01]  /*1d480*/  IMAD.U32 R5, RZ, RZ, UR51 ;  /* 0x00000033ff057e24 */ /* 0x000fe2000f8e00ff */
[----:B------:R-:W-:Y:S01]  /*1d490*/  R2UR UR40, R3 ;  /* 0x00000000032872ca */ /* 0x000fe200000e0000 */
[----:B------:R1:W-:Y:S01]  /*1d4a0*/  STL.64 [R1+0x10f0], R6 ;  /* 0x0010f00601007387 */ /* 0x0003e20000100a00 */
[----:B------:R-:W-:Y:S01]  /*1d4b0*/  IADD3 R3, P2, PT, R0, 0x680, RZ ;  /* 0x0000068000037810 */ /* 0x000fe20007f5e0ff */
[----:B------:R-:W-:Y:S01]  /*1d4c0*/  UIADD3.64 UR50, UPT, UPT, UR10, 0x202, URZ ;  /* 0x000002020a327897 */ /* 0x000fe2000fffe0ff */
[----:B------:R-:W-:Y:S01]  /*1d4d0*/  R2UR UR31, R8 ;  /* 0x00000000081f72ca */ /* 0x000fe200000e0000 */
[----:B------:R2:W-:Y:S01]  /*1d4e0*/  STL.64 [R1+0x10e8], R4 ;  /* 0x0010e80401007387 */ /* 0x0005e20000100a00 */
[----:B------:R-:W-:-:S02]  /*1d4f0*/  R2UR UR42, R3 ;  /* 0x00000000032a72ca */ /* 0x000fc400000e0000 */
[----:B------:R-:W-:Y:S01]  /*1d500*/  IADD3 R3, P0, PT, R0, 0x700, RZ ;  /* 0x0000070000037810 */ /* 0x000fe20007f1e0ff */
[--C-:B------:R-:W-:Y:S01]  /*1d510*/  IMAD.X R0, RZ, RZ, R2.reuse, P3 ;  /* 0x000000ffff007224 */ /* 0x100fe200018e0602 */
[----:B------:R-:W-:Y:S02]  /*1d520*/  STL [R1+0x150], R144 ;  /* 0x0001509001007387 */ /* 0x000fe40000100800 */
[----:B------:R-:W-:Y:S01]  /*1d530*/  R2UR UR46, R3 ;  /* 0x00000000032e72ca */ /* 0x000fe200000e0000 */
[----:B-1----:R-:W-:Y:S01]  /*1d540*/  IMAD.U32 R6, RZ, RZ, UR70 ;  /* 0x00000046ff067e24 */ /* 0x002fe2000f8e00ff */
[----:B------:R-:W1:Y:S01]  /*1d550*/  LDC R3, c[0x0][0x3d4] ;  /* 0x0000f500ff037b82 */ /* 0x000e620000000800 */
[----:B------:R-:W-:Y:S01]  /*1d560*/  R2UR UR39, R0 ;  /* 0x00000000002772ca */ /* 0x000fe200000e0000 */
[--C-:B------:R-:W-:Y:S01]  /*1d570*/  IMAD.X R0, RZ, RZ, R2.reuse, P1 ;  /* 0x000000ffff007224 */ /* 0x100fe200008e0602 */
[----:B------:R-:W-:Y:S01]  /*1d580*/  STL [R1+0xd0], RZ ;  /* 0x0000d0ff01007387 */ /* 0x000fe20000100800 */
[----:B------:R-:W-:Y:S01]  /*1d590*/  IMAD.U32 R7, RZ, RZ, UR71 ;  /* 0x00000047ff077e24 */ /* 0x000fe2000f8e00ff */
[----:B------:R-:W-:Y:S01]  /*1d5a0*/  UIADD3.64 UR70, UPT, UPT, UR16, 0x400, URZ ;  /* 0x0000040010467897 */ /* 0x000fe2000fffe0ff */
[----:B--2---:R-:W-:Y:S01]  /*1d5b0*/  IMAD.MOV.U32 R4, RZ, RZ, RZ ;  /* 0x000000ffff047224 */ /* 0x004fe200078e00ff */
[----:B------:R-:W-:Y:S01]  /*1d5c0*/  R2UR UR41, R0 ;  /* 0x00000000002972ca */ /* 0x000fe200000e0000 */
[----:B------:R-:W-:-:S05]  /*1d5d0*/  IMAD.X R0, RZ, RZ, R2, P2 ;  /* 0x000000ffff007224 */ /* 0x000fca00010e0602 */
[----:B------:R-:W-:Y:S01]  /*1d5e0*/  R2UR UR43, R0 ;  /* 0x00000000002b72ca */ /* 0x000fe200000e0000 */
[----:B------:R-:W-:Y:S02]  /*1d5f0*/  IMAD.X R0, RZ, RZ, R2, P0 ;  /* 0x000000ffff007224 */ /* 0x000fe400000e0602 */
[----:B------:R-:W2:Y:S03]  /*1d600*/  LDC R2, c[0x0][0x3c4] ;  /* 0x0000f100ff027b82 */ /* 0x000ea60000000800 */
[----:B------:R-:W-:Y:S01]  /*1d610*/  R2UR UR47, R0 ;  /* 0x00000000002f72ca */ /* 0x000fe200000e0000 */
[----:B-1----:R-:W-:Y:S02]  /*1d620*/  IMAD.SHL.U32 R0, R3, 0x40, RZ ;  /* 0x0000004003007824 */ /* 0x002fe400078e00ff */
[----:B------:R-:W-:-:S05]  /*1d630*/  IMAD.MOV.U32 R3, RZ, RZ, 0x1 ;  /* 0x00000001ff037424 */ /* 0x000fca00078e00ff */
[----:B------:R1:W-:Y:S04]  /*1d640*/  STL [R1+0x20c], R3 ;  /* 0x00020c0301007387 */ /* 0x0003e80000100800 */
[----:B------:R3:W-:Y:S04]  /*1d650*/  STL.64 [R1+0x10e0], R6 ;  /* 0x0010e00601007387 */ /* 0x0007e80000100a00 */
[----:B------:R4:W-:Y:S01]  /*1d660*/  STL [R1+0x10cc], RZ ;  /* 0x0010ccff01007387 */ /* 0x0009e20000100800 */
[----:B--2---:R-:W-:Y:S02]  /*1d670*/  IMAD.SHL.U32 R2, R2, 0x40, RZ ;  /* 0x0000004002027824 */ /* 0x004fe400078e00ff */
[----:B-1----:R-:W-:-:S02]  /*1d680*/  IMAD.MOV.U32 R3, RZ, RZ, RZ ;  /* 0x000000ffff037224 */ /* 0x002fc400078e00ff */
[----:B---3--:R-:W-:Y:S02]  /*1d690*/  IMAD.U32 R6, RZ, RZ, UR70 ;  /* 0x00000046ff067e24 */ /* 0x008fe4000f8e00ff */
[----:B------:R-:W-:-:S05]  /*1d6a0*/  IMAD.U32 R7, RZ, RZ, UR71 ;  /* 0x00000047ff077e24 */ /* 0x000fca000f8e00ff */
[----:B------:R4:W-:Y:S02]  /*1d6b0*/  STL.64 [R1+0x10d8], R6 ;  /* 0x0010d80601007387 */ /* 0x0009e40000100a00 */
.L_x_17:
[----:B------:R-:W2:Y:S04]  /*1d6c0*/  LDL.64 R18, [R1+0x1008] ;  /* 0x0010080001127983 */ /* 0x000ea80000100a00 */
[----:B---3--:R-:W3:Y:S04]  /*1d6d0*/  LDL.64 R14, [R1+0x1000] ;  /* 0x00100000010e7983 */ /* 0x008ee80000100a00 */
[----:B----4-:R-:W4:Y:S04]  /*1d6e0*/  LDL.64 R30, [R1+0xff8] ;  /* 0x000ff800011e7983 */ /* 0x010f280000100a00 */
[----:B------:R-:W4:Y:S04]  /*1d6f0*/  LDL.64 R16, [R1+0xff0] ;  /* 0x000ff00001107983 */ /* 0x000f280000100a00 */
[----:B------:R-:W4:Y:S04]  /*1d700*/  LDL.64 R12, [R1+0xf08] ;  /* 0x000f0800010c7983 */ /* 0x000f280000100a00 */
[----:B------:R-:W4:Y:S01]  /*1d710*/  LDL.64 R28, [R1+0xf00] ;  /* 0x000f0000011c7983 */ /* 0x000f220000100a00 */
[C---:B------:R-:W-:Y:S01]  /*1d720*/  IADD3 RZ, P0, PT, R2.reuse, R148, RZ ;  /* 0x0000009402ff7210 */ /* 0x040fe20007f1e0ff */
[C---:B------:R-:W-:Y:S01]  /*1d730*/  IMAD.IADD R8, R2.reuse, 0x1, R148 ;  /* 0x0000000102087824 */ /* 0x040fe200078e0294 */
[----:B0-----:R-:W-:Y:S01]  /*1d740*/  SHF.R.S32.HI R105, RZ, 0x1f, R2 ;  /* 0x0000001fff697819 */ /* 0x001fe20000011402 */
[----:B------:R0:W-:Y:S01]  /*1d750*/  STL [R1+0x1304], R4 ;  /* 0x0013040401007387 */ /* 0x0001e20000100800 */
[C---:B------:R-:W-:Y:S01]  /*1d760*/  IADD3 RZ, P1, PT, R2.reuse, R146, RZ ;  /* 0x0000009202ff7210 */ /* 0x040fe20007f3e0ff */
[C---:B------:R-:W-:Y:S01]  /*1d770*/  IMAD.IADD R6, R2.reuse, 0x1, R146 ;  /* 0x0000000102067824 */ /* 0x040fe200078e0292 */
[----:B------:R-:W-:Y:S01]  /*1d780*/  SHF.R.S32.HI R5, RZ, 0x1f, R2 ;  /* 0x0000001fff057819 */ /* 0x000fe20000011402 */
[----:B------:R1:W-:Y:S01]  /*1d790*/  STL [R1+0x1300], R3 ;  /* 0x0013000301007387 */ /* 0x0003e20000100800 */
[C---:B------:R-:W-:Y:S01]  /*1d7a0*/  IMAD.X R9, R105.reuse, 0x1, R149, P0 ;  /* 0x0000000169097824 */ /* 0x040fe200000e0695 */
[C---:B------:R-:W-:Y:S01]  /*1d7b0*/  IADD3 RZ, P0, PT, R2.reuse, R150, RZ ;  /* 0x0000009602ff7210 */ /* 0x040fe20007f1e0ff */
[----:B------:R-:W-:Y:S01]  /*1d7c0*/  IMAD.X R7, R105, 0x1, R147, P1 ;  /* 0x0000000169077824 */ /* 0x000fe200008e0693 */
[----:B------:R0:W-:Y:S01]  /*1d7d0*/  STL [R1+0x12fc], R0 ;  /* 0x0012fc0001007387 */ /* 0x0001e20000100800 */
[C---:B------:R-:W-:Y:S01]  /*1d7e0*/  IMAD.IADD R10, R2.reuse, 0x1, R152 ;  /* 0x00000001020a7824 */ /* 0x040fe200078e0298 */
[----:B------:R-:W2:Y:S02]  /*1d7f0*/  LDC R165, c[0x0][0x3c4] ;  /* 0x0000f100ffa57b82 */ /* 0x000ea40000000800 */
[----:B------:R-:W4:Y:S04]  /*1d800*/  LDL.64 R26, [R1+0xef8] ;  /* 0x000ef800011a7983 */ /* 0x000f280000100a00 */
[----:B------:R-:W4:Y:S04]  /*1d810*/  LDL.64 R20, [R1+0xe08] ;  /* 0x000e080001147983 */ /* 0x000f280000100a00 */
[----:B------:R-:W4:Y:S04]  /*1d820*/  LDL.64 R22, [R1+0xef0] ;  /* 0x000ef00001167983 */ /* 0x000f280000100a00 */
[----:B------:R-:W4:Y:S04]  /*1d830*/  LDL.64 R24, [R1+0xe00] ;  /* 0x000e000001187983 */ /* 0x000f280000100a00 */
[----:B0-----:R-:W4:Y:S04]  /*1d840*/  LDG.E.U8 R4, desc[UR8][R8.64] ;  /* 0x0000000808047981 */ /* 0x001f28000c1e1100 */
[----:B-1----:R0:W4:Y:S01]  /*1d850*/  LDG.E.U8 R3, desc[UR8][R6.64] ;  /* 0x0000000806037981 */ /* 0x002122000c1e1100 */
[C---:B------:R-:W-:Y:S01]  /*1d860*/  IADD3 RZ, P1, PT, R2.reuse, R152, RZ ;  /* 0x0000009802ff7210 */ /* 0x040fe20007f3e0ff */
[----:B0-----:R-:W-:-:S02]  /*1d870*/  IMAD.IADD R6, R2, 0x1, R150 ;  /* 0x0000000102067824 */ /* 0x001fc400078e0296 */
[C---:B------:R-:W-:Y:S02]  /*1d880*/  IMAD.X R7, R105.reuse, 0x1, R151, P0 ;  /* 0x0000000169077824 */ /* 0x040fe400000e0697 */
[----:B------:R-:W-:-:S03]  /*1d890*/  IMAD.X R11, R105, 0x1, R153, P1 ;  /* 0x00000001690b7824 */ /* 0x000fc600008e0699 */
[----:B------:R3:W4:Y:S04]  /*1d8a0*/  LDG.E.U8 R0, desc[UR8][R6.64] ;  /* 0x0000000806007981 */ /* 0x000728000c1e1100 */
[----:B------:R4:W4:Y:S01]  /*1d8b0*/  LDG.E.U8 R34, desc[UR8][R10.64] ;  /* 0x000000080a227981 */ /* 0x000922000c1e1100 */
[C---:B--2---:R-:W-:Y:S02]  /*1d8c0*/  IADD3 R8, P0, PT, R2.reuse, R18, RZ ;  /* 0x0000001202087210 */ /* 0x044fe40007f1e0ff */
[----:B---3--:R-:W-:-:S03]  /*1d8d0*/  IADD3 R6, P1, PT, R2, R14, RZ ;  /* 0x0000000e02067210 */ /* 0x008fc60007f3e0ff */
[C---:B------:R-:W-:Y:S02]  /*1d8e0*/  IMAD.X R9, R5.reuse, 0x1, R19, P0 ;  /* 0x0000000105097824 */ /* 0x040fe400000e0613 */
[----:B------:R-:W2:Y:S01]  /*1d8f0*/  LDL.64 R18, [R1+0xdf8] ;  /* 0x000df80001127983 */ /* 0x000ea20000100a00 */
[C---:B----4-:R-:W-:Y:S01]  /*1d900*/  IADD3 R10, P0, PT, R2.reuse, R30, RZ ;  /* 0x0000001e020a7210 */ /* 0x050fe20007f1e0ff */
[C---:B------:R-:W-:Y:S02]  /*1d910*/  IMAD.X R7, R5.reuse, 0x1, R15, P1 ;  /* 0x0000000105077824 */ /* 0x040fe400008e060f */
[----:B------:R0:W3:Y:S02]  /*1d920*/  LDG.E.U8 R33, desc[UR8][R8.64] ;  /* 0x0000000808217981 */ /* 0x0000e4000c1e1100 */
[----:B------:R-:W-:Y:S02]  /*1d930*/  IMAD.X R11, R5, 0x1, R31, P0 ;  /* 0x00000001050b7824 */ /* 0x000fe400000e061f */
[----:B------:R1:W4:Y:S04]  /*1d940*/  LDG.E.U8 R32, desc[UR8][R6.64] ;  /* 0x0000000806207981 */ /* 0x000328000c1e1100 */
[----:B------:R1:W4:Y:S01]  /*1d950*/  LDG.E.U8 R31, desc[UR8][R10.64] ;  /* 0x000000080a1f7981 */ /* 0x000322000c1e1100 */
[----:B0-----:R-:W-:-:S03]  /*1d960*/  IADD3 R8, P1, PT, R2, R16, RZ ;  /* 0x0000001002087210 */ /* 0x001fc60007f3e0ff */
[----:B------:R-:W4:Y:S01]  /*1d970*/  LDL.64 R14, [R1+0xdf0] ;  /* 0x000df000010e7983 */ /* 0x000f220000100a00 */
[C---:B-1----:R-:W-:Y:S01]  /*1d980*/  IADD3 R6, P0, PT, R2.reuse, R12, RZ ;  /* 0x0000000c02067210 */ /* 0x042fe20007f1e0ff */
[C---:B------:R-:W-:Y:S02]  /*1d990*/  IMAD.X R9, R5.reuse, 0x1, R17, P1 ;  /* 0x0000000105097824 */ /* 0x040fe400008e0611 */
[----:B------:R-:W4:Y:S02]  /*1d9a0*/  LDL.64 R16, [R1+0xd08] ;  /* 0x000d080001107983 */ /* 0x000f240000100a00 */
[----:B------:R-:W-:Y:S02]  /*1d9b0*/  IMAD.X R7, R5, 0x1, R13, P0 ;  /* 0x0000000105077824 */ /* 0x000fe400000e060d */
[----:B------:R0:W4:Y:S01]  /*1d9c0*/  LDG.E.U8 R30, desc[UR8][R8.64] ;  /* 0x00000008081e7981 */ /* 0x000122000c1e1100 */
[----:B------:R-:W-:-:S03]  /*1d9d0*/  IADD3 R10, P1, PT, R2, R28, RZ ;  /* 0x0000001c020a7210 */ /* 0x000fc60007f3e0ff */
[----:B------:R1:W4:Y:S01]  /*1d9e0*/  LDG.E.U8 R28, desc[UR8][R6.64] ;  /* 0x00000008061c7981 */ /* 0x000322000c1e1100 */
[----:B0-----:R-:W-:Y:S01]  /*1d9f0*/  IADD3 R8, P0, PT, R2, R26, RZ ;  /* 0x0000001a02087210 */ /* 0x001fe20007f1e0ff */
[----:B------:R-:W-:-:S04]  /*1da00*/  IMAD.X R11, R5, 0x1, R29, P1 ;  /* 0x00000001050b7824 */ /* 0x000fc800008e061d */
[----:B------:R-:W-:Y:S01]  /*1da10*/  IMAD.X R9, R5, 0x1, R27, P0 ;  /* 0x0000000105097824 */ /* 0x000fe200000e061b */
[C---:B------:R-:W-:Y:S02]  /*1da20*/  IADD3 R158, P0, PT, R2.reuse, R20, RZ ;  /* 0x00000014029e7210 */ /* 0x040fe40007f1e0ff */
[----:B-1----:R-:W-:-:S03]  /*1da30*/  IADD3 R6, P1, PT, R2, R22, RZ ;  /* 0x0000001602067210 */ /* 0x002fc60007f3e0ff */
[C---:B------:R-:W-:Y:S02]  /*1da40*/  IMAD.X R159, R5.reuse, 0x1, R21, P0 ;  /* 0x00000001059f7824 */ /* 0x040fe400000e0615 */
[C---:B------:R-:W-:Y:S01]  /*1da50*/  IMAD.X R7, R5.reuse, 0x1, R23, P1 ;  /* 0x0000000105077824 */ /* 0x040fe200008e0617 */
[C---:B------:R-:W-:Y:S02]  /*1da60*/  IADD3 R156, P1, PT, R2.reuse, R24, RZ ;  /* 0x00000018029c7210 */ /* 0x040fe40007f3e0ff */
[----:B------:R-:W4:Y:S03]  /*1da70*/  LDG.E.U8 R158, desc[UR8][R158.64] ;  /* 0x000000089e9e7981 */ /* 0x000f26000c1e1100 */
[----:B------:R-:W-:Y:S01]  /*1da80*/  IMAD.X R157, R5, 0x1, R25, P1 ;  /* 0x00000001059d7824 */ /* 0x000fe200008e0619 */
[----:B------:R-:W-:Y:S04]  /*1da90*/  STL [R1+0xcc], R4 ;  /* 0x0000cc0401007387 */ /* 0x000fe80000100800 */
[----:B------:R0:W4:Y:S04]  /*1daa0*/  LDG.E.U8 R156, desc[UR8][R156.64] ;  /* 0x000000089c9c7981 */ /* 0x000128000c1e1100 */
[----:B------:R1:W-:Y:S04]  /*1dab0*/  STL [R1+0xc8], R3 ;  /* 0x0000c80301007387 */ /* 0x0003e80000100800 */
[----:B------:R-:W4:Y:S01]  /*1dac0*/  LDL.64 R12, [R1+0xd00] ;  /* 0x000d0000010c7983 */ /* 0x000f220000100a00 */
[----:B0-----:R-:W0:Y:S03]  /*1dad0*/  LDC R157, c[0x0][0x3c4] ;  /* 0x0000f100ff9d7b82 */ /* 0x001e260000000800 */
[----:B------:R-:W4:Y:S04]  /*1dae0*/  LDL.64 R26, [R1+0xcf8] ;  /* 0x000cf800011a7983 */ /* 0x000f280000100a00 */
[----:B------:R1:W-:Y:S04]  /*1daf0*/  STL [R1+0xc4], R0 ;  /* 0x0000c40001007387 */ /* 0x0003e80000100800 */
[----:B------:R-:W4:Y:S04]  /*1db00*/  LDL.64 R22, [R1+0xcf0] ;  /* 0x000cf00001167983 */ /* 0x000f280000100a00 */
[----:B------:R-:W-:Y:S04]  /*1db10*/  STL [R1+0xc0], R34 ;  /* 0x0000c02201007387 */ /* 0x000fe80000100800 */
[----:B------:R-:W4:Y:S04]  /*1db20*/  LDL.64 R20, [R1+0xc08] ;  /* 0x000c080001147983 */ /* 0x000f280000100a00 */
[----:B-1----:R1:W4:Y:S04]  /*1db30*/  LDG.E.U8 R3, desc[UR8][R8.64] ;  /* 0x0000000808037981 */ /* 0x002328000c1e1100 */
[----:B------:R0:W4:Y:S04]  /*1db40*/  LDG.E.U8 R0, desc[UR8][R6.64] ;  /* 0x0000000806007981 */ /* 0x000128000c1e1100 */
[----:B------:R0:W4:Y:S01]  /*1db50*/  LDG.E.U8 R4, desc[UR8][R10.64] ;  /* 0x000000080a047981 */ /* 0x000122000c1e1100 */
[----:B--2---:R-:W-:-:S03]  /*1db60*/  IADD3 R154, P0, PT, R2, R18, RZ ;  /* 0x00000012029a7210 */ /* 0x004fc60007f1e0ff */
[----:B---3--:R-:W-:Y:S02]  /*1db70*/  STL [R1+0xb8], R33 ;  /* 0x0000b82101007387 */ /* 0x008fe40000100800 */
[----:B------:R-:W-:-:S05]  /*1db80*/  IMAD.X R155, R5, 0x1, R19, P0 ;  /* 0x00000001059b7824 */ /* 0x000fca00000e0613 */
[----:B------:R-:W2:Y:S01]  /*1db90*/  LDG.E.U8 R154, desc[UR8][R154.64] ;  /* 0x000000089a9a7981 */ /* 0x000ea2000c1e1100 */
[----:B----4-:R-:W-:-:S05]  /*1dba0*/  IADD3 R144, P1, PT, R2, R14, RZ ;  /* 0x0000000e02907210 */ /* 0x010fca0007f3e0ff */
[----:B------:R-:W-:Y:S01]  /*1dbb0*/  IMAD.X R145, R5, 0x1, R15, P1 ;  /* 0x0000000105917824 */ /* 0x000fe200008e060f */
[----:B-1----:R-:W-:-:S04]  /*1dbc0*/  IADD3 R8, P0, PT, R2, R16, RZ ;  /* 0x0000001002087210 */ /* 0x002fc80007f1e0ff */
[----:B------:R-:W3:Y:S01]  /*1dbd0*/  LDG.E.U8 R144, desc[UR8][R144.64] ;  /* 0x0000000890907981 */ /* 0x000ee2000c1e1100 */
[----:B------:R-:W-:-:S05]  /*1dbe0*/  IMAD.X R9, R5, 0x1, R17, P0 ;  /* 0x0000000105097824 */ /* 0x000fca00000e0611 */
[----:B------:R1:W4:Y:S04]  /*1dbf0*/  LDG.E.U8 R75, desc[UR8][R8.64] ;  /* 0x00000008084b7981 */ /* 0x000328000c1e1100 */
[----:B------:R-:W-:Y:S04]  /*1dc00*/  STL [R1+0x130c], R158 ;  /* 0x00130c9e01007387 */ /* 0x000fe80000100800 */
[----:B------:R-:W4:Y:S04]  /*1dc10*/  LDL.64 R24, [R1+0xc00] ;  /* 0x000c000001187983 */ /* 0x000f280000100a00 */
[----:B------:R-:W-:Y:S04]  /*1dc20*/  STL [R1+0xb4], R32 ;  /* 0x0000b42001007387 */ /* 0x000fe80000100800 */
[----:B------:R-:W4:Y:S04]  /*1dc30*/  LDL.64 R18, [R1+0xbf8] ;  /* 0x000bf80001127983 */ /* 0x000f280000100a00 */
[----:B------:R-:W-:Y:S04]  /*1dc40*/  STL [R1+0x1310], R156 ;  /* 0x0013109c01007387 */ /* 0x000fe80000100800 */
[----:B------:R-:W-:Y:S04]  /*1dc50*/  STL [R1+0xb0], R31 ;  /* 0x0000b01f01007387 */ /* 0x000fe80000100800 */
[----:B------:R-:W4:Y:S01]  /*1dc60*/  LDL.64 R14, [R1+0xbf0] ;  /* 0x000bf000010e7983 */ /* 0x000f220000100a00 */
[----:B0-----:R-:W-:-:S05]  /*1dc70*/  IADD3 R6, P1, PT, R2, R12, RZ ;  /* 0x0000000c02067210 */ /* 0x001fca0007f3e0ff */
[----:B------:R-:W-:-:S05]  /*1dc80*/  IMAD.X R7, R5, 0x1, R13, P1 ;  /* 0x0000000105077824 */ /* 0x000fca00008e060d */
[----:B------:R0:W4:Y:S01]  /*1dc90*/  LDG.E.U8 R74, desc[UR8][R6.64] ;  /* 0x00000008064a7981 */ /* 0x000122000c1e1100 */
[C---:B------:R-:W-:Y:S02]  /*1dca0*/  IADD3 R10, P0, PT, R2.reuse, R26, RZ ;  /* 0x0000001a020a7210 */ /* 0x040fe40007f1e0ff */
[----:B-1----:R-:W-:-:S03]  /*1dcb0*/  IADD3 R8, P1, PT, R2, R22, RZ ;  /* 0x0000001602087210 */ /* 0x002fc60007f3e0ff */
[C---:B------:R-:W-:Y:S02]  /*1dcc0*/  IMAD.X R11, R5.reuse, 0x1, R27, P0 ;  /* 0x00000001050b7824 */ /* 0x040fe400000e061b */
[C---:B------:R-:W-:Y:S01]  /*1dcd0*/  IMAD.X R9, R5.reuse, 0x1, R23, P1 ;  /* 0x0000000105097824 */ /* 0x040fe200008e0617 */
[C---:B0-----:R-:W-:Y:S02]  /*1dce0*/  IADD3 R6, P0, PT, R2.reuse, R20, RZ ;  /* 0x0000001402067210 */ /* 0x041fe40007f1e0ff */
[----:B------:R4:W4:Y:S03]  /*1dcf0*/  LDG.E.U8 R73, desc[UR8][R10.64] ;  /* 0x000000080a497981 */ /* 0x000926000c1e1100 */
[----:B------:R-:W-:Y:S01]  /*1dd00*/  IMAD.X R7, R5, 0x1, R21, P0 ;  /* 0x0000000105077824 */ /* 0x000fe200000e0615 */
[----:B------:R-:W-:Y:S04]  /*1dd10*/  STL [R1+0xac], R30 ;  /* 0x0000ac1e01007387 */ /* 0x000fe80000100800 */
[----:B------:R0:W4:Y:S04]  /*1dd20*/  LDG.E.U8 R72, desc[UR8][R8.64] ;  /* 0x0000000808487981 */ /* 0x000128000c1e1100 */
[----:B------:R1:W4:Y:S04]  /*1dd30*/  LDG.E.U8 R71, desc[UR8][R6.64] ;  /* 0x0000000806477981 */ /* 0x000328000c1e1100 */
[----:B--2---:R-:W-:Y:S04]  /*1dd40*/  STL [R1+0x1308], R154 ;  /* 0x0013089a01007387 */ /* 0x004fe80000100800 */
[----:B------:R-:W2:Y:S04]  /*1dd50*/  LDL.64 R16, [R1+0xb08] ;  /* 0x000b080001107983 */ /* 0x000ea80000100a00 */
[----:B------:R0:W-:Y:S04]  /*1dd60*/  STL [R1+0x68], R28 ;  /* 0x0000681c01007387 */ /* 0x0001e80000100800 */
[----:B---3--:R-:W-:Y:S04]  /*1dd70*/  STL [R1+0x1314], R144 ;  /* 0x0013149001007387 */ /* 0x008fe80000100800 */
[----:B------:R3:W-:Y:S04]  /*1dd80*/  STL [R1+0x64], R4 ;  /* 0x0000640401007387 */ /* 0x0007e80000100800 */
[----:B------:R-:W3:Y:S01]  /*1dd90*/  LDL.64 R12, [R1+0xb00] ;  /* 0x000b0000010c7983 */ /* 0x000ee20000100a00 */
[----:B----4-:R-:W-:-:S05]  /*1dda0*/  IADD3 R10, P1, PT, R2, R24, RZ ;  /* 0x00000018020a7210 */ /* 0x010fca0007f3e0ff */
[----:B------:R-:W-:Y:S01]  /*1ddb0*/  IMAD.X R11, R5, 0x1, R25, P1 ;  /* 0x00000001050b7824 */ /* 0x000fe200008e0619 */
[----:B0-----:R-:W-:-:S04]  /*1ddc0*/  IADD3 R8, P0, PT, R2, R18, RZ ;  /* 0x0000001202087210 */ /* 0x001fc80007f1e0ff */
[----:B------:R2:W4:Y:S01]  /*1ddd0*/  LDG.E.U8 R70, desc[UR8][R10.64] ;  /* 0x000000080a467981 */ /* 0x000522000c1e1100 */
[----:B------:R-:W-:-:S03]  /*1dde0*/  IMAD.X R9, R5, 0x1, R19, P0 ;  /* 0x0000000105097824 */ /* 0x000fc600000e0613 */
[----:B------:R-:W-:Y:S04]  /*1ddf0*/  STL [R1+0x1318], R75 ;  /* 0x0013184b01007387 */ /* 0x000fe80000100800 */
[----:B------:R3:W4:Y:S01]  /*1de00*/  LDG.E.U8 R69, desc[UR8][R8.64] ;  /* 0x0000000808457981 */ /* 0x000722000c1e1100 */
[----:B-1----:R-:W-:-:S05]  /*1de10*/  IADD3 R6, P1, PT, R2, R14, RZ ;  /* 0x0000000e02067210 */ /* 0x002fca0007f3e0ff */
[----:B------:R-:W-:Y:S01]  /*1de20*/  IMAD.X R7, R5, 0x1, R15, P1 ;  /* 0x0000000105077824 */ /* 0x000fe200008e060f */
[----:B------:R0:W-:Y:S04]  /*1de30*/  STL [R1+0x60], R3 ;  /* 0x0000600301007387 */ /* 0x0001e80000100800 */
[----:B------:R-:W4:Y:S04]  /*1de40*/  LDG.E.U8 R68, desc[UR8][R6.64] ;  /* 0x0000000806447981 */ /* 0x000f28000c1e1100 */
[----:B------:R-:W4:Y:S04]  /*1de50*/  LDL.64 R28, [R1+0xaf8] ;  /* 0x000af800011c7983 */ /* 0x000f280000100a00 */
[----:B------:R1:W-:Y:S04]  /*1de60*/  STL [R1+0x5c], R0 ;  /* 0x00005c0001007387 */ /* 0x0003e80000100800 */
[----:B------:R-:W-:Y:S04]  /*1de70*/  STL [R1+0x131c], R74 ;  /* 0x00131c4a01007387 */ /* 0x000fe80000100800 */
[----:B------:R-:W4:Y:S04]  /*1de80*/  LDL.64 R22, [R1+0xaf0] ;  /* 0x000af00001167983 */ /* 0x000f280000100a00 */
[----:B------:R-:W4:Y:S04]  /*1de90*/  LDL.64 R26, [R1+0xfe8] ;  /* 0x000fe800011a7983 */ /* 0x000f280000100a00 */
[----:B------:R-:W-:Y:S04]  /*1dea0*/  STL [R1+0x1320], R73 ;  /* 0x0013204901007387 */ /* 0x000fe80000100800 */
[----:B------:R-:W4:Y:S04]  /*1deb0*/  LDL.64 R20, [R1+0xfe0] ;  /* 0x000fe00001147983 */ /* 0x000f280000100a00 */
[----:B------:R-:W4:Y:S04]  /*1dec0*/  LDL.64 R24, [R1+0xfd8] ;  /* 0x000fd80001187983 */ /* 0x000f280000100a00 */
[----:B------:R-:W4:Y:S01]  /*1ded0*/  LDL.64 R18, [R1+0xfd0] ;  /* 0x000fd00001127983 */ /* 0x000f220000100a00 */
[----:B--2---:R-:W-:-:S05]  /*1dee0*/  IADD3 R10, P0, PT, R2, R16, RZ ;  /* 0x00000010020a7210 */ /* 0x004fca0007f1e0ff */
[----:B------:R-:W-:-:S05]  /*1def0*/  IMAD.X R11, R5, 0x1, R17, P0 ;  /* 0x00000001050b7824 */ /* 0x000fca00000e0611 */
[----:B------:R2:W4:Y:S01]  /*1df00*/  LDG.E.U8 R67, desc[UR8][R10.64] ;  /* 0x000000080a437981 */ /* 0x000522000c1e1100 */
[----:B---3--:R-:W-:-:S05]  /*1df10*/  IADD3 R8, P1, PT, R2, R12, RZ ;  /* 0x0000000c02087210 */ /* 0x008fca0007f3e0ff */
[----:B------:R-:W-:-:S05]  /*1df20*/  IMAD.X R9, R5, 0x1, R13, P1 ;  /* 0x0000000105097824 */ /* 0x000fca00008e060d */
[----:B------:R3:W4:Y:S04]  /*1df30*/  LDG.E.U8 R66, desc[UR8][R8.64] ;  /* 0x0000000808427981 */ /* 0x000728000c1e1100 */
[----:B----4-:R-:W-:Y:S04]  /*1df40*/  STL.64 [R1+0x1328], R70 ;  /* 0x0013284601007387 */ /* 0x010fe80000100a00 */
[----:B------:R-:W4:Y:S04]  /*1df50*/  LDL.64 R14, [R1+0xee8] ;  /* 0x000ee800010e7983 */ /* 0x000f280000100a00 */
[----:B------:R-:W4:Y:S04]  /*1df60*/  LDL.64 R16, [R1+0xee0] ;  /* 0x000ee00001107983 */ /* 0x000f280000100a00 */
[----:B------:R-:W-:Y:S04]  /*1df70*/  STL.64 [R1+0x1330], R68 ;  /* 0x0013304401007387 */ /* 0x000fe80000100a00 */
[----:B------:R-:W4:Y:S01]  /*1df80*/  LDL.64 R12, [R1+0xed8] ;  /* 0x000ed800010c7983 */ /* 0x000f220000100a00 */
[----:B------:R-:W-:-:S05]  /*1df90*/  IADD3 R6, P0, PT, R2, R28, RZ ;  /* 0x0000001c02067210 */ /* 0x000fca0007f1e0ff */
[----:B------:R-:W-:Y:S02]  /*1dfa0*/  IMAD.X R7, R5, 0x1, R29, P0 ;  /* 0x0000000105077824 */ /* 0x000fe400000e061d */
[----:B------:R-:W4:Y:S01]  /*1dfb0*/  LDL.64 R28, [R1+0xed0] ;  /* 0x000ed000011c7983 */ /* 0x000f220000100a00 */
[----:B--2---:R-:W-:-:S03]  /*1dfc0*/  IADD3 R10, P1, PT, R2, R22, RZ ;  /* 0x00000016020a7210 */ /* 0x004fc60007f3e0ff */
[----:B------:R2:W4:Y:S01]  /*1dfd0*/  LDG.E.U8 R65, desc[UR8][R6.64] ;  /* 0x0000000806417981 */ /* 0x000522000c1e1100 */
[C---:B---3--:R-:W-:Y:S01]  /*1dfe0*/  IADD3 R8, P0, PT, R2.reuse, R26, RZ ;  /* 0x0000001a02087210 */ /* 0x048fe20007f1e0ff */
[C---:B------:R-:W-:Y:S02]  /*1dff0*/  IMAD.X R11, R5.reuse, 0x1, R23, P1 ;  /* 0x00000001050b7824 */ /* 0x040fe400008e0617 */
[----:B------:R-:W3:Y:S02]  /*1e000*/  LDL.64 R22, [R1+0xde8] ;  /* 0x000de80001167983 */ /* 0x000ee40000100a00 */
[----:B------:R-:W-:Y:S02]  /*1e010*/  IMAD.X R9, R5, 0x1, R27, P0 ;  /* 0x0000000105097824 */ /* 0x000fe400000e061b */
[----:B------:R-:W3:Y:S04]  /*1e020*/  LDL.64 R26, [R1+0xde0] ;  /* 0x000de000011a7983 */ /* 0x000ee80000100a00 */
[----:B------:R0:W3:Y:S01]  /*1e030*/  LDG.E.U8 R33, desc[UR8][R8.64] ;  /* 0x0000000808217981 */ /* 0x0000e2000c1e1100 */
[----:B--2---:R-:W-:-:S03]  /*1e040*/  IADD3 R6, P1, PT, R2, R20, RZ ;  /* 0x0000001402067210 */ /* 0x004fc60007f3e0ff */
[----:B------:R2:W3:Y:S02]  /*1e050*/  LDG.E.U8 R64, desc[UR8][R10.64] ;  /* 0x000000080a407981 */ /* 0x0004e4000c1e1100 */
[----:B------:R-:W-:Y:S02]  /*1e060*/  IMAD.X R7, R5, 0x1, R21, P1 ;  /* 0x0000000105077824 */ /* 0x000fe400008e0615 */
[----:B------:R-:W3:Y:S01]  /*1e070*/  LDL.64 R20, [R1+0xdd8] ;  /* 0x000dd80001147983 */ /* 0x000ee20000100a00 */
[----:B0-----:R-:W-:-:S03]  /*1e080*/  IADD3 R8, P1, PT, R2, R18, RZ ;  /* 0x0000001202087210 */ /* 0x001fc60007f3e0ff */
[----:B------:R4:W3:Y:S01]  /*1e090*/  LDG.E.U8 R32, desc[UR8][R6.64] ;  /* 0x0000000806207981 */ /* 0x0008e2000c1e1100 */
[C---:B--2---:R-:W-:Y:S01]  /*1e0a0*/  IADD3 R10, P0, PT, R2.reuse, R24, RZ ;  /* 0x00000018020a7210 */ /* 0x044fe20007f1e0ff */
[C---:B------:R-:W-:Y:S02]  /*1e0b0*/  IMAD.X R9, R5.reuse, 0x1, R19, P1 ;  /* 0x0000000105097824 */ /* 0x040fe400008e0613 */
[----:B------:R-:W2:Y:S02]  /*1e0c0*/  LDL.64 R18, [R1+0xce8] ;  /* 0x000ce80001127983 */ /* 0x000ea40000100a00 */
[----:B------:R-:W-:Y:S02]  /*1e0d0*/  IMAD.X R11, R5, 0x1, R25, P0 ;  /* 0x00000001050b7824 */ /* 0x000fe400000e0619 */
[----:B------:R-:W2:Y:S04]  /*1e0e0*/  LDL.64 R24, [R1+0xdd0] ;  /* 0x000dd00001187983 */ /* 0x000ea80000100a00 */
[----:B------:R0:W2:Y:S04]  /*1e0f0*/  LDG.E.U8 R31, desc[UR8][R10.64] ;  /* 0x000000080a1f7981 */ /* 0x0000a8000c1e1100 */
[----:B------:R0:W2:Y:S01]  /*1e100*/  LDG.E.U8 R30, desc[UR8][R8.64] ;  /* 0x00000008081e7981 */ /* 0x0000a2000c1e1100 */
[----:B----4-:R-:W-:-:S02]  /*1e110*/  IADD3 R6, P0, PT, R2, R14, RZ ;  /* 0x0000000e02067210 */ /* 0x010fc40007f1e0ff */
[----:B0-----:R-:W-:-:S03]  /*1e120*/  IADD3 R10, P1, PT, R2, R16, RZ ;  /* 0x00000010020a7210 */ /* 0x001fc60007f3e0ff */
[C---:B------:R-:W-:Y:S02]  /*1e130*/  IMAD.X R7, R5.reuse, 0x1, R15, P0 ;  /* 0x0000000105077824 */ /* 0x040fe400000e060f */
[----:B------:R-:W4:Y:S01]  /*1e140*/  LDL.64 R14, [R1+0xce0] ;  /* 0x000ce000010e7983 */ /* 0x000f220000100a00 */
[----:B------:R-:W-:-:S03]  /*1e150*/  IMAD.X R11, R5, 0x1, R17, P1 ;  /* 0x00000001050b7824 */ /* 0x000fc600008e0611 */
[----:B------:R-:W4:Y:S04]  /*1e160*/  LDL.64 R16, [R1+0xcd8] ;  /* 0x000cd80001107983 */ /* 0x000f280000100a00 */
[----:B------:R0:W4:Y:S04]  /*1e170*/  LDG.E.U8 R4, desc[UR8][R6.64] ;  /* 0x0000000806047981 */ /* 0x000128000c1e1100 */
[----:B------:R2:W4:Y:S01]  /*1e180*/  LDG.E.U8 R3, desc[UR8][R10.64] ;  /* 0x000000080a037981 */ /* 0x000522000c1e1100 */
[----:B------:R-:W-:-:S05]  /*1e190*/  IADD3 R8, P0, PT, R2, R12, RZ ;  /* 0x0000000c02087210 */ /* 0x000fca0007f1e0ff */
[----:B------:R-:W-:Y:S02]  /*1e1a0*/  IMAD.X R9, R5, 0x1, R13, P0 ;  /* 0x0000000105097824 */ /* 0x000fe400000e060d */
[----:B------:R-:W4:Y:S01]  /*1e1b0*/  LDL.64 R12, [R1+0xcd0] ;  /* 0x000cd000010c7983 */ /* 0x000f220000100a00 */
[----:B0-----:R-:W-:-:S03]  /*1e1c0*/  IADD3 R6, P1, PT, R2, R28, RZ ;  /* 0x0000001c02067210 */ /* 0x001fc60007f3e0ff */
[----:B-1----:R-:W4:Y:S02]  /*1e1d0*/  LDG.E.U8 R0, desc[UR8][R8.64] ;  /* 0x0000000808007981 */ /* 0x002f24000c1e1100 */
[----:B------:R-:W-:Y:S02]  /*1e1e0*/  IMAD.X R7, R5, 0x1, R29, P1 ;  /* 0x0000000105077824 */ /* 0x000fe400008e061d */
[----:B------:R-:W4:Y:S01]  /*1e1f0*/  LDL.64 R28, [R1+0xbe8] ;  /* 0x000be800011c7983 */ /* 0x000f220000100a00 */
[----:B---3--:R-:W-:-:S03]  /*1e200*/  IADD3 R142, P0, PT, R2, R22, RZ ;  /* 0x00000016028e7210 */ /* 0x008fc60007f1e0ff */
[----:B------:R-:W3:Y:S01]  /*1e210*/  LDG.E.U8 R164, desc[UR8][R6.64] ;  /* 0x0000000806a47981 */ /* 0x000ee2000c1e1100 */
[C---:B------:R-:W-:Y:S01]  /*1e220*/  IADD3 R140, P1, PT, R2.reuse, R26, RZ ;  /* 0x0000001a028c7210 */ /* 0x040fe20007f3e0ff */
[C---:B------:R-:W-:Y:S02]  /*1e230*/  IMAD.X R143, R5.reuse, 0x1, R23, P0 ;  /* 0x00000001058f7824 */ /* 0x040fe400000e0617 */
[----:B------:R-:W3:Y:S02]  /*1e240*/  LDL.64 R22, [R1+0xbe0] ;  /* 0x000be00001167983 */ /* 0x000ee40000100a00 */
[----:B------:R-:W-:Y:S02]  /*1e250*/  IMAD.X R141, R5, 0x1, R27, P1 ;  /* 0x00000001058d7824 */ /* 0x000fe400008e061b */
[----:B------:R0:W-:Y:S04]  /*1e260*/  STL [R1+0xa8], R33 ;  /* 0x0000a82101007387 */ /* 0x0001e80000100800 */
[----:B------:R-:W3:Y:S01]  /*1e270*/  LDL.64 R26, [R1+0xbd8] ;  /* 0x000bd800011a7983 */ /* 0x000ee20000100a00 */
[----:B------:R-:W-:-:S03]  /*1e280*/  IADD3 R138, P0, PT, R2, R20, RZ ;  /* 0x00000014028a7210 */ /* 0x000fc60007f1e0ff */
[----:B------:R1:W3:Y:S02]  /*1e290*/  LDG.E.U8 R142, desc[UR8][R142.64] ;  /* 0x000000088e8e7981 */ /* 0x0002e4000c1e1100 */
[----:B------:R-:W-:Y:S02]  /*1e2a0*/  IMAD.X R139, R5, 0x1, R21, P0 ;  /* 0x00000001058b7824 */ /* 0x000fe400000e0615 */
[----:B------:R0:W-:Y:S01]  /*1e2b0*/  STL [R1+0xa4], R32 ;  /* 0x0000a42001007387 */ /* 0x0001e20000100800 */
[----:B--2---:R-:W-:-:S03]  /*1e2c0*/  IADD3 R10, P0, PT, R2, R18, RZ ;  /* 0x00000012020a7210 */ /* 0x004fc60007f1e0ff */
[----:B------:R-:W2:Y:S01]  /*1e2d0*/  LDL.64 R20, [R1+0xbd0] ;  /* 0x000bd00001147983 */ /* 0x000ea20000100a00 */
[----:B------:R-:W-:Y:S01]  /*1e2e0*/  IADD3 R136, P1, PT, R2, R24, RZ ;  /* 0x0000001802887210 */ /* 0x000fe20007f3e0ff */
[----:B-1----:R-:W1:Y:S02]  /*1e2f0*/  LDC R143, c[0x0][0x3c4] ;  /* 0x0000f100ff8f7b82 */ /* 0x002e640000000800 */
[----:B------:R-:W2:Y:S02]  /*1e300*/  LDG.E.U8 R138, desc[UR8][R138.64] ;  /* 0x000000088a8a7981 */ /* 0x000ea4000c1e1100 */
[C---:B------:R-:W-:Y:S02]  /*1e310*/  IMAD.X R137, R5.reuse, 0x1, R25, P1 ;  /* 0x0000000105897824 */ /* 0x040fe400008e0619 */
[----:B------:R0:W-:Y:S01]  /*1e320*/  STL [R1+0x90], R31 ;  /* 0x0000901f01007387 */ /* 0x0001e20000100800 */
[----:B------:R-:W-:-:S03]  /*1e330*/  IMAD.X R11, R5, 0x1, R19, P0 ;  /* 0x00000001050b7824 */ /* 0x000fc600000e0613 */
[----:B------:R-:W2:Y:S04]  /*1e340*/  LDL.64 R24, [R1+0xae8] ;  /* 0x000ae80001187983 */ /* 0x000ea80000100a00 */
[----:B------:R0:W-:Y:S04]  /*1e350*/  STL [R1+0x8c], R30 ;  /* 0x00008c1e01007387 */ /* 0x0001e80000100800 */
[----:B------:R-:W2:Y:S04]  /*1e360*/  LDL.64 R18, [R1+0xae0] ;  /* 0x000ae00001127983 */ /* 0x000ea80000100a00 */
[----:B------:R0:W2:Y:S01]  /*1e370*/  LDG.E.U8 R63, desc[UR8][R10.64] ;  /* 0x000000080a3f7981 */ /* 0x0000a2000c1e1100 */
[----:B-1----:R-:W-:-:S03]  /*1e380*/  IMAD.SHL.U32 R143, R143, 0x4, RZ ;  /* 0x000000048f8f7824 */ /* 0x002fc600078e00ff */
[----:B------:R-:W2:Y:S01]  /*1e390*/  LDG.E.U8 R136, desc[UR8][R136.64] ;  /* 0x0000000888887981 */ /* 0x000ea2000c1e1100 */
[----:B------:R-:W-:-:S03]  /*1e3a0*/  IMAD R157, R157, 0x5, RZ ;  /* 0x000000059d9d7824 */ /* 0x000fc600078e02ff */
[----:B------:R-:W2:Y:S01]  /*1e3b0*/  LDG.E.U8 R140, desc[UR8][R140.64] ;  /* 0x000000088c8c7981 */ /* 0x000ea2000c1e1100 */
[C---:B----4-:R-:W-:Y:S02]  /*1e3c0*/  IADD3 R8, P1, PT, R2.reuse, R14, RZ ;  /* 0x0000000e02087210 */ /* 0x050fe40007f3e0ff */
[----:B------:R-:W-:-:S03]  /*1e3d0*/  IADD3 R6, P0, PT, R2, R16, RZ ;  /* 0x0000001002067210 */ /* 0x000fc60007f1e0ff */
[C---:B------:R-:W-:Y:S01]  /*1e3e0*/  IMAD.X R9, R5.reuse, 0x1, R15, P1 ;  /* 0x0000000105097824 */ /* 0x040fe200008e060f */
[----:B------:R1:W-:Y:S01]  /*1e3f0*/  STL [R1+0x58], R4 ;  /* 0x0000580401007387 */ /* 0x0003e20000100800 */
[----:B------:R-:W-:-:S03]  /*1e400*/  IMAD.X R7, R5, 0x1, R17, P0 ;  /* 0x0000000105077824 */ /* 0x000fc600000e0611 */
[----:B------:R-:W4:Y:S04]  /*1e410*/  LDL.64 R14, [R1+0xad8] ;  /* 0x000ad800010e7983 */ /* 0x000f280000100a00 */
[----:B------:R1:W-:Y:S01]  /*1e420*/  STL [R1+0x54], R3 ;  /* 0x0000540301007387 */ /* 0x0003e20000100800 */
[----:B0-----:R-:W-:-:S03]  /*1e430*/  IADD3 R10, P1, PT, R2, R12, RZ ;  /* 0x0000000c020a7210 */ /* 0x001fc60007f3e0ff */
[----:B------:R-:W4:Y:S02]  /*1e440*/  LDL.64 R16, [R1+0xad0] ;  /* 0x000ad00001107983 */ /* 0x000f240000100a00 */
[----:B------:R-:W-:Y:S02]  /*1e450*/  IMAD.X R11, R5, 0x1, R13, P1 ;  /* 0x00000001050b7824 */ /* 0x000fe400008e060d */
[----:B------:R0:W-:Y:S04]  /*1e460*/  STL [R1+0x50], R0 ;  /* 0x0000500001007387 */ /* 0x0001e80000100800 */
[----:B------:R0:W4:Y:S04]  /*1e470*/  LDG.E.U8 R62, desc[UR8][R8.64] ;  /* 0x00000008083e7981 */ /* 0x000128000c1e1100 */
[----:B------:R-:W4:Y:S04]  /*1e480*/  LDL.64 R12, [R1+0x10b0] ;  /* 0x0010b000010c7983 */ /* 0x000f280000100a00 */
[----:B------:R3:W4:Y:S01]  /*1e490*/  LDG.E.U8 R61, desc[UR8][R6.64] ;  /* 0x00000008063d7981 */ /* 0x000722000c1e1100 */
[----:B0-----:R-:W-:-:S03]  /*1e4a0*/  IADD3 R8, P0, PT, R2, R28, RZ ;  /* 0x0000001c02087210 */ /* 0x001fc60007f1e0ff */
[----:B------:R0:W4:Y:S02]  /*1e4b0*/  LDG.E.U8 R60, desc[UR8][R10.64] ;  /* 0x000000080a3c7981 */ /* 0x000124000c1e1100 */
[----:B------:R-:W-:Y:S02]  /*1e4c0*/  IMAD.X R9, R5, 0x1, R29, P0 ;  /* 0x0000000105097824 */ /* 0x000fe400000e061d */
[----:B------:R-:W4:Y:S01]  /*1e4d0*/  LDL.64 R28, [R1+0xfc8] ;  /* 0x000fc800011c7983 */ /* 0x000f220000100a00 */
[----:B---3--:R-:W-:-:S03]  /*1e4e0*/  IADD3 R6, P1, PT, R2, R22, RZ ;  /* 0x0000001602067210 */ /* 0x008fc60007f3e0ff */
[----:B------:R2:W3:Y:S01]  /*1e4f0*/  LDG.E.U8 R59, desc[UR8][R8.64] ;  /* 0x00000008083b7981 */ /* 0x0004e2000c1e1100 */
[C---:B0-----:R-:W-:Y:S01]  /*1e500*/  IADD3 R10, P0, PT, R2.reuse, R26, RZ ;  /* 0x0000001a020a7210 */ /* 0x041fe20007f1e0ff */
[C---:B------:R-:W-:Y:S02]  /*1e510*/  IMAD.X R7, R5.reuse, 0x1, R23, P1 ;  /* 0x0000000105077824 */ /* 0x040fe400008e0617 */
[----:B------:R-:W3:Y:S02]  /*1e520*/  LDL.64 R22, [R1+0xfc0] ;  /* 0x000fc00001167983 */ /* 0x000ee40000100a00 */
[----:B------:R-:W-:Y:S02]  /*1e530*/  IMAD.X R11, R5, 0x1, R27, P0 ;  /* 0x00000001050b7824 */ /* 0x000fe400000e061b */
[----:B------:R-:W3:Y:S01]  /*1e540*/  LDL.64 R26, [R1+0xfb8] ;  /* 0x000fb800011a7983 */ /* 0x000ee20000100a00 */
[----:B--2---:R-:W-:-:S03]  /*1e550*/  IADD3 R8, P1, PT, R2, R20, RZ ;  /* 0x0000001402087210 */ /* 0x004fc60007f3e0ff */
[----:B------:R0:W2:Y:S02]  /*1e560*/  LDG.E.U8 R58, desc[UR8][R6.64] ;  /* 0x00000008063a7981 */ /* 0x0000a4000c1e1100 */
[----:B------:R-:W-:Y:S02]  /*1e570*/  IMAD.X R9, R5, 0x1, R21, P1 ;  /* 0x0000000105097824 */ /* 0x000fe400008e0615 */
[----:B------:R1:W2:Y:S04]  /*1e580*/  LDG.E.U8 R57, desc[UR8][R10.64] ;  /* 0x000000080a397981 */ /* 0x0002a8000c1e1100 */
[----:B------:R-:W2:Y:S01]  /*1e590*/  LDL.64 R20, [R1+0xfb0] ;  /* 0x000fb00001147983 */ /* 0x000ea20000100a00 */
[----:B0-----:R-:W-:-:S03]  /*1e5a0*/  IADD3 R6, P0, PT, R2, R24, RZ ;  /* 0x0000001802067210 */ /* 0x001fc60007f1e0ff */
[----:B------:R4:W2:Y:S02]  /*1e5b0*/  LDG.E.U8 R56, desc[UR8][R8.64] ;  /* 0x0000000808387981 */ /* 0x0008a4000c1e1100 */
[C---:B------:R-:W-:Y:S01]  /*1e5c0*/  IMAD.X R7, R5.reuse, 0x1, R25, P0 ;  /* 0x0000000105077824 */ /* 0x040fe200000e0619 */
[C---:B-1----:R-:W-:Y:S01]  /*1e5d0*/  IADD3 R10, P1, PT, R2.reuse, R18, RZ ;  /* 0x00000012020a7210 */ /* 0x042fe20007f3e0ff */
[----:B------:R-:W2:Y:S04]  /*1e5e0*/  LDL.64 R24, [R1+0xec8] ;  /* 0x000ec80001187983 */ /* 0x000ea80000100a00 */
[----:B------:R-:W-:Y:S01]  /*1e5f0*/  IMAD.X R11, R5, 0x1, R19, P1 ;  /* 0x00000001050b7824 */ /* 0x000fe200008e0613 */
[----:B------:R0:W2:Y:S04]  /*1e600*/  LDG.E.U8 R55, desc[UR8][R6.64] ;  /* 0x0000000806377981 */ /* 0x0000a8000c1e1100 */
[----:B------:R-:W2:Y:S04]  /*1e610*/  LDL.64 R18, [R1+0xec0] ;  /* 0x000ec00001127983 */ /* 0x000ea80000100a00 */
[----:B------:R1:W2:Y:S01]  /*1e620*/  LDG.E.U8 R54, desc[UR8][R10.64] ;  /* 0x000000080a367981 */ /* 0x0002a2000c1e1100 */
[----:B----4-:R-:W-:-:S05]  /*1e630*/  IADD3 R8, P0, PT, R2, R14, RZ ;  /* 0x0000000e02087210 */ /* 0x010fca0007f1e0ff */
[----:B------:R-:W-:Y:S02]  /*1e640*/  IMAD.X R9, R5, 0x1, R15, P0 ;  /* 0x0000000105097824 */ /* 0x000fe400000e060f */
[----:B------:R-:W4:Y:S01]  /*1e650*/  LDL.64 R14, [R1+0xeb8] ;  /* 0x000eb800010e7983 */ /* 0x000f220000100a00 */
[----:B0-----:R-:W-:-:S03]  /*1e660*/  IADD3 R6, P1, PT, R2, R16, RZ ;  /* 0x0000001002067210 */ /* 0x001fc60007f3e0ff */
[----:B------:R0:W4:Y:S02]  /*1e670*/  LDG.E.U8 R53, desc[UR8][R8.64] ;  /* 0x0000000808357981 */ /* 0x000124000c1e1100 */
[----:B------:R-:W-:Y:S02]  /*1e680*/  IMAD.X R7, R5, 0x1, R17, P1 ;  /* 0x0000000105077824 */ /* 0x000fe400008e0611 */
[----:B------:R-:W4:Y:S04]  /*1e690*/  LDL.64 R16, [R1+0xeb0] ;  /* 0x000eb00001107983 */ /* 0x000f280000100a00 */
[----:B------:R3:W4:Y:S01]  /*1e6a0*/  LDG.E.U8 R52, desc[UR8][R6.64] ;  /* 0x0000000806347981 */ /* 0x000722000c1e1100 */
[----:B-1----:R-:W-:-:S05]  /*1e6b0*/  IADD3 R10, P0, PT, R2, R12, RZ ;  /* 0x0000000c020a7210 */ /* 0x002fca0007f1e0ff */
[----:B------:R-:W-:Y:S02]  /*1e6c0*/  IMAD.X R11, R5, 0x1, R13, P0 ;  /* 0x00000001050b7824 */ /* 0x000fe400000e060d */
[----:B------:R-:W4:Y:S04]  /*1e6d0*/  LDL.64 R12, [R1+0xdc8] ;  /* 0x000dc800010c7983 */ /* 0x000f280000100a00 */
[----:B------:R1:W4:Y:S01]  /*1e6e0*/  LDG.E.U8 R34, desc[UR8][R10.64] ;  /* 0x000000080a227981 */ /* 0x000322000c1e1100 */
[----:B0-----:R-:W-:-:S05]  /*1e6f0*/  IADD3 R8, P1, PT, R2, R28, RZ ;  /* 0x0000001c02087210 */ /* 0x001fca0007f3e0ff */
[----:B------:R-:W-:Y:S02]  /*1e700*/  IMAD.X R9, R5, 0x1, R29, P1 ;  /* 0x0000000105097824 */ /* 0x000fe400008e061d */
[----:B------:R-:W4:Y:S01]  /*1e710*/  LDL.64 R28, [R1+0xdc0] ;  /* 0x000dc000011c7983 */ /* 0x000f220000100a00 */
[----:B---3--:R-:W-:-:S03]  /*1e720*/  IADD3 R6, P0, PT, R2, R22, RZ ;  /* 0x0000001602067210 */ /* 0x008fc60007f1e0ff */
[----:B------:R2:W3:Y:S01]  /*1e730*/  LDG.E.U8 R33, desc[UR8][R8.64] ;  /* 0x0000000808217981 */ /* 0x0004e2000c1e1100 */
[C---:B-1----:R-:W-:Y:S01]  /*1e740*/  IADD3 R10, P1, PT, R2.reuse, R26, RZ ;  /* 0x0000001a020a7210 */ /* 0x042fe20007f3e0ff */
[C---:B------:R-:W-:Y:S02]  /*1e750*/  IMAD.X R7, R5.reuse, 0x1, R23, P0 ;  /* 0x0000000105077824 */ /* 0x040fe400000e0617 */
[----:B------:R-:W3:Y:S02]  /*1e760*/  LDL.64 R22, [R1+0xdb8] ;  /* 0x000db80001167983 */ /* 0x000ee40000100a00 */
[----:B------:R-:W-:Y:S02]  /*1e770*/  IMAD.X R11, R5, 0x1, R27, P1 ;  /* 0x00000001050b7824 */ /* 0x000fe400008e061b */
[----:B------:R-:W3:Y:S04]  /*1e780*/  LDL.64 R26, [R1+0xdb0] ;  /* 0x000db000011a7983 */ /* 0x000ee80000100a00 */
[----:B------:R0:W3:Y:S04]  /*1e790*/  LDG.E.U8 R32, desc[UR8][R6.64] ;  /* 0x0000000806207981 */ /* 0x0000e8000c1e1100 */
[----:B------:R1:W3:Y:S01]  /*1e7a0*/  LDG.E.U8 R31, desc[UR8][R10.64] ;  /* 0x000000080a1f7981 */ /* 0x0002e2000c1e1100 */
[----:B--2---:R-:W-:-:S02]  /*1e7b0*/  IADD3 R8, P0, PT, R2, R20, RZ ;  /* 0x0000001402087210 */ /* 0x004fc40007f1e0ff */
[----:B0-----:R-:W-:-:S03]  /*1e7c0*/  IADD3 R6, P1, PT, R2, R24, RZ ;  /* 0x0000001802067210 */ /* 0x001fc60007f3e0ff */
[C---:B------:R-:W-:Y:S02]  /*1e7d0*/  IMAD.X R9, R5.reuse, 0x1, R21, P0 ;  /* 0x0000000105097824 */ /* 0x040fe400000e0615 */
[----:B------:R-:W2:Y:S01]  /*1e7e0*/  LDL.64 R20, [R1+0xcc8] ;  /* 0x000cc80001147983 */ /* 0x000ea20000100a00 */
[----:B------:R-:W-:-:S03]  /*1e7f0*/  IMAD.X R7, R5, 0x1, R25, P1 ;  /* 0x0000000105077824 */ /* 0x000fc600008e0619 */
[----:B------:R-:W2:Y:S01]  /*1e800*/  LDL.64 R24, [R1+0xcc0] ;  /* 0x000cc00001187983 */ /* 0x000ea20000100a00 */
[----:B-1----:R-:W-:-:S03]  /*1e810*/  IADD3 R10, P0, PT, R2, R18, RZ ;  /* 0x00000012020a7210 */ /* 0x002fc60007f1e0ff */
[----:B------:R4:W2:Y:S02]  /*1e820*/  LDG.E.U8 R30, desc[UR8][R8.64] ;  /* 0x00000008081e7981 */ /* 0x0008a4000c1e1100 */
[----:B------:R-:W-:Y:S02]  /*1e830*/  IMAD.X R11, R5, 0x1, R19, P0 ;  /* 0x00000001050b7824 */ /* 0x000fe400000e0613 */
[----:B------:R0:W2:Y:S04]  /*1e840*/  LDG.E.U8 R4, desc[UR8][R6.64] ;  /* 0x0000000806047981 */ /* 0x0000a8000c1e1100 */
[----:B------:R-:W2:Y:S04]  /*1e850*/  LDL.64 R18, [R1+0xcb8] ;  /* 0x000cb80001127983 */ /* 0x000ea80000100a00 */
[----:B------:R-:W2:Y:S01]  /*1e860*/  LDG.E.U8 R3, desc[UR8][R10.64] ;  /* 0x000000080a037981 */ /* 0x000ea2000c1e1100 */
        /* <DEDUP_REMOVED lines=8> */
[----:B------:R-:W-:-:S03]  /*1e8f0*/  IADD3 R134, P1, PT, R2, R12, RZ ;  /* 0x0000000c02867210 */ /* 0x000fc60007f3e0ff */
[----:B------:R-:W-:Y:S02]  /*1e900*/  STL [R1+0xbc], R34 ;  /* 0x0000bc2201007387 */ /* 0x000fe40000100800 */
[----:B------:R-:W-:Y:S02]  /*1e910*/  IMAD.X R135, R5, 0x1, R13, P1 ;  /* 0x0000000105877824 */ /* 0x000fe400008e060d */
[----:B------:R-:W4:Y:S04]  /*1e920*/  LDL.64 R12, [R1+0xbc0] ;  /* 0x000bc000010c7983 */ /* 0x000f280000100a00 */
[----:B------:R1:W4:Y:S01]  /*1e930*/  LDG.E.U8 R134, desc[UR8][R134.64] ;  /* 0x0000000886867981 */ /* 0x000322000c1e1100 */
[----:B0-----:R-:W-:-:S03]  /*1e940*/  IADD3 R8, P0, PT, R2, R28, RZ ;  /* 0x0000001c02087210 */ /* 0x001fc60007f1e0ff */
[----:B---3--:R-:W-:Y:S02]  /*1e950*/  STL [R1+0x88], R33 ;  /* 0x0000882101007387 */ /* 0x008fe40000100800 */
[C---:B------:R-:W-:Y:S01]  /*1e960*/  IMAD.X R9, R5.reuse, 0x1, R29, P0 ;  /* 0x0000000105097824 */ /* 0x040fe200000e061d */
[C---:B-1----:R-:W-:Y:S01]  /*1e970*/  IADD3 R6, P1, PT, R2.reuse, R22, RZ ;  /* 0x0000001602067210 */ /* 0x042fe20007f3e0ff */
[----:B------:R-:W3:Y:S01]  /*1e980*/  LDL.64 R28, [R1+0xbb8] ;  /* 0x000bb800011c7983 */ /* 0x000ee20000100a00 */
[----:B------:R-:W0:Y:S01]  /*1e990*/  LDC R135, c[0x0][0x3c4] ;  /* 0x0000f100ff877b82 */ /* 0x000e220000000800 */
[----:B------:R-:W-:Y:S02]  /*1e9a0*/  IADD3 R108, P0, PT, R2, R26, RZ ;  /* 0x0000001a026c7210 */ /* 0x000fe40007f1e0ff */
[C---:B------:R-:W-:Y:S01]  /*1e9b0*/  IMAD.X R7, R5.reuse, 0x1, R23, P1 ;  /* 0x0000000105077824 */ /* 0x040fe200008e0617 */
[----:B------:R-:W3:Y:S04]  /*1e9c0*/  LDG.E.U8 R133, desc[UR8][R8.64] ;  /* 0x0000000808857981 */ /* 0x000ee8000c1e1100 */
[----:B------:R-:W-:Y:S01]  /*1e9d0*/  STL [R1+0x84], R32 ;  /* 0x0000842001007387 */ /* 0x000fe20000100800 */
[----:B------:R-:W-:-:S03]  /*1e9e0*/  IMAD.X R109, R5, 0x1, R27, P0 ;  /* 0x00000001056d7824 */ /* 0x000fc600000e061b */
[----:B------:R-:W3:Y:S04]  /*1e9f0*/  LDL.64 R22, [R1+0xbb0] ;  /* 0x000bb00001167983 */ /* 0x000ee80000100a00 */
[----:B------:R-:W-:Y:S04]  /*1ea00*/  STL [R1+0x80], R31 ;  /* 0x0000801f01007387 */ /* 0x000fe80000100800 */
[----:B------:R-:W3:Y:S01]  /*1ea10*/  LDL.64 R26, [R1+0xac8] ;  /* 0x000ac800011a7983 */ /* 0x000ee20000100a00 */
[----:B--2---:R-:W-:-:S03]  /*1ea20*/  IADD3 R10, P1, PT, R2, R20, RZ ;  /* 0x00000014020a7210 */ /* 0x004fc60007f3e0ff */
[----:B------:R1:W2:Y:S02]  /*1ea30*/  LDG.E.U8 R132, desc[UR8][R6.64] ;  /* 0x0000000806847981 */ /* 0x0002a4000c1e1100 */
[C---:B------:R-:W-:Y:S02]  /*1ea40*/  IMAD.X R11, R5.reuse, 0x1, R21, P1 ;  /* 0x00000001050b7824 */ /* 0x040fe400008e0615 */
[----:B------:R0:W-:Y:S04]  /*1ea50*/  STL [R1+0x7c], R30 ;  /* 0x00007c1e01007387 */ /* 0x0001e80000100800 */
[----:B------:R-:W2:Y:S01]  /*1ea60*/  LDL.64 R20, [R1+0xac0] ;  /* 0x000ac00001147983 */ /* 0x000ea20000100a00 */
[C---:B-1----:R-:W-:Y:S02]  /*1ea70*/  IADD3 R6, P0, PT, R2.reuse, R24, RZ ;  /* 0x0000001802067210 */ /* 0x042fe40007f1e0ff */
[----:B------:R-:W-:Y:S01]  /*1ea80*/  IADD3 R8, P1, PT, R2, R18, RZ ;  /* 0x0000001202087210 */ /* 0x000fe20007f3e0ff */
[----:B------:R1:W-:Y:S02]  /*1ea90*/  STL [R1+0x48], R4 ;  /* 0x0000480401007387 */ /* 0x0003e40000100800 */
[----:B------:R-:W-:-:S02]  /*1eaa0*/  IMAD.X R7, R5, 0x1, R25, P0 ;  /* 0x0000000105077824 */ /* 0x000fc400000e0619 */
[----:B------:R-:W2:Y:S01]  /*1eab0*/  LDL.64 R24, [R1+0xab8] ;  /* 0x000ab80001187983 */ /* 0x000ea20000100a00 */
[----:B------:R-:W-:-:S03]  /*1eac0*/  IMAD.X R9, R5, 0x1, R19, P1 ;  /* 0x0000000105097824 */ /* 0x000fc600008e0613 */
[----:B------:R-:W2:Y:S04]  /*1ead0*/  LDG.E.U8 R51, desc[UR8][R10.64] ;  /* 0x000000080a337981 */ /* 0x000ea8000c1e1100 */
[----:B------:R0:W-:Y:S04]  /*1eae0*/  STL [R1+0x44], R3 ;  /* 0x0000440301007387 */ /* 0x0001e80000100800 */
[----:B------:R-:W2:Y:S04]  /*1eaf0*/  LDL.64 R18, [R1+0xab0] ;  /* 0x000ab00001127983 */ /* 0x000ea80000100a00 */
[----:B------:R-:W2:Y:S04]  /*1eb00*/  LDG.E.U8 R50, desc[UR8][R6.64] ;  /* 0x0000000806327981 */ /* 0x000ea8000c1e1100 */
[----:B------:R-:W2:Y:S04]  /*1eb10*/  LDG.E.U8 R49, desc[UR8][R8.64] ;  /* 0x0000000808317981 */ /* 0x000ea8000c1e1100 */
[----:B------:R0:W2:Y:S02]  /*1eb20*/  LDG.E.U8 R108, desc[UR8][R108.64] ;  /* 0x000000086c6c7981 */ /* 0x0000a4000c1e1100 */
[----:B0-----:R-:W0:Y:S01]  /*1eb30*/  LDC R109, c[0x0][0x3c4] ;  /* 0x0000f100ff6d7b82 */ /* 0x001e220000000800 */
[----:B----4-:R-:W-:Y:S01]  /*1eb40*/  IADD3 R10, P0, PT, R2, R14, RZ ;  /* 0x0000000e020a7210 */ /* 0x010fe20007f1e0ff */
[----:B------:R4:W-:Y:S04]  /*1eb50*/  STL [R1+0x40], R0 ;  /* 0x0000400001007387 */ /* 0x0009e80000100800 */
[----:B------:R-:W-:-:S02]  /*1eb60*/  IMAD.X R11, R5, 0x1, R15, P0 ;  /* 0x00000001050b7824 */ /* 0x000fc400000e060f */
[----:B------:R-:W4:Y:S01]  /*1eb70*/  LDL.64 R14, [R1+0x10a8] ;  /* 0x0010a800010e7983 */ /* 0x000f220000100a00 */
[----:B------:R-:W-:-:S03]  /*1eb80*/  IADD3 R6, P1, PT, R2, R16, RZ ;  /* 0x0000001002067210 */ /* 0x000fc60007f3e0ff */
[----:B------:R3:W4:Y:S02]  /*1eb90*/  LDG.E.U8 R48, desc[UR8][R10.64] ;  /* 0x000000080a307981 */ /* 0x000724000c1e1100 */
[----:B------:R-:W-:Y:S02]  /*1eba0*/  IMAD.X R7, R5, 0x1, R17, P1 ;  /* 0x0000000105077824 */ /* 0x000fe400008e0611 */
[----:B------:R-:W4:Y:S04]  /*1ebb0*/  LDL.64 R16, [R1+0x10a0] ;  /* 0x0010a00001107983 */ /* 0x000f280000100a00 */
[----:B------:R0:W4:Y:S01]  /*1ebc0*/  LDG.E.U8 R47, desc[UR8][R6.64] ;  /* 0x00000008062f7981 */ /* 0x000122000c1e1100 */
[----:B------:R-:W-:-:S05]  /*1ebd0*/  IADD3 R8, P0, PT, R2, R12, RZ ;  /* 0x0000000c02087210 */ /* 0x000fca0007f1e0ff */
[----:B------:R-:W-:Y:S02]  /*1ebe0*/  IMAD.X R9, R5, 0x1, R13, P0 ;  /* 0x0000000105097824 */ /* 0x000fe400000e060d */
[----:B------:R-:W4:Y:S04]  /*1ebf0*/  LDL.64 R12, [R1+0x1098] ;  /* 0x00109800010c7983 */ /* 0x000f280000100a00 */
[----:B------:R0:W4:Y:S01]  /*1ec00*/  LDG.E.U8 R46, desc[UR8][R8.64] ;  /* 0x00000008082e7981 */ /* 0x000122000c1e1100 */
[----:B---3--:R-:W-:-:S05]  /*1ec10*/  IADD3 R10, P1, PT, R2, R28, RZ ;  /* 0x0000001c020a7210 */ /* 0x008fca0007f3e0ff */
[----:B------:R-:W-:Y:S02]  /*1ec20*/  IMAD.X R11, R5, 0x1, R29, P1 ;  /* 0x00000001050b7824 */ /* 0x000fe400008e061d */
[----:B------:R-:W3:Y:S04]  /*1ec30*/  LDL.64 R28, [R1+0x1090] ;  /* 0x00109000011c7983 */ /* 0x000ee80000100a00 */
[----:B------:R2:W3:Y:S01]  /*1ec40*/  LDG.E.U8 R45, desc[UR8][R10.64] ;  /* 0x000000080a2d7981 */ /* 0x0004e2000c1e1100 */
[----:B0-----:R-:W-:-:S05]  /*1ec50*/  IADD3 R6, P0, PT, R2, R22, RZ ;  /* 0x0000001602067210 */ /* 0x001fca0007f1e0ff */
[----:B------:R-:W-:Y:S02]  /*1ec60*/  IMAD.X R7, R5, 0x1, R23, P0 ;  /* 0x0000000105077824 */ /* 0x000fe400000e0617 */
[----:B------:R-:W3:Y:S01]  /*1ec70*/  LDL.64 R22, [R1+0xfa8] ;  /* 0x000fa80001167983 */ /* 0x000ee20000100a00 */
[----:B------:R-:W-:-:S03]  /*1ec80*/  IADD3 R8, P1, PT, R2, R26, RZ ;  /* 0x0000001a02087210 */ /* 0x000fc60007f3e0ff */
[----:B------:R0:W3:Y:S02]  /*1ec90*/  LDG.E.U8 R44, desc[UR8][R6.64] ;  /* 0x00000008062c7981 */ /* 0x0000e4000c1e1100 */
[----:B------:R-:W-:Y:S02]  /*1eca0*/  IMAD.X R9, R5, 0x1, R27, P1 ;  /* 0x0000000105097824 */ /* 0x000fe400008e061b */
[----:B------:R-:W3:Y:S04]  /*1ecb0*/  LDL.64 R26, [R1+0xfa0] ;  /* 0x000fa000011a7983 */ /* 0x000ee80000100a00 */
[----:B------:R0:W3:Y:S01]  /*1ecc0*/  LDG.E.U8 R43, desc[UR8][R8.64] ;  /* 0x00000008082b7981 */ /* 0x0000e2000c1e1100 */
[----:B--2---:R-:W-:-:S05]  /*1ecd0*/  IADD3 R10, P0, PT, R2, R20, RZ ;  /* 0x00000014020a7210 */ /* 0x004fca0007f1e0ff */
[----:B------:R-:W-:Y:S02]  /*1ece0*/  IMAD.X R11, R5, 0x1, R21, P0 ;  /* 0x00000001050b7824 */ /* 0x000fe400000e0615 */
[----:B------:R-:W2:Y:S01]  /*1ecf0*/  LDL.64 R20, [R1+0xf98] ;  /* 0x000f980001147983 */ /* 0x000ea20000100a00 */
[----:B0-----:R-:W-:-:S03]  /*1ed00*/  IADD3 R6, P1, PT, R2, R24, RZ ;  /* 0x0000001802067210 */ /* 0x001fc60007f3e0ff */
[----:B------:R4:W2:Y:S02]  /*1ed10*/  LDG.E.U8 R42, desc[UR8][R10.64] ;  /* 0x000000080a2a7981 */ /* 0x0008a4000c1e1100 */
[----:B------:R-:W-:Y:S02]  /*1ed20*/  IMAD.X R7, R5, 0x1, R25, P1 ;  /* 0x0000000105077824 */ /* 0x000fe400008e0619 */
[----:B------:R-:W2:Y:S04]  /*1ed30*/  LDL.64 R24, [R1+0xf90] ;  /* 0x000f900001187983 */ /* 0x000ea80000100a00 */
[----:B------:R0:W2:Y:S01]  /*1ed40*/  LDG.E.U8 R41, desc[UR8][R6.64] ;  /* 0x0000000806297981 */ /* 0x0000a2000c1e1100 */
[----:B------:R-:W-:-:S05]  /*1ed50*/  IADD3 R8, P2, PT, R2, R18, RZ ;  /* 0x0000001202087210 */ /* 0x000fca0007f5e0ff */
[----:B------:R-:W-:Y:S02]  /*1ed60*/  IMAD.X R9, R5, 0x1, R19, P2 ;  /* 0x0000000105097824 */ /* 0x000fe400010e0613 */
        /* <DEDUP_REMOVED lines=9> */
[----:B-1----:R0:W4:Y:S01]  /*1ee00*/  LDG.E.U8 R4, desc[UR8][R6.64] ;  /* 0x0000000806047981 */ /* 0x002122000c1e1100 */
        /* <DEDUP_REMOVED lines=11> */
[----:B-1----:R-:W-:-:S03]  /*1eec0*/  IADD3 R8, P1, PT, R2, R26, RZ ;  /* 0x0000001a02087210 */ /* 0x002fc60007f3e0ff */
        /* <DEDUP_REMOVED lines=12> */
[----:B-1----:R-:W-:-:S05]  /*1ef90*/  IADD3 R8, P0, PT, R2, R18, RZ ;  /* 0x0000001202087210 */ /* 0x002fca0007f1e0ff */
[----:B------:R-:W-:Y:S02]  /*1efa0*/  IMAD.X R9, R5, 0x1, R19, P0 ;  /* 0x0000000105097824 */ /* 0x000fe400000e0613 */
[----:B------:R-:W2:Y:S01]  /*1efb0*/  LDL.64 R18, [R1+0xca0] ;  /* 0x000ca00001127983 */ /* 0x000ea20000100a00 */
[----:B----4-:R-:W-:-:S03]  /*1efc0*/  IADD3 R10, P1, PT, R2, R14, RZ ;  /* 0x0000000e020a7210 */ /* 0x010fc60007f3e0ff */
[----:B------:R1:W-:Y:S02]  /*1efd0*/  STL [R1+0xa0], R30 ;  /* 0x0000a01e01007387 */ /* 0x0003e40000100800 */
[C---:B------:R-:W-:Y:S01]  /*1efe0*/  IMAD.X R11, R5.reuse, 0x1, R15, P1 ;  /* 0x00000001050b7824 */ /* 0x040fe200008e060f */
[C---:B0-----:R-:W-:Y:S01]  /*1eff0*/  IADD3 R6, P0, PT, R2.reuse, R16, RZ ;  /* 0x0000001002067210 */ /* 0x041fe20007f1e0ff */
[----:B------:R-:W4:Y:S04]  /*1f000*/  LDL.64 R14, [R1+0xc98] ;  /* 0x000c9800010e7983 */ /* 0x000f280000100a00 */
[----:B------:R-:W-:Y:S01]  /*1f010*/  IMAD.X R7, R5, 0x1, R17, P0 ;  /* 0x0000000105077824 */ /* 0x000fe200000e0611 */
[----:B-1----:R0:W4:Y:S04]  /*1f020*/  LDG.E.U8 R30, desc[UR8][R8.64] ;  /* 0x00000008081e7981 */ /* 0x002128000c1e1100 */
[----:B------:R1:W-:Y:S04]  /*1f030*/  STL [R1+0x9c], R4 ;  /* 0x00009c0401007387 */ /* 0x0003e80000100800 */
[----:B------:R-:W4:Y:S01]  /*1f040*/  LDL.64 R16, [R1+0xc90] ;  /* 0x000c900001107983 */ /* 0x000f220000100a00 */
[----:B0-----:R-:W-:-:S03]  /*1f050*/  IADD3 R8, P1, PT, R2, R12, RZ ;  /* 0x0000000c02087210 */ /* 0x001fc60007f3e0ff */
[----:B------:R0:W-:Y:S04]  /*1f060*/  STL [R1+0x98], R3 ;  /* 0x0000980301007387 */ /* 0x0001e80000100800 */
[----:B-1----:R-:W4:Y:S01]  /*1f070*/  LDG.E.U8 R4, desc[UR8][R10.64] ;  /* 0x000000080a047981 */ /* 0x002f22000c1e1100 */
[----:B------:R-:W-:-:S03]  /*1f080*/  IMAD.X R9, R5, 0x1, R13, P1 ;  /* 0x0000000105097824 */ /* 0x000fc600008e060d */
[----:B------:R-:W4:Y:S01]  /*1f090*/  LDL.64 R12, [R1+0xba8] ;  /* 0x000ba800010c7983 */ /* 0x000f220000100a00 */
[----:B---3--:R-:W-:-:S03]  /*1f0a0*/  IADD3 R106, P0, PT, R2, R28, RZ ;  /* 0x0000001c026a7210 */ /* 0x008fc60007f1e0ff */
[----:B0-----:R0:W3:Y:S02]  /*1f0b0*/  LDG.E.U8 R3, desc[UR8][R6.64] ;  /* 0x0000000806037981 */ /* 0x0010e4000c1e1100 */
[----:B------:R-:W-:Y:S02]  /*1f0c0*/  IMAD.X R107, R5, 0x1, R29, P0 ;  /* 0x00000001056b7824 */ /* 0x000fe400000e061d */
[----:B------:R1:W-:Y:S04]  /*1f0d0*/  STL [R1+0x94], R0 ;  /* 0x0000940001007387 */ /* 0x0003e80000100800 */
[----:B------:R-:W3:Y:S01]  /*1f0e0*/  LDL.64 R28, [R1+0xba0] ;  /* 0x000ba000011c7983 */ /* 0x000ee20000100a00 */
[----:B0-----:R-:W-:-:S03]  /*1f0f0*/  IADD3 R6, P1, PT, R2, R22, RZ ;  /* 0x0000001602067210 */ /* 0x001fc60007f3e0ff */
[----:B------:R0:W3:Y:S04]  /*1f100*/  LDG.E.U8 R106, desc[UR8][R106.64] ;  /* 0x000000086a6a7981 */ /* 0x0000e8000c1e1100 */
[----:B-1----:R1:W3:Y:S01]  /*1f110*/  LDG.E.U8 R0, desc[UR8][R8.64] ;  /* 0x0000000808007981 */ /* 0x0022e2000c1e1100 */
[C---:B------:R-:W-:Y:S01]  /*1f120*/  IMAD.X R7, R5.reuse, 0x1, R23, P1 ;  /* 0x0000000105077824 */ /* 0x040fe200008e0617 */
[----:B------:R-:W-:Y:S02]  /*1f130*/  IADD3 R102, P0, PT, R2, R26, RZ ;  /* 0x0000001a02667210 */ /* 0x000fe40007f1e0ff */
[----:B------:R1:W-:Y:S01]  /*1f140*/  STL [R1+0x78], R34 ;  /* 0x0000782201007387 */ /* 0x0003e20000100800 */
[----:B0-----:R-:W0:Y:S03]  /*1f150*/  LDC R107, c[0x0][0x3c4] ;  /* 0x0000f100ff6b7b82 */ /* 0x001e260000000800 */
[----:B------:R-:W3:Y:S01]  /*1f160*/  LDL.64 R22, [R1+0xb98] ;  /* 0x000b980001167983 */ /* 0x000ee20000100a00 */
[----:B------:R-:W-:-:S03]  /*1f170*/  IMAD.X R103, R5, 0x1, R27, P0 ;  /* 0x0000000105677824 */ /* 0x000fc600000e061b */
[----:B------:R0:W-:Y:S04]  /*1f180*/  STL [R1+0x74], R33 ;  /* 0x0000742101007387 */ /* 0x0001e80000100800 */
[----:B------:R-:W3:Y:S01]  /*1f190*/  LDL.64 R26, [R1+0xb90] ;  /* 0x000b9000011a7983 */ /* 0x000ee20000100a00 */
[----:B--2---:R-:W-:-:S03]  /*1f1a0*/  IADD3 R100, P1, PT, R2, R20, RZ ;  /* 0x0000001402647210 */ /* 0x004fc60007f3e0ff */
[----:B------:R2:W-:Y:S02]  /*1f1b0*/  STL [R1+0x70], R32 ;  /* 0x0000702001007387 */ /* 0x0005e40000100800 */
[C---:B------:R-:W-:Y:S01]  /*1f1c0*/  IMAD.X R101, R5.reuse, 0x1, R21, P1 ;  /* 0x0000000105657824 */ /* 0x040fe200008e0615 */
[----:B-1----:R-:W-:Y:S01]  /*1f1d0*/  IADD3 R8, P0, PT, R2, R24, RZ ;  /* 0x0000001802087210 */ /* 0x002fe20007f1e0ff */
[----:B------:R1:W2:Y:S04]  /*1f1e0*/  LDG.E.U8 R104, desc[UR8][R6.64] ;  /* 0x0000000806687981 */ /* 0x0002a8000c1e1100 */
[----:B------:R-:W2:Y:S01]  /*1f1f0*/  LDL.64 R20, [R1+0xaa8] ;  /* 0x000aa80001147983 */ /* 0x000ea20000100a00 */
[----:B------:R-:W-:-:S03]  /*1f200*/  IMAD.X R9, R5, 0x1, R25, P0 ;  /* 0x0000000105097824 */ /* 0x000fc600000e0619 */
[----:B------:R0:W-:Y:S01]  /*1f210*/  STL [R1+0x6c], R31 ;  /* 0x00006c1f01007387 */ /* 0x0001e20000100800 */
[----:B-1----:R-:W-:-:S03]  /*1f220*/  IADD3 R6, P1, PT, R2, R18, RZ ;  /* 0x0000001202067210 */ /* 0x002fc60007f3e0ff */
[----:B------:R-:W2:Y:S02]  /*1f230*/  LDL.64 R24, [R1+0xaa0] ;  /* 0x000aa00001187983 */ /* 0x000ea40000100a00 */
[----:B------:R-:W-:Y:S02]  /*1f240*/  IMAD.X R7, R5, 0x1, R19, P1 ;  /* 0x0000000105077824 */ /* 0x000fe400008e0613 */
[----:B------:R1:W2:Y:S04]  /*1f250*/  LDG.E.U8 R39, desc[UR8][R8.64] ;  /* 0x0000000808277981 */ /* 0x0002a8000c1e1100 */
[----:B------:R0:W2:Y:S04]  /*1f260*/  LDG.E.U8 R38, desc[UR8][R6.64] ;  /* 0x0000000806267981 */ /* 0x0000a8000c1e1100 */
[----:B------:R-:W2:Y:S04]  /*1f270*/  LDG.E.U8 R100, desc[UR8][R100.64] ;  /* 0x0000000864647981 */ /* 0x000ea8000c1e1100 */
[----:B------:R-:W2:Y:S01]  /*1f280*/  LDG.E.U8 R102, desc[UR8][R102.64] ;  /* 0x0000000866667981 */ /* 0x000ea2000c1e1100 */
[----:B----4-:R-:W-:-:S03]  /*1f290*/  IADD3 R10, P0, PT, R2, R14, RZ ;  /* 0x0000000e020a7210 */ /* 0x010fc60007f1e0ff */
[----:B------:R4:W-:Y:S04]  /*1f2a0*/  STL [R1+0x38], R30 ;  /* 0x0000381e01007387 */ /* 0x0009e80000100800 */
[----:B------:R-:W2:Y:S01]  /*1f2b0*/  LDL.64 R18, [R1+0xa98] ;  /* 0x000a980001127983 */ /* 0x000ea20000100a00 */
[----:B------:R-:W-:Y:S01]  /*1f2c0*/  IMAD.X R11, R5, 0x1, R15, P0 ;  /* 0x00000001050b7824 */ /* 0x000fe200000e060f */
[----:B-1----:R-:W-:-:S04]  /*1f2d0*/  IADD3 R8, P1, PT, R2, R16, RZ ;  /* 0x0000001002087210 */ /* 0x002fc80007f3e0ff */
[----:B------:R1:W2:Y:S01]  /*1f2e0*/  LDG.E.U8 R37, desc[UR8][R10.64] ;  /* 0x000000080a257981 */ /* 0x0002a2000c1e1100 */
[----:B------:R-:W-:-:S03]  /*1f2f0*/  IMAD.X R9, R5, 0x1, R17, P1 ;  /* 0x0000000105097824 */ /* 0x000fc600008e0611 */
[----:B------:R1:W-:Y:S04]  /*1f300*/  STL [R1+0x34], R4 ;  /* 0x0000340401007387 */ /* 0x0003e80000100800 */
[----:B------:R-:W2:Y:S01]  /*1f310*/  LDL.64 R14, [R1+0xa90] ;  /* 0x000a9000010e7983 */ /* 0x000ea20000100a00 */
[----:B0-----:R-:W-:-:S03]  /*1f320*/  IADD3 R6, P0, PT, R2, R12, RZ ;  /* 0x0000000c02067210 */ /* 0x001fc60007f1e0ff */
[----:B---3--:R0:W-:Y:S04]  /*1f330*/  STL [R1+0x10], R3 ;  /* 0x0000100301007387 */ /* 0x0081e80000100800 */
[----:B------:R-:W3:Y:S01]  /*1f340*/  LDL.64 R16, [R1+0x1088] ;  /* 0x0010880001107983 */ /* 0x000ee20000100a00 */
[C---:B------:R-:W-:Y:S01]  /*1f350*/  IMAD.X R7, R5.reuse, 0x1, R13, P0 ;  /* 0x0000000105077824 */ /* 0x040fe200000e060d */
[C---:B-1----:R-:W-:Y:S02]  /*1f360*/  IADD3 R10, P1, PT, R2.reuse, R28, RZ ;  /* 0x0000001c020a7210 */ /* 0x042fe40007f3e0ff */
[----:B------:R1:W3:Y:S04]  /*1f370*/  LDG.E.U8 R36, desc[UR8][R8.64] ;  /* 0x0000000808247981 */ /* 0x0002e8000c1e1100 */
[----:B------:R0:W-:Y:S04]  /*1f380*/  STL [R1+0xc], R0 ;  /* 0x00000c0001007387 */ /* 0x0001e80000100800 */
[----:B------:R-:W3:Y:S01]  /*1f390*/  LDL.64 R12, [R1+0x1080] ;  /* 0x00108000010c7983 */ /* 0x000ee20000100a00 */
[----:B------:R-:W-:Y:S01]  /*1f3a0*/  IMAD.X R11, R5, 0x1, R29, P1 ;  /* 0x00000001050b7824 */ /* 0x000fe200008e061d */
[----:B-1----:R-:W-:-:S02]  /*1f3b0*/  IADD3 R8, P0, PT, R2, R22, RZ ;  /* 0x0000001602087210 */ /* 0x002fc40007f1e0ff */
[----:B------:R1:W3:Y:S04]  /*1f3c0*/  LDG.E.U8 R35, desc[UR8][R6.64] ;  /* 0x0000000806237981 */ /* 0x0002e8000c1e1100 */
[----:B------:R-:W3:Y:S01]  /*1f3d0*/  LDL.64 R68, [R1+0x1078] ;  /* 0x0010780001447983 */ /* 0x000ee20000100a00 */
[----:B------:R-:W-:-:S03]  /*1f3e0*/  IMAD.X R9, R5, 0x1, R23, P0 ;  /* 0x0000000105097824 */ /* 0x000fc600000e0617 */
[----:B------:R-:W3:Y:S01]  /*1f3f0*/  LDL.64 R22, [R1+0x1070] ;  /* 0x0010700001167983 */ /* 0x000ee20000100a00 */
[----:B-1----:R-:W-:-:S03]  /*1f400*/  IADD3 R6, P1, PT, R2, R26, RZ ;  /* 0x0000001a02067210 */ /* 0x002fc60007f3e0ff */
[----:B------:R2:W3:Y:S02]  /*1f410*/  LDG.E.U8 R34, desc[UR8][R10.64] ;  /* 0x000000080a227981 */ /* 0x0004e4000c1e1100 */
[----:B------:R-:W-:Y:S02]  /*1f420*/  IMAD.X R7, R5, 0x1, R27, P1 ;  /* 0x0000000105077824 */ /* 0x000fe400008e061b */
[----:B------:R1:W3:Y:S04]  /*1f430*/  LDG.E.U8 R33, desc[UR8][R8.64] ;  /* 0x0000000808217981 */ /* 0x0002e8000c1e1100 */
[----:B------:R-:W3:Y:S01]  /*1f440*/  LDL.64 R26, [R1+0xf88] ;  /* 0x000f8800011a7983 */ /* 0x000ee20000100a00 */
[----:B--2---:R-:W-:-:S03]  /*1f450*/  IADD3 R10, P0, PT, R2, R20, RZ ;  /* 0x00000014020a7210 */ /* 0x004fc60007f1e0ff */
[----:B------:R2:W3:Y:S01]  /*1f460*/  LDG.E.U8 R32, desc[UR8][R6.64] ;  /* 0x0000000806207981 */ /* 0x0004e2000c1e1100 */
[C---:B-1----:R-:W-:Y:S01]  /*1f470*/  IADD3 R8, P1, PT, R2.reuse, R24, RZ ;  /* 0x0000001802087210 */ /* 0x042fe20007f3e0ff */
[C---:B------:R-:W-:Y:S02]  /*1f480*/  IMAD.X R11, R5.reuse, 0x1, R21, P0 ;  /* 0x00000001050b7824 */ /* 0x040fe400000e0615 */
[----:B------:R-:W3:Y:S02]  /*1f490*/  LDL.64 R20, [R1+0xf80] ;  /* 0x000f800001147983 */ /* 0x000ee40000100a00 */
[----:B------:R-:W-:Y:S02]  /*1f4a0*/  IMAD.X R9, R5, 0x1, R25, P1 ;  /* 0x0000000105097824 */ /* 0x000fe400008e0619 */
[----:B------:R-:W3:Y:S04]  /*1f4b0*/  LDL.64 R24, [R1+0xf78] ;  /* 0x000f780001187983 */ /* 0x000ee80000100a00 */
[----:B------:R1:W3:Y:S04]  /*1f4c0*/  LDG.E.U8 R31, desc[UR8][R10.64] ;  /* 0x000000080a1f7981 */ /* 0x0002e8000c1e1100 */
[----:B----4-:R3:W4:Y:S01]  /*1f4d0*/  LDG.E.U8 R30, desc[UR8][R8.64] ;  /* 0x00000008081e7981 */ /* 0x010722000c1e1100 */
[----:B--2---:R-:W-:-:S05]  /*1f4e0*/  IADD3 R6, P0, PT, R2, R18, RZ ;  /* 0x0000001202067210 */ /* 0x004fca0007f1e0ff */
[----:B------:R-:W-:Y:S02]  /*1f4f0*/  IMAD.X R7, R5, 0x1, R19, P0 ;  /* 0x0000000105077824 */ /* 0x000fe400000e0613 */
[----:B------:R-:W2:Y:S04]  /*1f500*/  LDL.64 R18, [R1+0xf70] ;  /* 0x000f700001127983 */ /* 0x000ea80000100a00 */
[----:B------:R0:W4:Y:S01]  /*1f510*/  LDG.E.U8 R29, desc[UR8][R6.64] ;  /* 0x00000008061d7981 */ /* 0x000122000c1e1100 */
[----:B-1----:R-:W-:-:S05]  /*1f520*/  IADD3 R10, P1, PT, R2, R14, RZ ;  /* 0x0000000e020a7210 */ /* 0x002fca0007f3e0ff */
[----:B------:R-:W-:Y:S02]  /*1f530*/  IMAD.X R11, R5, 0x1, R15, P1 ;  /* 0x00000001050b7824 */ /* 0x000fe400008e060f */
[----:B------:R-:W4:Y:S01]  /*1f540*/  LDL.64 R14, [R1+0xe88] ;  /* 0x000e8800010e7983 */ /* 0x000f220000100a00 */
[----:B---3--:R-:W-:-:S03]  /*1f550*/  IADD3 R8, P0, PT, R2, R16, RZ ;  /* 0x0000001002087210 */ /* 0x008fc60007f1e0ff */
[----:B------:R1:W3:Y:S02]  /*1f560*/  LDG.E.U8 R28, desc[UR8][R10.64] ;  /* 0x000000080a1c7981 */ /* 0x0002e4000c1e1100 */
[----:B------:R-:W-:Y:S02]  /*1f570*/  IMAD.X R9, R5, 0x1, R17, P0 ;  /* 0x0000000105097824 */ /* 0x000fe400000e0611 */
[----:B------:R-:W3:Y:S04]  /*1f580*/  LDL.64 R16, [R1+0xe80] ;  /* 0x000e800001107983 */ /* 0x000ee80000100a00 */
[----:B------:R1:W3:Y:S01]  /*1f590*/  LDG.E.U8 R4, desc[UR8][R8.64] ;  /* 0x0000000808047981 */ /* 0x0002e2000c1e1100 */
[----:B0-----:R-:W-:-:S05]  /*1f5a0*/  IADD3 R6, P1, PT, R2, R12, RZ ;  /* 0x0000000c02067210 */ /* 0x001fca0007f3e0ff */
[----:B------:R-:W-:Y:S02]  /*1f5b0*/  IMAD.X R7, R5, 0x1, R13, P1 ;  /* 0x0000000105077824 */ /* 0x000fe400008e060d */
[----:B------:R-:W3:Y:S01]  /*1f5c0*/  LDL.64 R12, [R1+0xe78] ;  /* 0x000e7800010c7983 */ /* 0x000ee20000100a00 */
[----:B-1----:R-:W-:-:S03]  /*1f5d0*/  IADD3 R10, P0, PT, R2, R68, RZ ;  /* 0x00000044020a7210 */ /* 0x002fc60007f1e0ff */
[----:B------:R0:W3:Y:S01]  /*1f5e0*/  LDG.E.U8 R3, desc[UR8][R6.64] ;  /* 0x0000000806037981 */ /* 0x0000e2000c1e1100 */
[C---:B------:R-:W-:Y:S01]  /*1f5f0*/  IADD3 R8, P1, PT, R2.reuse, R22, RZ ;  /* 0x0000001602087210 */ /* 0x040fe20007f3e0ff */
[C---:B------:R-:W-:Y:S02]  /*1f600*/  IMAD.X R11, R5.reuse, 0x1, R69, P0 ;  /* 0x00000001050b7824 */ /* 0x040fe400000e0645 */
[----:B------:R-:W3:Y:S02]  /*1f610*/  LDL.64 R68, [R1+0xe70] ;  /* 0x000e700001447983 */ /* 0x000ee40000100a00 */
[----:B------:R-:W-:Y:S02]  /*1f620*/  IMAD.X R9, R5, 0x1, R23, P1 ;  /* 0x0000000105097824 */ /* 0x000fe400008e0617 */
[----:B------:R-:W3:Y:S04]  /*1f630*/  LDL.64 R22, [R1+0xd88] ;  /* 0x000d880001167983 */ /* 0x000ee80000100a00 */
[----:B------:R1:W3:Y:S01]  /*1f640*/  LDG.E.U8 R0, desc[UR8][R10.64] ;  /* 0x000000080a007981 */ /* 0x0002e2000c1e1100 */
[----:B0-----:R-:W-:-:S03]  /*1f650*/  IADD3 R6, P0, PT, R2, R26, RZ ;  /* 0x0000001a02067210 */ /* 0x001fc60007f1e0ff */
[----:B------:R0:W3:Y:S02]  /*1f660*/  LDG.E.U8 R71, desc[UR8][R8.64] ;  /* 0x0000000808477981 */ /* 0x0000e4000c1e1100 */
[----:B------:R-:W-:Y:S02]  /*1f670*/  IMAD.X R7, R5, 0x1, R27, P0 ;  /* 0x0000000105077824 */ /* 0x000fe400000e061b */
[----:B------:R-:W3:Y:S04]  /*1f680*/  LDL.64 R26, [R1+0xd80] ;  /* 0x000d8000011a7983 */ /* 0x000ee80000100a00 */
[----:B------:R2:W3:Y:S01]  /*1f690*/  LDG.E.U8 R70, desc[UR8][R6.64] ;  /* 0x0000000806467981 */ /* 0x0004e2000c1e1100 */
[C---:B-1----:R-:W-:Y:S02]  /*1f6a0*/  IADD3 R10, P1, PT, R2.reuse, R20, RZ ;  /* 0x00000014020a7210 */ /* 0x042fe40007f3e0ff */
[----:B0-----:R-:W-:-:S03]  /*1f6b0*/  IADD3 R8, P0, PT, R2, R24, RZ ;  /* 0x0000001802087210 */ /* 0x001fc60007f1e0ff */
[C---:B------:R-:W-:Y:S02]  /*1f6c0*/  IMAD.X R11, R5.reuse, 0x1, R21, P1 ;  /* 0x00000001050b7824 */ /* 0x040fe400008e0615 */
[----:B------:R-:W3:Y:S01]  /*1f6d0*/  LDL.64 R20, [R1+0xd78] ;  /* 0x000d780001147983 */ /* 0x000ee20000100a00 */
[----:B------:R-:W-:-:S03]  /*1f6e0*/  IMAD.X R9, R5, 0x1, R25, P0 ;  /* 0x0000000105097824 */ /* 0x000fc600000e0619 */
[----:B------:R4:W3:Y:S04]  /*1f6f0*/  LDG.E.U8 R77, desc[UR8][R10.64] ;  /* 0x000000080a4d7981 */ /* 0x0008e8000c1e1100 */
[----:B------:R3:W3:Y:S04]  /*1f700*/  LDG.E.U8 R76, desc[UR8][R8.64] ;  /* 0x00000008084c7981 */ /* 0x0006e8000c1e1100 */
[----:B------:R-:W3:Y:S01]  /*1f710*/  LDL.64 R24, [R1+0xd70] ;  /* 0x000d700001187983 */ /* 0x000ee20000100a00 */
[----:B--2---:R-:W-:-:S05]  /*1f720*/  IADD3 R6, P1, PT, R2, R18, RZ ;  /* 0x0000001202067210 */ /* 0x004fca0007f3e0ff */
[----:B------:R-:W-:Y:S02]  /*1f730*/  IMAD.X R7, R5, 0x1, R19, P1 ;  /* 0x0000000105077824 */ /* 0x000fe400008e0613 */
[----:B------:R-:W2:Y:S04]  /*1f740*/  LDL.64 R18, [R1+0xc88] ;  /* 0x000c880001127983 */ /* 0x000ea80000100a00 */
[----:B------:R0:W2:Y:S01]  /*1f750*/  LDG.E.U8 R73, desc[UR8][R6.64] ;  /* 0x0000000806497981 */ /* 0x0000a2000c1e1100 */
[----:B----4-:R-:W-:-:S05]  /*1f760*/  IADD3 R10, P0, PT, R2, R14, RZ ;  /* 0x0000000e020a7210 */ /* 0x010fca0007f1e0ff */
[----:B------:R-:W-:Y:S02]  /*1f770*/  IMAD.X R11, R5, 0x1, R15, P0 ;  /* 0x00000001050b7824 */ /* 0x000fe400000e060f */
[----:B------:R-:W4:Y:S01]  /*1f780*/  LDL.64 R14, [R1+0xc80] ;  /* 0x000c8000010e7983 */ /* 0x000f220000100a00 */
[----:B---3--:R-:W-:-:S03]  /*1f790*/  IADD3 R8, P1, PT, R2, R16, RZ ;  /* 0x0000001002087210 */ /* 0x008fc60007f3e0ff */
[----:B------:R1:W-:Y:S02]  /*1f7a0*/  STL [R1+0x30], R4 ;  /* 0x0000300401007387 */ /* 0x0003e40000100800 */
[----:B------:R-:W-:Y:S02]  /*1f7b0*/  IMAD.X R9, R5, 0x1, R17, P1 ;  /* 0x0000000105097824 */ /* 0x000fe400008e0611 */
[----:B------:R-:W3:Y:S04]  /*1f7c0*/  LDL.64 R16, [R1+0xc78] ;  /* 0x000c780001107983 */ /* 0x000ee80000100a00 */
[----:B-1----:R-:W3:Y:S01]  /*1f7d0*/  LDG.E.U8 R4, desc[UR8][R10.64] ;  /* 0x000000080a047981 */ /* 0x002ee2000c1e1100 */
[----:B0-----:R-:W-:-:S03]  /*1f7e0*/  IADD3 R6, P0, PT, R2, R12, RZ ;  /* 0x0000000c02067210 */ /* 0x001fc60007f1e0ff */
[----:B------:R0:W-:Y:S02]  /*1f7f0*/  STL [R1+0x2c], R3 ;  /* 0x00002c0301007387 */ /* 0x0001e40000100800 */
[----:B------:R-:W-:Y:S02]  /*1f800*/  IMAD.X R7, R5, 0x1, R13, P0 ;  /* 0x0000000105077824 */ /* 0x000fe400000e060d */
[----:B------:R-:W3:Y:S01]  /*1f810*/  LDL.64 R12, [R1+0xc70] ;  /* 0x000c7000010c7983 */ /* 0x000ee20000100a00 */
[----:B------:R-:W-:-:S03]  /*1f820*/  IADD3 R98, P0, PT, R2, R22, RZ ;  /* 0x0000001602627210 */ /* 0x000fc60007f1e0ff */
[----:B0-----:R-:W3:Y:S04]  /*1f830*/  LDG.E.U8 R3, desc[UR8][R8.64] ;  /* 0x0000000808037981 */ /* 0x001ee8000c1e1100 */
[----:B------:R0:W-:Y:S01]  /*1f840*/  STL [R1+0x28], R0 ;  /* 0x0000280001007387 */ /* 0x0001e20000100800 */
[----:B------:R-:W-:-:S03]  /*1f850*/  IMAD.X R99, R5, 0x1, R23, P0 ;  /* 0x0000000105637824 */ /* 0x000fc600000e0617 */
[----:B------:R-:W3:Y:S04]  /*1f860*/  LDL.64 R74, [R1+0xb88] ;  /* 0x000b8800014a7983 */ /* 0x000ee80000100a00 */
[----:B------:R-:W-:Y:S04]  /*1f870*/  STL [R1+0x24], R71 ;  /* 0x0000244701007387 */ /* 0x000fe80000100800 */
[----:B------:R-:W3:Y:S04]  /*1f880*/  LDL.64 R22, [R1+0xb80] ;  /* 0x000b800001167983 */ /* 0x000ee80000100a00 */
[----:B------:R1:W-:Y:S01]  /*1f890*/  STL [R1+0x20], R70 ;  /* 0x0000204601007387 */ /* 0x0003e20000100800 */
[----:B------:R-:W-:-:S02]  /*1f8a0*/  IADD3 R160, P1, PT, R2, R68, RZ ;  /* 0x0000004402a07210 */ /* 0x000fc40007f3e0ff */
[C---:B------:R-:W-:Y:S01]  /*1f8b0*/  IADD3 R94, P0, PT, R2.reuse, R20, RZ ;  /* 0x00000014025e7210 */ /* 0x040fe20007f1e0ff */
[----:B0-----:R-:W3:Y:S04]  /*1f8c0*/  LDG.E.U8 R0, desc[UR8][R6.64] ;  /* 0x0000000806007981 */ /* 0x001ee8000c1e1100 */
[----:B------:R-:W3:Y:S04]  /*1f8d0*/  LDG.E.U8 R98, desc[UR8][R98.64] ;  /* 0x0000000862627981 */ /* 0x000ee8000c1e1100 */
[----:B-1----:R-:W3:Y:S01]  /*1f8e0*/  LDL.64 R70, [R1+0xb78] ;  /* 0x000b780001467983 */ /* 0x002ee20000100a00 */
[C---:B------:R-:W-:Y:S01]  /*1f8f0*/  IMAD.X R161, R5.reuse, 0x1, R69, P1 ;  /* 0x0000000105a17824 */ /* 0x040fe200008e0645 */
[C---:B------:R-:W-:Y:S01]  /*1f900*/  IADD3 R96, P1, PT, R2.reuse, R26, RZ ;  /* 0x0000001a02607210 */ /* 0x040fe20007f3e0ff */
[C---:B------:R-:W-:Y:S01]  /*1f910*/  IMAD.X R95, R5.reuse, 0x1, R21, P0 ;  /* 0x00000001055f7824 */ /* 0x040fe200000e0615 */
[----:B------:R-:W-:Y:S03]  /*1f920*/  STL [R1+0x1c], R77 ;  /* 0x00001c4d01007387 */ /* 0x000fe60000100800 */
[----:B------:R-:W-:Y:S01]  /*1f930*/  IMAD.X R97, R5, 0x1, R27, P1 ;  /* 0x0000000105617824 */ /* 0x000fe200008e061b */
[----:B------:R-:W3:Y:S01]  /*1f940*/  LDL.64 R20, [R1+0xb70] ;  /* 0x000b700001147983 */ /* 0x000ee20000100a00 */
[----:B------:R-:W-:-:S03]  /*1f950*/  IADD3 R92, P1, PT, R2, R24, RZ ;  /* 0x00000018025c7210 */ /* 0x000fc60007f3e0ff */
[----:B------:R-:W-:Y:S04]  /*1f960*/  STL [R1+0x18], R76 ;  /* 0x0000184c01007387 */ /* 0x000fe80000100800 */
[----:B------:R-:W3:Y:S01]  /*1f970*/  LDL.64 R68, [R1+0xa88] ;  /* 0x000a880001447983 */ /* 0x000ee20000100a00 */
[----:B------:R-:W-:-:S03]  /*1f980*/  IMAD.X R93, R5, 0x1, R25, P1 ;  /* 0x00000001055d7824 */ /* 0x000fc600008e0619 */
[----:B------:R0:W3:Y:S04]  /*1f990*/  LDG.E.U8 R94, desc[UR8][R94.64] ;  /* 0x000000085e5e7981 */ /* 0x0000e8000c1e1100 */
[----:B------:R-:W3:Y:S04]  /*1f9a0*/  LDG.E.U8 R92, desc[UR8][R92.64] ;  /* 0x000000085c5c7981 */ /* 0x000ee8000c1e1100 */
[----:B------:R-:W3:Y:S01]  /*1f9b0*/  LDG.E.U8 R96, desc[UR8][R96.64] ;  /* 0x0000000860607981 */ /* 0x000ee2000c1e1100 */
[----:B0-----:R-:W0:Y:S01]  /*1f9c0*/  LDC R95, c[0x0][0x3c4] ;  /* 0x0000f100ff5f7b82 */ /* 0x001e220000000800 */
[----:B------:R-:W-:-:S02]  /*1f9d0*/  IMAD R135, R135, 0x3, RZ ;  /* 0x0000000387877824 */ /* 0x000fc400078e02ff */
[----:B------:R-:W3:Y:S01]  /*1f9e0*/  LDG.E.U8 R160, desc[UR8][R160.64] ;  /* 0x00000008a0a07981 */ /* 0x000ee2000c1e1100 */
[----:B--2---:R-:W-:-:S03]  /*1f9f0*/  IADD3 R10, P0, PT, R2, R18, RZ ;  /* 0x00000012020a7210 */ /* 0x004fc60007f1e0ff */
[----:B------:R1:W-:Y:S02]  /*1fa00*/  STL [R1+0x14], R73 ;  /* 0x0000144901007387 */ /* 0x0003e40000100800 */
[----:B------:R-:W-:Y:S02]  /*1fa10*/  IMAD.X R11, R5, 0x1, R19, P0 ;  /* 0x00000001050b7824 */ /* 0x000fe400000e0613 */
[----:B------:R-:W2:Y:S04]  /*1fa20*/  LDL.64 R18, [R1+0xa80] ;  /* 0x000a800001127983 */ /* 0x000ea80000100a00 */
[----:B------:R0:W2:Y:S01]  /*1fa30*/  LDG.E.U8 R27, desc[UR8][R10.64] ;  /* 0x000000080a1b7981 */ /* 0x0000a2000c1e1100 */
[----:B-1----:R-:W1:Y:S01]  /*1fa40*/  LDC R73, c[0x0][0x3c4] ;  /* 0x0000f100ff497b82 */ /* 0x002e620000000800 */
[----:B----4-:R-:W-:-:S02]  /*1fa50*/  IADD3 R8, P1, PT, R2, R14, RZ ;  /* 0x0000000e02087210 */ /* 0x010fc40007f3e0ff */
[----:B------:R-:W4:Y:S04]  /*1fa60*/  LDL.64 R76, [R1+0x1060] ;  /* 0x00106000014c7983 */ /* 0x000f280000100a00 */
[----:B------:R-:W4:Y:S01]  /*1fa70*/  LDL.64 R84, [R1+0x1058] ;  /* 0x0010580001547983 */ /* 0x000f220000100a00 */
[----:B---3--:R-:W-:Y:S01]  /*1fa80*/  IADD3 R6, P0, PT, R2, R16, RZ ;  /* 0x0000001002067210 */ /* 0x008fe20007f1e0ff */
[C---:B------:R-:W-:Y:S02]  /*1fa90*/  IMAD.X R9, R5.reuse, 0x1, R15, P1 ;  /* 0x0000000105097824 */ /* 0x040fe400008e060f */
[----:B------:R-:W3:Y:S02]  /*1faa0*/  LDL.64 R82, [R1+0xf68] ;  /* 0x000f680001527983 */ /* 0x000ee40000100a00 */
[----:B------:R-:W-:-:S02]  /*1fab0*/  IMAD.X R7, R5, 0x1, R17, P0 ;  /* 0x0000000105077824 */ /* 0x000fc400000e0611 */
[----:B------:R-:W3:Y:S04]  /*1fac0*/  LDL.64 R14, [R1+0xa78] ;  /* 0x000a7800010e7983 */ /* 0x000ee80000100a00 */
[----:B------:R-:W4:Y:S04]  /*1fad0*/  LDL.64 R16, [R1+0xa70] ;  /* 0x000a700001107983 */ /* 0x000f280000100a00 */
[----:B------:R1:W4:Y:S01]  /*1fae0*/  LDG.E.U8 R26, desc[UR8][R8.64] ;  /* 0x00000008081a7981 */ /* 0x000322000c1e1100 */
[----:B0-----:R-:W-:-:S03]  /*1faf0*/  IADD3 R10, P1, PT, R2, R12, RZ ;  /* 0x0000000c020a7210 */ /* 0x001fc60007f3e0ff */
[----:B------:R-:W4:Y:S02]  /*1fb00*/  LDG.E.U8 R25, desc[UR8][R6.64] ;  /* 0x0000000806197981 */ /* 0x000f24000c1e1100 */
[----:B------:R-:W-:Y:S02]  /*1fb10*/  IMAD.X R11, R5, 0x1, R13, P1 ;  /* 0x00000001050b7824 */ /* 0x000fe400008e060d */
[----:B------:R-:W4:Y:S04]  /*1fb20*/  LDL.64 R80, [R1+0xe68] ;  /* 0x000e680001507983 */ /* 0x000f280000100a00 */
[----:B------:R-:W4:Y:S01]  /*1fb30*/  LDL.64 R12, [R1+0x1068] ;  /* 0x00106800010c7983 */ /* 0x000f220000100a00 */
[----:B-1----:R-:W-:-:S03]  /*1fb40*/  IADD3 R8, P0, PT, R2, R74, RZ ;  /* 0x0000004a02087210 */ /* 0x002fc60007f1e0ff */
[----:B------:R0:W4:Y:S02]  /*1fb50*/  LDG.E.U8 R24, desc[UR8][R10.64] ;  /* 0x000000080a187981 */ /* 0x000124000c1e1100 */
[----:B------:R-:W-:Y:S02]  /*1fb60*/  IMAD.X R9, R5, 0x1, R75, P0 ;  /* 0x0000000105097824 */ /* 0x000fe400000e064b */
[----:B------:R-:W4:Y:S04]  /*1fb70*/  LDL.64 R78, [R1+0xe60] ;  /* 0x000e6000014e7983 */ /* 0x000f280000100a00 */
[----:B------:R-:W4:Y:S04]  /*1fb80*/  LDL.64 R74, [R1+0x1050] ;  /* 0x00105000014a7983 */ /* 0x000f280000100a00 */
[----:B------:R-:W4:Y:S04]  /*1fb90*/  LDL.64 R154, [R1+0xa58] ;  /* 0x000a5800019a7983 */ /* 0x000f280000100a00 */
[----:B------:R-:W4:Y:S01]  /*1fba0*/  LDL.64 R144, [R1+0x1038] ;  /* 0x0010380001907983 */ /* 0x000f220000100a00 */
[----:B0-----:R-:W-:-:S05]  /*1fbb0*/  IADD3 R10, P0, PT, R2, R70, RZ ;  /* 0x00000046020a7210 */ /* 0x001fca0007f1e0ff */
[----:B------:R-:W-:Y:S02]  /*1fbc0*/  IMAD.X R11, R5, 0x1, R71, P0 ;  /* 0x00000001050b7824 */ /* 0x000fe400000e0647 */
[----:B------:R-:W4:Y:S01]  /*1fbd0*/  LDL.64 R70, [R1+0xf60] ;  /* 0x000f600001467983 */ /* 0x000f220000100a00 */
[----:B------:R-:W-:-:S05]  /*1fbe0*/  IADD3 R6, P1, PT, R2, R22, RZ ;  /* 0x0000001602067210 */ /* 0x000fca0007f3e0ff */
[----:B------:R-:W-:Y:S02]  /*1fbf0*/  IMAD.X R7, R5, 0x1, R23, P1 ;  /* 0x0000000105077824 */ /* 0x000fe400008e0617 */
[----:B------:R0:W4:Y:S04]  /*1fc00*/  LDG.E.U8 R23, desc[UR8][R8.64] ;  /* 0x0000000808177981 */ /* 0x000128000c1e1100 */
[----:B------:R1:W4:Y:S01]  /*1fc10*/  LDG.E.U8 R22, desc[UR8][R6.64] ;  /* 0x0000000806167981 */ /* 0x000322000c1e1100 */
[C---:B0-----:R-:W-:Y:S02]  /*1fc20*/  IADD3 R8, P1, PT, R2.reuse, R20, RZ ;  /* 0x0000001402087210 */ /* 0x041fe40007f3e0ff */
[----:B-1----:R-:W-:-:S03]  /*1fc30*/  IADD3 R6, P0, PT, R2, R68, RZ ;  /* 0x0000004402067210 */ /* 0x002fc60007f1e0ff */
[C---:B------:R-:W-:Y:S02]  /*1fc40*/  IMAD.X R9, R5.reuse, 0x1, R21, P1 ;  /* 0x0000000105097824 */ /* 0x040fe400008e0615 */
[----:B------:R2:W4:Y:S01]  /*1fc50*/  LDG.E.U8 R21, desc[UR8][R10.64] ;  /* 0x000000080a157981 */ /* 0x000522000c1e1100 */
[----:B------:R-:W-:-:S03]  /*1fc60*/  IMAD.X R7, R5, 0x1, R69, P0 ;  /* 0x0000000105077824 */ /* 0x000fc600000e0645 */
[----:B------:R-:W4:Y:S04]  /*1fc70*/  LDL.64 R68, [R1+0xf58] ;  /* 0x000f580001447983 */ /* 0x000f280000100a00 */
[----:B------:R3:W4:Y:S01]  /*1fc80*/  LDG.E.U8 R20, desc[UR8][R8.64] ;  /* 0x0000000808147981 */ /* 0x000722000c1e1100 */
[----:B--2---:R-:W-:-:S05]  /*1fc90*/  IADD3 R10, P1, PT, R2, R18, RZ ;  /* 0x00000012020a7210 */ /* 0x004fca0007f3e0ff */
[----:B------:R-:W-:Y:S02]  /*1fca0*/  IMAD.X R11, R5, 0x1, R19, P1 ;  /* 0x00000001050b7824 */ /* 0x000fe400008e0613 */
[----:B------:R4:W2:Y:S04]  /*1fcb0*/  LDG.E.U8 R19, desc[UR8][R6.64] ;  /* 0x0000000806137981 */ /* 0x0008a8000c1e1100 */
[----:B------:R-:W2:Y:S04]  /*1fcc0*/  LDG.E.U8 R18, desc[UR8][R10.64] ;  /* 0x000000080a127981 */ /* 0x000ea8000c1e1100 */
[----:B------:R-:W2:Y:S01]  /*1fcd0*/  LDL.64 R10, [R1+0xd58] ;  /* 0x000d5800010a7983 */ /* 0x000ea20000100a00 */
[----:B---3--:R-:W-:-:S02]  /*1fce0*/  IADD3 R8, P0, PT, R2, R14, RZ ;  /* 0x0000000e02087210 */ /* 0x008fc40007f1e0ff */
[----:B----4-:R-:W-:-:S03]  /*1fcf0*/  IADD3 R6, P1, PT, R2, R16, RZ ;  /* 0x0000001002067210 */ /* 0x010fc60007f3e0ff */
[C---:B------:R-:W-:Y:S02]  /*1fd00*/  IMAD.X R9, R5.reuse, 0x1, R15, P0 ;  /* 0x0000000105097824 */ /* 0x040fe400000e060f */
[----:B------:R-:W3:Y:S01]  /*1fd10*/  LDL.64 R14, [R1+0xf50] ;  /* 0x000f5000010e7983 */ /* 0x000ee20000100a00 */
[C---:B------:R-:W-:Y:S01]  /*1fd20*/  IMAD.X R7, R5.reuse, 0x1, R17, P1 ;  /* 0x0000000105077824 */ /* 0x040fe200008e0611 */
[C---:B------:R-:W-:Y:S02]  /*1fd30*/  IADD3 R128, P1, PT, R2.reuse, R76, RZ ;  /* 0x0000004c02807210 */ /* 0x040fe40007f3e0ff */
[----:B------:R-:W4:Y:S03]  /*1fd40*/  LDG.E.U8 R17, desc[UR8][R8.64] ;  /* 0x0000000808117981 */ /* 0x000f26000c1e1100 */
[----:B------:R-:W-:Y:S01]  /*1fd50*/  IMAD.X R129, R5, 0x1, R77, P1 ;  /* 0x0000000105817824 */ /* 0x000fe200008e064d */
[----:B------:R-:W2:Y:S01]  /*1fd60*/  LDG.E.U8 R16, desc[UR8][R6.64] ;  /* 0x0000000806107981 */ /* 0x000ea2000c1e1100 */
[----:B------:R-:W-:-:S03]  /*1fd70*/  IADD3 R130, P0, PT, R2, R12, RZ ;  /* 0x0000000c02827210 */ /* 0x000fc60007f1e0ff */
[----:B------:R-:W2:Y:S02]  /*1fd80*/  LDL.64 R76, [R1+0xe50] ;  /* 0x000e5000014c7983 */ /* 0x000ea40000100a00 */
[----:B------:R-:W-:Y:S02]  /*1fd90*/  IMAD.X R131, R5, 0x1, R13, P0 ;  /* 0x0000000105837824 */ /* 0x000fe400000e060d */
[----:B------:R-:W4:Y:S04]  /*1fda0*/  LDG.E.U8 R128, desc[UR8][R128.64] ;  /* 0x0000000880807981 */ /* 0x000f28000c1e1100 */
[----:B------:R-:W4:Y:S01]  /*1fdb0*/  LDL.64 R12, [R1+0xe58] ;  /* 0x000e5800010c7983 */ /* 0x000f220000100a00 */
[----:B------:R-:W-:-:S03]  /*1fdc0*/  IADD3 R124, P1, PT, R2, R74, RZ ;  /* 0x0000004a027c7210 */ /* 0x000fc60007f3e0ff */
[----:B------:R-:W4:Y:S02]  /*1fdd0*/  LDG.E.U8 R130, desc[UR8][R130.64] ;  /* 0x0000000882827981 */ /* 0x000f24000c1e1100 */
[----:B------:R-:W-:Y:S01]  /*1fde0*/  IMAD.X R125, R5, 0x1, R75, P1 ;  /* 0x00000001057d7824 */ /* 0x000fe200008e064b */
[C---:B------:R-:W-:Y:S01]  /*1fdf0*/  IADD3 R126, P0, PT, R2.reuse, R84, RZ ;  /* 0x00000054027e7210 */ /* 0x040fe20007f1e0ff */
[----:B------:R-:W4:Y:S01]  /*1fe00*/  LDL.64 R74, [R1+0xd68] ;  /* 0x000d6800014a7983 */ /* 0x000f220000100a00 */
[----:B------:R-:W-:-:S03]  /*1fe10*/  IADD3 R120, P1, PT, R2, R70, RZ ;  /* 0x0000004602787210 */ /* 0x000fc60007f3e0ff */
[----:B------:R0:W4:Y:S02]  /*1fe20*/  LDG.E.U8 R124, desc[UR8][R124.64] ;  /* 0x000000087c7c7981 */ /* 0x000124000c1e1100 */
[C---:B------:R-:W-:Y:S02]  /*1fe30*/  IMAD.X R121, R5.reuse, 0x1, R71, P1 ;  /* 0x0000000105797824 */ /* 0x040fe400008e0647 */
[----:B------:R-:W4:Y:S01]  /*1fe40*/  LDL.64 R70, [R1+0xd60] ;  /* 0x000d600001467983 */ /* 0x000f220000100a00 */
[C---:B------:R-:W-:Y:S01]  /*1fe50*/  IMAD.X R127, R5.reuse, 0x1, R85, P0 ;  /* 0x00000001057f7824 */ /* 0x040fe200000e0655 */
[C---:B------:R-:W-:Y:S02]  /*1fe60*/  IADD3 R122, P0, PT, R2.reuse, R82, RZ ;  /* 0x00000052027a7210 */ /* 0x040fe40007f1e0ff */
[----:B------:R-:W4:Y:S01]  /*1fe70*/  LDL.64 R84, [R1+0xb50] ;  /* 0x000b500001547983 */ /* 0x000f220000100a00 */
[----:B0-----:R-:W0:Y:S02]  /*1fe80*/  LDC R125, c[0x0][0x3c4] ;  /* 0x0000f100ff7d7b82 */ /* 0x001e240000000800 */
[----:B------:R-:W-:Y:S01]  /*1fe90*/  IMAD.X R123, R5, 0x1, R83, P0 ;  /* 0x00000001057b7824 */ /* 0x000fe200000e0653 */
[----:B------:R-:W4:Y:S04]  /*1fea0*/  LDG.E.U8 R120, desc[UR8][R120.64] ;  /* 0x0000000878787981 */ /* 0x000f28000c1e1100 */
[----:B------:R-:W4:Y:S04]  /*1feb0*/  LDL.64 R82, [R1+0xa68] ;  /* 0x000a680001527983 */ /* 0x000f280000100a00 */
[----:B------:R-:W4:Y:S04]  /*1fec0*/  LDG.E.U8 R122, desc[UR8][R122.64] ;  /* 0x000000087a7a7981 */ /* 0x000f28000c1e1100 */
[----:B------:R-:W4:Y:S01]  /*1fed0*/  LDG.E.U8 R126, desc[UR8][R126.64] ;  /* 0x000000087e7e7981 */ /* 0x000f22000c1e1100 */
[----:B------:R-:W-:-:S05]  /*1fee0*/  IADD3 R118, P0, PT, R2, R68, RZ ;  /* 0x0000004402767210 */ /* 0x000fca0007f1e0ff */
[----:B------:R-:W-:Y:S02]  /*1fef0*/  IMAD.X R119, R5, 0x1, R69, P0 ;  /* 0x0000000105777824 */ /* 0x000fe400000e0645 */
[----:B------:R-:W4:Y:S01]  /*1ff00*/  LDL.64 R68, [R1+0xd50] ;  /* 0x000d500001447983 */ /* 0x000f220000100a00 */
[----:B------:R-:W-:-:S03]  /*1ff10*/  IADD3 R114, P0, PT, R2, R80, RZ ;  /* 0x0000005002727210 */ /* 0x000fc60007f1e0ff */
[----:B------:R1:W4:Y:S02]  /*1ff20*/  LDG.E.U8 R118, desc[UR8][R118.64] ;  /* 0x0000000876767981 */ /* 0x000324000c1e1100 */
[----:B------:R-:W-:Y:S02]  /*1ff30*/  IMAD.X R115, R5, 0x1, R81, P0 ;  /* 0x0000000105737824 */ /* 0x000fe400000e0651 */
[----:B------:R-:W4:Y:S04]  /*1ff40*/  LDL.64 R80, [R1+0xa60] ;  /* 0x000a600001507983 */ /* 0x000f280000100a00 */
[----:B------:R0:W4:Y:S01]  /*1ff50*/  LDG.E.U8 R114, desc[UR8][R114.64] ;  /* 0x0000000872727981 */ /* 0x000122000c1e1100 */
[----:B-1----:R-:W1:Y:S08]  /*1ff60*/  LDC R119, c[0x0][0x3c4] ;  /* 0x0000f100ff777b82 */ /* 0x002e700000000800 */
[----:B0-----:R-:W0:Y:S01]  /*1ff70*/  LDC R115, c[0x0][0x3c4] ;  /* 0x0000f100ff737b82 */ /* 0x001e220000000800 */
[----:B---3--:R-:W-:-:S05]  /*1ff80*/  IADD3 R116, P1, PT, R2, R14, RZ ;  /* 0x0000000e02747210 */ /* 0x008fca0007f3e0ff */
[C---:B------:R-:W-:Y:S01]  /*1ff90*/  IMAD.X R117, R5.reuse, 0x1, R15, P1 ;  /* 0x0000000105757824 */ /* 0x040fe200008e060f */
[C---:B------:R-:W-:Y:S01]  /*1ffa0*/  IADD3 R112, P1, PT, R2.reuse, R78, RZ ;  /* 0x0000004e02707210 */ /* 0x040fe20007f3e0ff */
[----:B------:R-:W3:Y:S04]  /*1ffb0*/  LDL.64 R14, [R1+0xc68] ;  /* 0x000c6800010e7983 */ /* 0x000ee80000100a00 */
[----:B------:R-:W-:Y:S01]  /*1ffc0*/  IMAD.X R113, R5, 0x1, R79, P1 ;  /* 0x0000000105717824 */ /* 0x000fe200008e064f */
[----:B------:R-:W3:Y:S01]  /*1ffd0*/  LDG.E.U8 R116, desc[UR8][R116.64] ;  /* 0x0000000874747981 */ /* 0x000ee2000c1e1100 */
[----:B--2---:R-:W-:-:S03]  /*1ffe0*/  IADD3 R6, P1, PT, R2, R76, RZ ;  /* 0x0000004c02067210 */ /* 0x004fc60007f3e0ff */
[----:B------:R-:W2:Y:S01]  /*1fff0*/  LDL.64 R78, [R1+0xc60] ;  /* 0x000c6000014e7983 */ /* 0x000ea20000100a00 */
[----:B----4-:R-:W-:-:S03]  /*20000*/  IADD3 R8, P0, PT, R2, R12, RZ ;  /* 0x0000000c02087210 */ /* 0x010fc60007f1e0ff */
[----:B------:R4:W2:Y:S02]  /*20010*/  LDG.E.U8 R112, desc[UR8][R112.64] ;  /* 0x0000000870707981 */ /* 0x0008a4000c1e1100 */
[C---:B------:R-:W-:Y:S02]  /*20020*/  IMAD.X R9, R5.reuse, 0x1, R13, P0 ;  /* 0x0000000105097824 */ /* 0x040fe400000e060d */
[----:B------:R-:W2:Y:S01]  /*20030*/  LDL.64 R12, [R1+0xc58] ;  /* 0x000c5800010c7983 */ /* 0x000ea20000100a00 */
[----:B------:R-:W-:-:S03]  /*20040*/  IMAD.X R7, R5, 0x1, R77, P1 ;  /* 0x0000000105077824 */ /* 0x000fc600008e064d */
[----:B------:R-:W2:Y:S01]  /*20050*/  LDL.64 R76, [R1+0xc50] ;  /* 0x000c5000014c7983 */ /* 0x000ea20000100a00 */
[C---:B------:R-:W-:Y:S01]  /*20060*/  IADD3 R90, P0, PT, R2.reuse, R74, RZ ;  /* 0x0000004a025a7210 */ /* 0x040fe20007f1e0ff */
[----:B----4-:R-:W4:Y:S02]  /*20070*/  LDC R113, c[0x0][0x3c4] ;  /* 0x0000f100ff717b82 */ /* 0x010f240000000800 */
[----:B------:R0:W4:Y:S01]  /*20080*/  LDG.E.U8 R111, desc[UR8][R8.64] ;  /* 0x00000008086f7981 */ /* 0x000122000c1e1100 */
[----:B------:R-:W-:-:S03]  /*20090*/  IADD3 R88, P1, PT, R2, R70, RZ ;  /* 0x0000004602587210 */ /* 0x000fc60007f3e0ff */
[----:B------:R2:W4:Y:S02]  /*200a0*/  LDG.E.U8 R110, desc[UR8][R6.64] ;  /* 0x00000008066e7981 */ /* 0x000524000c1e1100 */
[C---:B------:R-:W-:Y:S02]  /*200b0*/  IMAD.X R89, R5.reuse, 0x1, R71, P1 ;  /* 0x0000000105597824 */ /* 0x040fe400008e0647 */
[----:B------:R-:W4:Y:S01]  /*200c0*/  LDL.64 R70, [R1+0xb60] ;  /* 0x000b600001467983 */ /* 0x000f220000100a00 */
[----:B------:R-:W-:-:S03]  /*200d0*/  IMAD.X R91, R5, 0x1, R75, P0 ;  /* 0x00000001055b7824 */ /* 0x000fc600000e064b */
[----:B------:R-:W4:Y:S01]  /*200e0*/  LDL.64 R74, [R1+0xb68] ;  /* 0x000b6800014a7983 */ /* 0x000f220000100a00 */
[----:B------:R-:W-:-:S03]  /*200f0*/  IADD3 R86, P0, PT, R2, R10, RZ ;  /* 0x0000000a02567210 */ /* 0x000fc60007f1e0ff */
[----:B------:R-:W4:Y:S02]  /*20100*/  LDG.E.U8 R90, desc[UR8][R90.64] ;  /* 0x000000085a5a7981 */ /* 0x000f24000c1e1100 */
[----:B------:R-:W-:Y:S02]  /*20110*/  IMAD.X R87, R5, 0x1, R11, P0 ;  /* 0x0000000105577824 */ /* 0x000fe400000e060b */
[----:B------:R-:W4:Y:S04]  /*20120*/  LDG.E.U8 R88, desc[UR8][R88.64] ;  /* 0x0000000858587981 */ /* 0x000f28000c1e1100 */
[----:B------:R-:W4:Y:S01]  /*20130*/  LDG.E.U8 R86, desc[UR8][R86.64] ;  /* 0x0000000856567981 */ /* 0x000f22000c1e1100 */
[----:B0-----:R-:W-:-:S05]  /*20140*/  IADD3 R8, P1, PT, R2, R68, RZ ;  /* 0x0000004402087210 */ /* 0x001fca0007f3e0ff */
[----:B------:R-:W-:Y:S02]  /*20150*/  IMAD.X R9, R5, 0x1, R69, P1 ;  /* 0x0000000105097824 */ /* 0x000fe400008e0645 */
[----:B------:R-:W4:Y:S01]  /*20160*/  LDL.64 R68, [R1+0xb58] ;  /* 0x000b580001447983 */ /* 0x000f220000100a00 */
[----:B---3--:R-:W-:-:S05]  /*20170*/  IADD3 R10, P0, PT, R2, R14, RZ ;  /* 0x0000000e020a7210 */ /* 0x008fca0007f1e0ff */
[----:B------:R-:W-:Y:S02]  /*20180*/  IMAD.X R11, R5, 0x1, R15, P0 ;  /* 0x00000001050b7824 */ /* 0x000fe400000e060f */
[----:B------:R0:W3:Y:S01]  /*20190*/  LDG.E.U8 R15, desc[UR8][R8.64] ;  /* 0x00000008080f7981 */ /* 0x0000e2000c1e1100 */
[----:B--2---:R-:W-:-:S03]  /*201a0*/  IADD3 R6, P1, PT, R2, R78, RZ ;  /* 0x0000004e02067210 */ /* 0x004fc60007f3e0ff */
[----:B------:R2:W3:Y:S02]  /*201b0*/  LDG.E.U8 R14, desc[UR8][R10.64] ;  /* 0x000000080a0e7981 */ /* 0x0004e4000c1e1100 */
[----:B------:R-:W-:Y:S01]  /*201c0*/  IMAD.X R7, R5, 0x1, R79, P1 ;  /* 0x0000000105077824 */ /* 0x000fe200008e064f */
[C---:B0-----:R-:W-:Y:S02]  /*201d0*/  IADD3 R8, P0, PT, R2.reuse, R12, RZ ;  /* 0x0000000c02087210 */ /* 0x041fe40007f1e0ff */
[----:B--2---:R-:W-:-:S03]  /*201e0*/  IADD3 R10, P1, PT, R2, R76, RZ ;  /* 0x0000004c020a7210 */ /* 0x004fc60007f3e0ff */
[C---:B------:R-:W-:Y:S02]  /*201f0*/  IMAD.X R9, R5.reuse, 0x1, R13, P0 ;  /* 0x0000000105097824 */ /* 0x040fe400000e060d */
[----:B------:R-:W2:Y:S01]  /*20200*/  LDG.E.U8 R13, desc[UR8][R6.64] ;  /* 0x00000008060d7981 */ /* 0x000ea2000c1e1100 */
[----:B------:R-:W-:-:S03]  /*20210*/  IMAD.X R11, R5, 0x1, R77, P1 ;  /* 0x00000001050b7824 */ /* 0x000fc600008e064d */
[----:B------:R4:W2:Y:S04]  /*20220*/  LDG.E.U8 R12, desc[UR8][R8.64] ;  /* 0x00000008080c7981 */ /* 0x0008a8000c1e1100 */
[----:B------:R-:W2:Y:S01]  /*20230*/  LDG.E.U8 R11, desc[UR8][R10.64] ;  /* 0x000000080a0b7981 */ /* 0x000ea2000c1e1100 */
[----:B----4-:R-:W-:-:S05]  /*20240*/  IADD3 R8, P1, PT, R2, R70, RZ ;  /* 0x0000004602087210 */ /* 0x010fca0007f3e0ff */
[----:B------:R-:W-:Y:S02]  /*20250*/  IMAD.X R9, R5, 0x1, R71, P1 ;  /* 0x0000000105097824 */ /* 0x000fe400008e0647 */
[----:B------:R-:W4:Y:S01]  /*20260*/  LDL.64 R70, [R1+0xa50] ;  /* 0x000a500001467983 */ /* 0x000f220000100a00 */
[----:B------:R-:W-:-:S03]  /*20270*/  IADD3 R6, P0, PT, R2, R74, RZ ;  /* 0x0000004a02067210 */ /* 0x000fc60007f1e0ff */
[----:B------:R-:W2:Y:S02]  /*20280*/  LDG.E.U8 R9, desc[UR8][R8.64] ;  /* 0x0000000808097981 */ /* 0x000ea4000c1e1100 */
[----:B------:R-:W-:Y:S02]  /*20290*/  IMAD.X R7, R5, 0x1, R75, P0 ;  /* 0x0000000105077824 */ /* 0x000fe400000e064b */
[----:B------:R-:W2:Y:S04]  /*202a0*/  LDL.64 R74, [R1+0x1040] ;  /* 0x00104000014a7983 */ /* 0x000ea80000100a00 */
[----:B------:R0:W2:Y:S01]  /*202b0*/  LDG.E.U8 R10, desc[UR8][R6.64] ;  /* 0x00000008060a7981 */ /* 0x0000a2000c1e1100 */
[----:B------:R-:W-:-:S05]  /*202c0*/  IADD3 R78, P0, PT, R2, R68, RZ ;  /* 0x00000044024e7210 */ /* 0x000fca0007f1e0ff */
[C---:B------:R-:W-:Y:S02]  /*202d0*/  IMAD.X R79, R5.reuse, 0x1, R69, P0 ;  /* 0x00000001054f7824 */ /* 0x040fe400000e0645 */
[----:B------:R-:W3:Y:S01]  /*202e0*/  LDL.64 R68, [R1+0x1048] ;  /* 0x0010480001447983 */ /* 0x000ee20000100a00 */
[C---:B0-----:R-:W-:Y:S02]  /*202f0*/  IADD3 R6, P1, PT, R2.reuse, R84, RZ ;  /* 0x0000005402067210 */ /* 0x041fe40007f3e0ff */
[C---:B------:R-:W-:Y:S01]  /*20300*/  IADD3 R76, P0, PT, R2.reuse, R82, RZ ;  /* 0x00000052024c7210 */ /* 0x040fe20007f1e0ff */
[----:B------:R-:W3:Y:S02]  /*20310*/  LDG.E.U8 R8, desc[UR8][R78.64] ;  /* 0x000000084e087981 */ /* 0x000ee4000c1e1100 */
[----:B------:R-:W-:Y:S01]  /*20320*/  IMAD.X R7, R5, 0x1, R85, P1 ;  /* 0x0000000105077824 */ /* 0x000fe200008e0655 */
[----:B------:R-:W-:-:S05]  /*20330*/  IADD3 R84, P1, PT, R2, R80, RZ ;  /* 0x0000005002547210 */ /* 0x000fca0007f3e0ff */
[C---:B------:R-:W-:Y:S01]  /*20340*/  IMAD.X R85, R5.reuse, 0x1, R81, P1 ;  /* 0x0000000105557824 */ /* 0x040fe200008e0651 */
[----:B------:R-:W3:Y:S01]  /*20350*/  LDG.E.U8 R7, desc[UR8][R6.64] ;  /* 0x0000000806077981 */ /* 0x000ee2000c1e1100 */
[----:B------:R-:W-:Y:S01]  /*20360*/  IMAD.X R77, R5, 0x1, R83, P0 ;  /* 0x00000001054d7824 */ /* 0x000fe200000e0653 */
[----:B----4-:R-:W-:-:S04]  /*20370*/  IADD3 R80, P2, PT, R2, R70, RZ ;  /* 0x0000004602507210 */ /* 0x010fc80007f5e0ff */
[----:B------:R2:W4:Y:S01]  /*20380*/  LDG.E.U8 R6, desc[UR8][R76.64] ;  /* 0x000000084c067981 */ /* 0x000522000c1e1100 */
[----:B------:R-:W-:-:S03]  /*20390*/  IMAD.X R81, R5, 0x1, R71, P2 ;  /* 0x0000000105517824 */ /* 0x000fc600010e0647 */
[----:B------:R-:W4:Y:S04]  /*203a0*/  LDG.E.U8 R84, desc[UR8][R84.64] ;  /* 0x0000000854547981 */ /* 0x000f28000c1e1100 */
[----:B------:R-:W4:Y:S01]  /*203b0*/  LDL.64 R70, [R1+0x1210] ;  /* 0x0012100001467983 */ /* 0x000f220000100a00 */
[C---:B------:R-:W-:Y:S02]  /*203c0*/  IADD3 R82, P0, PT, R2.reuse, R154, RZ ;  /* 0x0000009a02527210 */ /* 0x040fe40007f1e0ff */
[----:B--2---:R-:W-:Y:S01]  /*203d0*/  IADD3 R76, P1, PT, R2, R74, RZ ;  /* 0x0000004a024c7210 */ /* 0x004fe20007f3e0ff */
[----:B------:R-:W2:Y:S02]  /*203e0*/  LDG.E.U8 R87, desc[UR8][R80.64] ;  /* 0x0000000850577981 */ /* 0x000ea4000c1e1100 */
[----:B------:R-:W-:-:S02]  /*203f0*/  IMAD.X R83, R5, 0x1, R155, P0 ;  /* 0x0000000105537824 */ /* 0x000fc400000e069b */
[----:B------:R-:W-:Y:S01]  /*20400*/  IMAD.X R77, R5, 0x1, R75, P1 ;  /* 0x00000001054d7824 */ /* 0x000fe200008e064b */
[----:B------:R-:W2:Y:S04]  /*20410*/  LDL.64 R154, [R1+0x1138] ;  /* 0x00113800019a7983 */ /* 0x000ea80000100a00 */
[----:B------:R0:W2:Y:S04]  /*20420*/  LDG.E.U8 R85, desc[UR8][R82.64] ;  /* 0x0000000852557981 */ /* 0x0000a8000c1e1100 */
[----:B------:R1:W2:Y:S01]  /*20430*/  LDG.E.U8 R91, desc[UR8][R76.64] ;  /* 0x000000084c5b7981 */ /* 0x0002a2000c1e1100 */
[----:B---3--:R-:W-:-:S03]  /*20440*/  IADD3 R78, P0, PT, R2, R68, RZ ;  /* 0x00000044024e7210 */ /* 0x008fc60007f1e0ff */
[----:B------:R-:W3:Y:S02]  /*20450*/  LDL.64 R74, [R1+0x1140] ;  /* 0x00114000014a7983 */ /* 0x000ee40000100a00 */
[----:B------:R-:W-:Y:S02]  /*20460*/  IMAD.X R79, R5, 0x1, R69, P0 ;  /* 0x00000001054f7824 */ /* 0x000fe400000e0645 */
[----:B------:R-:W2:Y:S01]  /*20470*/  LDL.64 R68, [R1+0x1148] ;  /* 0x0011480001447983 */ /* 0x000ea20000100a00 */
[----:B0-----:R-:W-:Y:S01]  /*20480*/  IADD3 R82, P2, PT, R2, R144, RZ ;  /* 0x0000009002527210 */ /* 0x001fe20007f5e0ff */
[----:B-1----:R-:W-:Y:S02]  /*20490*/  IMAD.IADD R76, R152, 0x1, R73 ;  /* 0x00000001984c7824 */ /* 0x002fe400078e0249 */
[----:B------:R-:W-:Y:S01]  /*204a0*/  IMAD.SHL.U32 R77, R95, 0x8, RZ ;  /* 0x000000085f4d7824 */ /* 0x000fe200078e00ff */
[----:B------:R-:W3:Y:S01]  /*204b0*/  LDG.E.U8 R89, desc[UR8][R78.64] ;  /* 0x000000084e597981 */ /* 0x000ee2000c1e1100 */
[----:B------:R-:W-:-:S02]  /*204c0*/  IMAD.X R83, R5, 0x1, R145, P2 ;  /* 0x0000000105537824 */ /* 0x000fc400010e0691 */
[----:B------:R-:W-:Y:S01]  /*204d0*/  IMAD.IADD R80, R77, 0x1, R148 ;  /* 0x000000014d507824 */ /* 0x000fe200078e0294 */
[----:B------:R-:W3:Y:S04]  /*204e0*/  LDL.64 R144, [R1+0x1220] ;  /* 0x0012200001907983 */ /* 0x000ee80000100a00 */
[----:B------:R0:W3:Y:S02]  /*204f0*/  LDG.E.U8 R93, desc[UR8][R82.64] ;  /* 0x00000008525d7981 */ /* 0x0000e4000c1e1100 */
[----:B0-----:R-:W-:-:S05]  /*20500*/  IADD3 R82, P0, PT, R2, R76, RZ ;  /* 0x0000004c02527210 */ /* 0x001fca0007f1e0ff */
[----:B----4-:R-:W-:Y:S02]  /*20510*/  IMAD.X R83, R5, 0x1, R71, P0 ;  /* 0x0000000105537824 */ /* 0x010fe400000e0647 */
[----:B------:R-:W4:Y:S01]  /*20520*/  LDL.64 R70, [R1+0x1130] ;  /* 0x0011300001467983 */ /* 0x000f220000100a00 */
[C---:B------:R-:W-:Y:S01]  /*20530*/  IADD3 R80, P0, PT, R2.reuse, R80, RZ ;  /* 0x0000005002507210 */ /* 0x040fe20007f1e0ff */
[C---:B------:R-:W-:Y:S02]  /*20540*/  IMAD.IADD R78, R77.reuse, 0x1, R146 ;  /* 0x000000014d4e7824 */ /* 0x040fe400078e0292 */
[C---:B------:R-:W-:Y:S01]  /*20550*/  IMAD.IADD R76, R77.reuse, 0x1, R150 ;  /* 0x000000014d4c7824 */ /* 0x040fe200078e0296 */
[----:B------:R0:W4:Y:S01]  /*20560*/  LDG.E.U8 R95, desc[UR8][R82.64] ;  /* 0x00000008525f7981 */ /* 0x000122000c1e1100 */
[----:B------:R-:W-:Y:S01]  /*20570*/  IMAD.IADD R77, R77, 0x1, R152 ;  /* 0x000000014d4d7824 */ /* 0x000fe200078e0298 */
[----:B------:R-:W-:Y:S01]  /*20580*/  IADD3 R78, P1, PT, R2, R78, RZ ;  /* 0x0000004e024e7210 */ /* 0x000fe20007f3e0ff */
[----:B--2---:R-:W-:-:S02]  /*20590*/  IMAD.X R81, R5, 0x1, R69, P0 ;  /* 0x0000000105517824 */ /* 0x004fc400000e0645 */
[----:B------:R-:W2:Y:S02]  /*205a0*/  LDL.64 R68, [R1+0x1228] ;  /* 0x0012280001447983 */ /* 0x000ea40000100a00 */
[----:B---3--:R-:W-:Y:S01]  /*205b0*/  IMAD.X R79, R5, 0x1, R75, P1 ;  /* 0x00000001054f7824 */ /* 0x008fe200008e064b */
[C---:B0-----:R-:W-:Y:S01]  /*205c0*/  IADD3 R82, P0, PT, R2.reuse, R77, RZ ;  /* 0x0000004d02527210 */ /* 0x041fe20007f1e0ff */
[----:B------:R-:W3:Y:S01]  /*205d0*/  LDL.64 R74, [R1+0x1128] ;  /* 0x00112800014a7983 */ /* 0x000ee20000100a00 */
[----:B------:R-:W-:Y:S01]  /*205e0*/  IADD3 R76, P2, PT, R2, R76, RZ ;  /* 0x0000004c024c7210 */ /* 0x000fe20007f5e0ff */
[----:B------:R-:W-:Y:S02]  /*205f0*/  IMAD R113, R113, 0x9, RZ ;  /* 0x0000000971717824 */ /* 0x000fe400078e02ff */
[----:B------:R-:W3:Y:S02]  /*20600*/  LDG.E.U8 R97, desc[UR8][R80.64] ;  /* 0x0000000850617981 */ /* 0x000ee4000c1e1100 */
[----:B------:R-:W-:-:S02]  /*20610*/  IMAD.X R77, R5, 0x1, R155, P2 ;  /* 0x00000001054d7824 */ /* 0x000fc400010e069b */
[----:B------:R-:W3:Y:S04]  /*20620*/  LDG.E.U8 R99, desc[UR8][R78.64] ;  /* 0x000000084e637981 */ /* 0x000ee8000c1e1100 */
[----:B------:R0:W3:Y:S01]  /*20630*/  LDG.E.U8 R101, desc[UR8][R76.64] ;  /* 0x000000084c657981 */ /* 0x0000e2000c1e1100 */
[----:B----4-:R-:W-:-:S03]  /*20640*/  IMAD.X R83, R5, 0x1, R71, P0 ;  /* 0x0000000105537824 */ /* 0x010fc600000e0647 */
[----:B------:R-:W4:Y:S04]  /*20650*/  LDL.64 R154, [R1+0x1110] ;  /* 0x00111000019a7983 */ /* 0x000f280000100a00 */
[----:B------:R-:W4:Y:S01]  /*20660*/  LDL.64 R70, [R1+0x1120] ;  /* 0x0011200001467983 */ /* 0x000f220000100a00 */
[----:B0-----:R-:W-:Y:S02]  /*20670*/  IMAD.IADD R76, R148, 0x1, R109 ;  /* 0x00000001944c7824 */ /* 0x001fe400078e026d */
[----:B------:R-:W-:Y:S01]  /*20680*/  IMAD.IADD R78, R146, 0x1, R107 ;  /* 0x00000001924e7824 */ /* 0x000fe200078e026b */
[----:B------:R0:W4:Y:S02]  /*20690*/  LDG.E.U8 R103, desc[UR8][R82.64] ;  /* 0x0000000852677981 */ /* 0x000124000c1e1100 */
[----:B------:R-:W-:Y:S01]  /*206a0*/  IADD3 RZ, P0, PT, R2, R76, RZ ;  /* 0x0000004c02ff7210 */ /* 0x000fe20007f1e0ff */
[----:B------:R-:W-:Y:S01]  /*206b0*/  IMAD.IADD R80, R113, 0x1, R148 ;  /* 0x0000000171507824 */ /* 0x000fe200078e0294 */
[----:B------:R-:W-:-:S02]  /*206c0*/  SHF.R.S32.HI R79, RZ, 0x1f, R2 ;  /* 0x0000001fff4f7819 */ /* 0x000fc40000011402 */
[C---:B------:R-:W-:Y:S01]  /*206d0*/  IADD3 RZ, P1, PT, R2.reuse, R78, RZ ;  /* 0x0000004e02ff7210 */ /* 0x040fe20007f3e0ff */
[----:B--2---:R-:W-:Y:S02]  /*206e0*/  IMAD.X R77, R105, 0x1, R69, P0 ;  /* 0x00000001694d7824 */ /* 0x004fe400000e0645 */
[----:B------:R-:W2:Y:S01]  /*206f0*/  LDL.64 R68, [R1+0x1118] ;  /* 0x0011180001447983 */ /* 0x000ea20000100a00 */
[C---:B------:R-:W-:Y:S01]  /*20700*/  IADD3 R80, P0, PT, R2.reuse, R80, RZ ;  /* 0x0000005002507210 */ /* 0x040fe20007f1e0ff */
[----:B0-----:R-:W-:Y:S02]  /*20710*/  IMAD.IADD R82, R113, 0x1, R146 ;  /* 0x0000000171527824 */ /* 0x001fe400078e0292 */
[----:B------:R-:W-:Y:S02]  /*20720*/  IMAD.X R79, R79, 0x1, R145, P1 ;  /* 0x000000014f4f7824 */ /* 0x000fe400008e0691 */
[----:B---3--:R-:W-:Y:S01]  /*20730*/  IMAD.X R81, R5, 0x1, R75, P0 ;  /* 0x0000000105517824 */ /* 0x008fe200000e064b */
[C---:B------:R-:W-:Y:S01]  /*20740*/  IADD3 R82, P1, PT, R2.reuse, R82, RZ ;  /* 0x0000005202527210 */ /* 0x040fe20007f3e0ff */
[----:B------:R-:W3:Y:S01]  /*20750*/  LDL.64 R74, [R1+0x1218] ;  /* 0x00121800014a7983 */ /* 0x000ee20000100a00 */
[----:B------:R-:W-:-:S03]  /*20760*/  IMAD.IADD R76, R2, 0x1, R76 ;  /* 0x00000001024c7824 */ /* 0x000fc600078e024c */
[----:B------:R-:W3:Y:S04]  /*20770*/  LDL.64 R144, [R1+0x1208] ;  /* 0x0012080001907983 */ /* 0x000ee80000100a00 */
[----:B------:R0:W3:Y:S01]  /*20780*/  LDG.E.U8 R105, desc[UR8][R76.64] ;  /* 0x000000084c697981 */ /* 0x0000e2000c1e1100 */
[----:B------:R-:W-:-:S03]  /*20790*/  IMAD.IADD R78, R2, 0x1, R78 ;  /* 0x00000001024e7824 */ /* 0x000fc600078e024e */
[----:B------:R1:W3:Y:S01]  /*207a0*/  LDG.E.U8 R109, desc[UR8][R80.64] ;  /* 0x00000008506d7981 */ /* 0x0002e2000c1e1100 */
[----:B------:R-:W-:-:S03]  /*207b0*/  IMAD.SHL.U32 R119, R119, 0x2, RZ ;  /* 0x0000000277777824 */ /* 0x000fc600078e00ff */
[----:B------:R0:W3:Y:S01]  /*207c0*/  LDG.E.U8 R107, desc[UR8][R78.64] ;  /* 0x000000084e6b7981 */ /* 0x0000e2000c1e1100 */
[----:B----4-:R-:W-:-:S03]  /*207d0*/  IMAD.X R83, R5, 0x1, R71, P1 ;  /* 0x0000000105537824 */ /* 0x010fc600008e0647 */
[----:B------:R-:W4:Y:S01]  /*207e0*/  LDL.64 R70, [R1+0x11f8] ;  /* 0x0011f80001467983 */ /* 0x000f220000100a00 */
[C---:B0-----:R-:W-:Y:S02]  /*207f0*/  IMAD.IADD R76, R113.reuse, 0x1, R150 ;  /* 0x00000001714c7824 */ /* 0x041fe400078e0296 */
[----:B-1----:R-:W-:Y:S01]  /*20800*/  IMAD.IADD R80, R113, 0x1, R152 ;  /* 0x0000000171507824 */ /* 0x002fe200078e0298 */
[----:B------:R-:W4:Y:S02]  /*20810*/  LDG.E.U8 R82, desc[UR8][R82.64] ;  /* 0x0000000852527981 */ /* 0x000f24000c1e1100 */
[----:B------:R-:W-:Y:S01]  /*20820*/  IADD3 R76, P0, PT, R2, R76, RZ ;  /* 0x0000004c024c7210 */ /* 0x000fe20007f1e0ff */
[----:B------:R-:W-:Y:S01]  /*20830*/  IMAD.IADD R78, R150, 0x1, R115 ;  /* 0x00000001964e7824 */ /* 0x000fe200078e0273 */
[----:B------:R-:W-:Y:S01]  /*20840*/  IADD3 R80, P1, PT, R2, R80, RZ ;  /* 0x0000005002507210 */ /* 0x000fe20007f3e0ff */
[----:B------:R-:W-:Y:S02]  /*20850*/  IMAD.IADD R113, R119, 0x1, R150 ;  /* 0x0000000177717824 */ /* 0x000fe400078e0296 */
[----:B--2---:R-:W-:-:S02]  /*20860*/  IMAD.X R77, R5, 0x1, R69, P0 ;  /* 0x00000001054d7824 */ /* 0x004fc400000e0645 */
[----:B------:R-:W2:Y:S01]  /*20870*/  LDL.64 R68, [R1+0x1200] ;  /* 0x0012000001447983 */ /* 0x000ea20000100a00 */
[C---:B------:R-:W-:Y:S01]  /*20880*/  IADD3 R78, P0, PT, R2.reuse, R78, RZ ;  /* 0x0000004e024e7210 */ /* 0x040fe20007f1e0ff */
[C---:B------:R-:W-:Y:S02]  /*20890*/  IMAD.X R81, R5.reuse, 0x1, R155, P1 ;  /* 0x0000000105517824 */ /* 0x040fe400008e069b */
[----:B------:R0:W2:Y:S02]  /*208a0*/  LDG.E.U8 R83, desc[UR8][R76.64] ;  /* 0x000000084c537981 */ /* 0x0000a4000c1e1100 */
[----:B---3--:R-:W-:Y:S02]  /*208b0*/  IMAD.X R79, R5, 0x1, R75, P0 ;  /* 0x00000001054f7824 */ /* 0x008fe400000e064b */
[----:B------:R-:W3:Y:S04]  /*208c0*/  LDL.64 R74, [R1+0x11f0] ;  /* 0x0011f000014a7983 */ /* 0x000ee80000100a00 */
[----:B------:R-:W3:Y:S01]  /*208d0*/  LDG.E.U8 R115, desc[UR8][R78.64] ;  /* 0x000000084e737981 */ /* 0x000ee2000c1e1100 */
[----:B0-----:R-:W-:Y:S01]  /*208e0*/  IMAD.IADD R77, R119, 0x1, R148 ;  /* 0x00000001774d7824 */ /* 0x001fe200078e0294 */
[----:B------:R-:W-:-:S02]  /*208f0*/  IADD3 R76, P1, PT, R2, R113, RZ ;  /* 0x00000071024c7210 */ /* 0x000fc40007f3e0ff */
[----:B------:R-:W3:Y:S04]  /*20900*/  LDL.64 R154, [R1+0x11e0] ;  /* 0x0011e000019a7983 */ /* 0x000ee80000100a00 */
[----:B------:R0:W3:Y:S02]  /*20910*/  LDG.E.U8 R113, desc[UR8][R80.64] ;  /* 0x0000000850717981 */ /* 0x0000e4000c1e1100 */
[----:B0-----:R-:W-:Y:S01]  /*20920*/  IADD3 R80, P0, PT, R2, R77, RZ ;  /* 0x0000004d02507210 */ /* 0x001fe20007f1e0ff */
[----:B----4-:R-:W-:Y:S02]  /*20930*/  IMAD.X R77, R5, 0x1, R71, P1 ;  /* 0x00000001054d7824 */ /* 0x010fe400008e0647 */
[----:B------:R-:W4:Y:S01]  /*20940*/  LDL.64 R70, [R1+0x1108] ;  /* 0x0011080001467983 */ /* 0x000f220000100a00 */
[----:B------:R-:W-:-:S03]  /*20950*/  IMAD.IADD R81, R119, 0x1, R146 ;  /* 0x0000000177517824 */ /* 0x000fc600078e0292 */
[----:B------:R0:W4:Y:S02]  /*20960*/  LDG.E.U8 R117, desc[UR8][R76.64] ;  /* 0x000000084c757981 */ /* 0x000124000c1e1100 */
[----:B------:R-:W-:Y:S01]  /*20970*/  IADD3 R78, P1, PT, R2, R81, RZ ;  /* 0x00000051024e7210 */ /* 0x000fe20007f3e0ff */
[----:B------:R-:W-:Y:S02]  /*20980*/  IMAD.X R81, R5, 0x1, R145, P0 ;  /* 0x0000000105517824 */ /* 0x000fe400000e0691 */
[----:B------:R-:W4:Y:S01]  /*20990*/  LDL.64 R144, [R1+0x1100] ;  /* 0x0011000001907983 */ /* 0x000f220000100a00 */
[----:B------:R-:W-:-:S03]  /*209a0*/  IMAD R125, R125, 0xa, RZ ;  /* 0x0000000a7d7d7824 */ /* 0x000fc600078e02ff */
[----:B------:R-:W4:Y:S01]  /*209b0*/  LDG.E.U8 R80, desc[UR8][R80.64] ;  /* 0x0000000850507981 */ /* 0x000f22000c1e1100 */
[----:B0-----:R-:W-:Y:S02]  /*209c0*/  IMAD.IADD R76, R119, 0x1, R152 ;  /* 0x00000001774c7824 */ /* 0x001fe400078e0298 */
[----:B--2---:R-:W-:Y:S02]  /*209d0*/  IMAD.X R79, R5, 0x1, R69, P1 ;  /* 0x00000001054f7824 */ /* 0x004fe400008e0645 */
[----:B------:R-:W2:Y:S01]  /*209e0*/  LDL.64 R68, [R1+0x10f8] ;  /* 0x0010f80001447983 */ /* 0x000ea20000100a00 */
[----:B------:R-:W-:-:S03]  /*209f0*/  IADD3 R76, P0, PT, R2, R76, RZ ;  /* 0x0000004c024c7210 */ /* 0x000fc60007f1e0ff */
[----:B------:R0:W2:Y:S02]  /*20a00*/  LDG.E.U8 R81, desc[UR8][R78.64] ;  /* 0x000000084e517981 */ /* 0x0000a4000c1e1100 */
[----:B---3--:R-:W-:Y:S02]  /*20a10*/  IMAD.X R77, R5, 0x1, R75, P0 ;  /* 0x00000001054d7824 */ /* 0x008fe400000e064b */
[----:B------:R-:W3:Y:S04]  /*20a20*/  LDL.64 R74, [R1+0x11d8] ;  /* 0x0011d800014a7983 */ /* 0x000ee80000100a00 */
[----:B------:R1:W2:Y:S01]  /*20a30*/  LDG.E.U8 R119, desc[UR8][R76.64] ;  /* 0x000000084c777981 */ /* 0x0002a2000c1e1100 */
[----:B0-----:R-:W-:-:S05]  /*20a40*/  IMAD.IADD R78, R125, 0x1, R148 ;  /* 0x000000017d4e7824 */ /* 0x001fca00078e0294 */
[----:B------:R-:W-:Y:S01]  /*20a50*/  IADD3 R78, P0, PT, R2, R78, RZ ;  /* 0x0000004e024e7210 */ /* 0x000fe20007f1e0ff */
[----:B-1----:R-:W-:-:S04]  /*20a60*/  IMAD.IADD R76, R125, 0x1, R146 ;  /* 0x000000017d4c7824 */ /* 0x002fc800078e0292 */
[----:B----4-:R-:W-:Y:S02]  /*20a70*/  IMAD.X R79, R5, 0x1, R71, P0 ;  /* 0x00000001054f7824 */ /* 0x010fe400000e0647 */
[----:B------:R-:W4:Y:S01]  /*20a80*/  LDL.64 R70, [R1+0x11e8] ;  /* 0x0011e80001467983 */ /* 0x000f220000100a00 */
[----:B------:R-:W-:-:S03]  /*20a90*/  IADD3 R76, P0, PT, R2, R76, RZ ;  /* 0x0000004c024c7210 */ /* 0x000fc60007f1e0ff */
[----:B------:R0:W4:Y:S02]  /*20aa0*/  LDG.E.U8 R121, desc[UR8][R78.64] ;  /* 0x000000084e797981 */ /* 0x000124000c1e1100 */
[----:B------:R-:W-:Y:S02]  /*20ab0*/  IMAD.X R77, R5, 0x1, R145, P0 ;  /* 0x00000001054d7824 */ /* 0x000fe400000e0691 */
[----:B------:R-:W4:Y:S04]  /*20ac0*/  LDL.64 R144, [R1+0x11d0] ;  /* 0x0011d00001907983 */ /* 0x000f280000100a00 */
[----:B------:R1:W4:Y:S01]  /*20ad0*/  LDG.E.U8 R123, desc[UR8][R76.64] ;  /* 0x000000084c7b7981 */ /* 0x000322000c1e1100 */
[----:B0-----:R-:W-:Y:S02]  /*20ae0*/  IMAD.IADD R78, R135, 0x1, R146 ;  /* 0x00000001874e7824 */ /* 0x001fe400078e0292 */
[----:B-1----:R-:W-:-:S05]  /*20af0*/  IMAD.IADD R76, R125, 0x1, R150 ;  /* 0x000000017d4c7824 */ /* 0x002fca00078e0296 */
[----:B------:R-:W-:-:S05]  /*20b00*/  IADD3 R76, P0, PT, R2, R76, RZ ;  /* 0x0000004c024c7210 */ /* 0x000fca0007f1e0ff */
[C---:B--2---:R-:W-:Y:S01]  /*20b10*/  IMAD.X R77, R5.reuse, 0x1, R69, P0 ;  /* 0x00000001054d7824 */ /* 0x044fe200000e0645 */
[----:B------:R-:W-:Y:S01]  /*20b20*/  IADD3 R78, P0, PT, R2, R78, RZ ;  /* 0x0000004e024e7210 */ /* 0x000fe20007f1e0ff */
[----:B------:R-:W2:Y:S04]  /*20b30*/  LDL.64 R68, [R1+0x11c8] ;  /* 0x0011c80001447983 */ /* 0x000ea80000100a00 */
[----:B------:R0:W2:Y:S01]  /*20b40*/  LDG.E.U8 R125, desc[UR8][R76.64] ;  /* 0x000000084c7d7981 */ /* 0x0000a2000c1e1100 */
[----:B------:R-:W-:-:S05]  /*20b50*/  IMAD.X R79, R5, 0x1, R155, P0 ;  /* 0x00000001054f7824 */ /* 0x000fca00000e069b */
[----:B------:R1:W2:Y:S01]  /*20b60*/  LDG.E.U8 R127, desc[UR8][R78.64] ;  /* 0x000000084e7f7981 */ /* 0x0002a2000c1e1100 */
[----:B0-----:R-:W-:-:S05]  /*20b70*/  IMAD.IADD R76, R135, 0x1, R150 ;  /* 0x00000001874c7824 */ /* 0x001fca00078e0296 */
[----:B------:R-:W-:Y:S01]  /*20b80*/  IADD3 R76, P0, PT, R2, R76, RZ ;  /* 0x0000004c024c7210 */ /* 0x000fe20007f1e0ff */
[----:B-1----:R-:W-:-:S04]  /*20b90*/  IMAD.IADD R78, R135, 0x1, R148 ;  /* 0x00000001874e7824 */ /* 0x002fc800078e0294 */
[C---:B---3--:R-:W-:Y:S01]  /*20ba0*/  IMAD.X R77, R5.reuse, 0x1, R75, P0 ;  /* 0x00000001054d7824 */ /* 0x048fe200000e064b */
[----:B------:R-:W-:Y:S01]  /*20bb0*/  IADD3 R78, P0, PT, R2, R78, RZ ;  /* 0x0000004e024e7210 */ /* 0x000fe20007f1e0ff */
[----:B------:R-:W3:Y:S04]  /*20bc0*/  LDL.64 R74, [R1+0x11b8] ;  /* 0x0011b800014a7983 */ /* 0x000ee80000100a00 */
[----:B------:R0:W3:Y:S01]  /*20bd0*/  LDG.E.U8 R129, desc[UR8][R76.64] ;  /* 0x000000084c817981 */ /* 0x0000e2000c1e1100 */
[----:B----4-:R-:W-:-:S03]  /*20be0*/  IMAD.X R79, R5, 0x1, R71, P0 ;  /* 0x00000001054f7824 */ /* 0x010fc600000e0647 */
[----:B------:R-:W4:Y:S01]  /*20bf0*/  LDL.64 R70, [R1+0x11c0] ;  /* 0x0011c00001467983 */ /* 0x000f220000100a00 */
[----:B0-----:R-:W-:-:S03]  /*20c00*/  IMAD.IADD R76, R135, 0x1, R152 ;  /* 0x00000001874c7824 */ /* 0x001fc600078e0298 */
[----:B------:R0:W3:Y:S02]  /*20c10*/  LDG.E.U8 R131, desc[UR8][R78.64] ;  /* 0x000000084e837981 */ /* 0x0000e4000c1e1100 */
[----:B------:R-:W-:-:S05]  /*20c20*/  IADD3 R76, P0, PT, R2, R76, RZ ;  /* 0x0000004c024c7210 */ /* 0x000fca0007f1e0ff */
[----:B------:R-:W-:Y:S02]  /*20c30*/  IMAD.X R77, R5, 0x1, R145, P0 ;  /* 0x00000001054d7824 */ /* 0x000fe400000e0691 */
[----:B------:R-:W3:Y:S01]  /*20c40*/  LDL.64 R144, [R1+0x11b0] ;  /* 0x0011b00001907983 */ /* 0x000ee20000100a00 */
[----:B0-----:R-:W-:-:S03]  /*20c50*/  IMAD.IADD R78, R143, 0x1, R148 ;  /* 0x000000018f4e7824 */ /* 0x001fc600078e0294 */
[----:B------:R0:W3:Y:S02]  /*20c60*/  LDG.E.U8 R135, desc[UR8][R76.64] ;  /* 0x000000084c877981 */ /* 0x0000e4000c1e1100 */
[----:B------:R-:W-:Y:S01]  /*20c70*/  IADD3 R78, P0, PT, R2, R78, RZ ;  /* 0x0000004e024e7210 */ /* 0x000fe20007f1e0ff */
[----:B0-----:R-:W-:-:S04]  /*20c80*/  IMAD.IADD R76, R143, 0x1, R146 ;  /* 0x000000018f4c7824 */ /* 0x001fc800078e0292 */
[C---:B--2---:R-:W-:Y:S01]  /*20c90*/  IMAD.X R79, R5.reuse, 0x1, R69, P0 ;  /* 0x00000001054f7824 */ /* 0x044fe200000e0645 */
[----:B------:R-:W-:Y:S01]  /*20ca0*/  IADD3 R76, P0, PT, R2, R76, RZ ;  /* 0x0000004c024c7210 */ /* 0x000fe20007f1e0ff */
[----:B------:R-:W2:Y:S04]  /*20cb0*/  LDL.64 R68, [R1+0x11a8] ;  /* 0x0011a80001447983 */ /* 0x000ea80000100a00 */
[----:B------:R0:W2:Y:S01]  /*20cc0*/  LDG.E.U8 R137, desc[UR8][R78.64] ;  /* 0x000000084e897981 */ /* 0x0000a2000c1e1100 */
[----:B----4-:R-:W-:-:S03]  /*20cd0*/  IMAD.X R77, R5, 0x1, R71, P0 ;  /* 0x00000001054d7824 */ /* 0x010fc600000e0647 */
[----:B------:R-:W4:Y:S01]  /*20ce0*/  LDL.64 R70, [R1+0x11a0] ;  /* 0x0011a00001467983 */ /* 0x000f220000100a00 */
[----:B0-----:R-:W-:-:S03]  /*20cf0*/  IMAD.IADD R78, R143, 0x1, R150 ;  /* 0x000000018f4e7824 */ /* 0x001fc600078e0296 */
[----:B------:R0:W4:Y:S02]  /*20d00*/  LDG.E.U8 R139, desc[UR8][R76.64] ;  /* 0x000000084c8b7981 */ /* 0x000124000c1e1100 */
[----:B------:R-:W-:Y:S01]  /*20d10*/  IADD3 R78, P0, PT, R2, R78, RZ ;  /* 0x0000004e024e7210 */ /* 0x000fe20007f1e0ff */
[----:B0-----:R-:W-:-:S04]  /*20d20*/  IMAD.IADD R76, R143, 0x1, R152 ;  /* 0x000000018f4c7824 */ /* 0x001fc800078e0298 */
[----:B---3--:R-:W-:Y:S02]  /*20d30*/  IMAD.X R79, R5, 0x1, R75, P0 ;  /* 0x00000001054f7824 */ /* 0x008fe400000e064b */
[----:B------:R-:W3:Y:S01]  /*20d40*/  LDL.64 R74, [R1+0x1198] ;  /* 0x00119800014a7983 */ /* 0x000ee20000100a00 */
[----:B------:R-:W-:-:S03]  /*20d50*/  IADD3 R76, P0, PT, R2, R76, RZ ;  /* 0x0000004c024c7210 */ /* 0x000fc60007f1e0ff */
[----:B------:R0:W3:Y:S02]  /*20d60*/  LDG.E.U8 R141, desc[UR8][R78.64] ;  /* 0x000000084e8d7981 */ /* 0x0000e4000c1e1100 */
[----:B------:R-:W-:-:S05]  /*20d70*/  IMAD.X R77, R5, 0x1, R145, P0 ;  /* 0x00000001054d7824 */ /* 0x000fca00000e0691 */
[----:B------:R1:W3:Y:S01]  /*20d80*/  LDG.E.U8 R143, desc[UR8][R76.64] ;  /* 0x000000084c8f7981 */ /* 0x0002e2000c1e1100 */
[----:B0-----:R-:W-:-:S05]  /*20d90*/  IMAD.IADD R78, R157, 0x1, R148 ;  /* 0x000000019d4e7824 */ /* 0x001fca00078e0294 */
[----:B------:R-:W-:Y:S01]  /*20da0*/  IADD3 R78, P0, PT, R2, R78, RZ ;  /* 0x0000004e024e7210 */ /* 0x000fe20007f1e0ff */
[----:B-1----:R-:W-:-:S04]  /*20db0*/  IMAD.IADD R76, R157, 0x1, R146 ;  /* 0x000000019d4c7824 */ /* 0x002fc800078e0292 */
[----:B--2---:R-:W-:Y:S02]  /*20dc0*/  IMAD.X R79, R5, 0x1, R69, P0 ;  /* 0x00000001054f7824 */ /* 0x004fe400000e0645 */
[----:B------:R-:W2:Y:S01]  /*20dd0*/  LDL.64 R68, [R1+0x1190] ;  /* 0x0011900001447983 */ /* 0x000ea20000100a00 */
[----:B------:R-:W-:-:S03]  /*20de0*/  IADD3 R76, P0, PT, R2, R76, RZ ;  /* 0x0000004c024c7210 */ /* 0x000fc60007f1e0ff */
[----:B------:R0:W2:Y:S02]  /*20df0*/  LDG.E.U8 R145, desc[UR8][R78.64] ;  /* 0x000000084e917981 */ /* 0x0000a4000c1e1100 */
[----:B----4-:R-:W-:Y:S02]  /*20e00*/  IMAD.X R77, R5, 0x1, R71, P0 ;  /* 0x00000001054d7824 */ /* 0x010fe400000e0647 */
[----:B------:R-:W4:Y:S04]  /*20e10*/  LDL.64 R70, [R1+0x1178] ;  /* 0x0011780001467983 */ /* 0x000f280000100a00 */
[----:B------:R1:W4:Y:S01]  /*20e20*/  LDG.E.U8 R155, desc[UR8][R76.64] ;  /* 0x000000084c9b7981 */ /* 0x000322000c1e1100 */
[----:B0-----:R-:W-:Y:S02]  /*20e30*/  IMAD.IADD R78, R157, 0x1, R152 ;  /* 0x000000019d4e7824 */ /* 0x001fe400078e0298 */
[----:B------:R-:W-:Y:S01]  /*20e40*/  IMAD R165, R165, 0x6, RZ ;  /* 0x00000006a5a57824 */ /* 0x000fe200078e02ff */
[----:B------:R-:W4:Y:S01]  /*20e50*/  LDL.LU R73, [R1+0xcc] ;  /* 0x0000cc0001497983 */ /* 0x000f220000300800 */
[----:B-1----:R-:W-:-:S03]  /*20e60*/  IMAD.IADD R76, R157, 0x1, R150 ;  /* 0x000000019d4c7824 */ /* 0x002fc600078e0296 */
[----:B---3--:R-:W3:Y:S02]  /*20e70*/  LDL.LU R74, [R1+0xc8] ;  /* 0x0000c800014a7983 */ /* 0x008ee40000300800 */
[----:B------:R-:W-:-:S05]  /*20e80*/  IADD3 R76, P0, PT, R2, R76, RZ ;  /* 0x0000004c024c7210 */ /* 0x000fca0007f1e0ff */
[----:B------:R-:W-:Y:S01]  /*20e90*/  IMAD.X R77, R5, 0x1, R75, P0 ;  /* 0x00000001054d7824 */ /* 0x000fe200000e064b */
[----:B------:R-:W-:Y:S01]  /*20ea0*/  IADD3 R78, P0, PT, R2, R78, RZ ;  /* 0x0000004e024e7210 */ /* 0x000fe20007f1e0ff */
[----:B------:R-:W3:Y:S04]  /*20eb0*/  LDL.LU R75, [R1+0xc4] ;  /* 0x0000c400014b7983 */ /* 0x000ee80000300800 */
[----:B------:R0:W3:Y:S04]  /*20ec0*/  LDG.E.U8 R157, desc[UR8][R76.64] ;  /* 0x000000084c9d7981 */ /* 0x0000e8000c1e1100 */
[----:B------:R-:W3:Y:S01]  /*20ed0*/  LDL.LU R144, [R1+0xc0] ;  /* 0x0000c00001907983 */ /* 0x000ee20000300800 */
[----:B0-----:R-:W-:-:S02]  /*20ee0*/  IMAD.IADD R76, R165, 0x1, R150 ;  /* 0x00000001a54c7824 */ /* 0x001fc400078e0296 */
[----:B--2---:R-:W-:Y:S02]  /*20ef0*/  IMAD.X R79, R5, 0x1, R69, P0 ;  /* 0x00000001054f7824 */ /* 0x004fe400000e0645 */
[----:B------:R-:W2:Y:S01]  /*20f00*/  LDL.64 R68, [R1+0x1180] ;  /* 0x0011800001447983 */ /* 0x000ea20000100a00 */
[----:B------:R-:W-:-:S03]  /*20f10*/  IADD3 R76, P0, PT, R2, R76, RZ ;  /* 0x0000004c024c7210 */ /* 0x000fc60007f1e0ff */
[----:B------:R0:W2:Y:S02]  /*20f20*/  LDG.E.U8 R159, desc[UR8][R78.64] ;  /* 0x000000084e9f7981 */ /* 0x0000a4000c1e1100 */
[----:B----4-:R-:W-:Y:S02]  /*20f30*/  IMAD.X R77, R5, 0x1, R71, P0 ;  /* 0x00000001054d7824 */ /* 0x010fe400000e0647 */
[----:B------:R-:W4:Y:S04]  /*20f40*/  LDL.64 R70, [R1+0x1030] ;  /* 0x0010300001467983 */ /* 0x000f280000100a00 */
[----:B------:R-:W2:Y:S04]  /*20f50*/  LDL.LU R156, [R1+0xb8] ;  /* 0x0000b800019c7983 */ /* 0x000ea80000300800 */
[----:B------:R-:W2:Y:S04]  /*20f60*/  LDL.LU R158, [R1+0xb4] ;  /* 0x0000b400019e7983 */ /* 0x000ea80000300800 */
[----:B------:R1:W2:Y:S04]  /*20f70*/  LDG.E.U8 R161, desc[UR8][R76.64] ;  /* 0x000000084ca17981 */ /* 0x0002a8000c1e1100 */
[----:B------:R-:W1:Y:S01]  /*20f80*/  LDL.64 R76, [R1+0x1188] ;  /* 0x00118800014c7983 */ /* 0x000e620000100a00 */
[----:B0-----:R-:W-:-:S05]  /*20f90*/  IMAD.IADD R78, R165, 0x1, R148 ;  /* 0x00000001a54e7824 */ /* 0x001fca00078e0294 */
[----:B------:R-:W-:Y:S01]  /*20fa0*/  IADD3 R78, P0, PT, R2, R78, RZ ;  /* 0x0000004e024e7210 */ /* 0x000fe20007f1e0ff */
[----:B------:R-:W0:Y:S01]  /*20fb0*/  S2R R154, SR_TID.X ;  /* 0x00000000009a7919 */ /* 0x000e220000002100 */
[----:B-1----:R-:W-:-:S03]  /*20fc0*/  IMAD.IADD R76, R165, 0x1, R146 ;  /* 0x00000001a54c7824 */ /* 0x002fc600078e0292 */
[----:B------:R-:W-:Y:S02]  /*20fd0*/  IMAD.X R79, R5, 0x1, R77, P0 ;  /* 0x00000001054f7824 */ /* 0x000fe400000e064d */
[----:B------:R-:W-:-:S03]  /*20fe0*/  IADD3 R76, P0, PT, R2, R76, RZ ;  /* 0x0000004c024c7210 */ /* 0x000fc60007f1e0ff */
[----:B------:R1:W4:Y:S02]  /*20ff0*/  LDG.E.U8 R163, desc[UR8][R78.64] ;  /* 0x000000084ea37981 */ /* 0x000324000c1e1100 */
[----:B--2---:R-:W-:Y:S02]  /*21000*/  IMAD.X R77, R5, 0x1, R69, P0 ;  /* 0x00000001054d7824 */ /* 0x004fe400000e0645 */
[----:B------:R-:W2:Y:S01]  /*21010*/  LDL.LU.64 R68, [R1+0x1330] ;  /* 0x0013300001447983 */ /* 0x000ea20000300a00 */
[----:B-1----:R-:W-:-:S03]  /*21020*/  IMAD.IADD R78, R165, 0x1, R152 ;  /* 0x00000001a54e7824 */ /* 0x002fc600078e0298 */
[----:B------:R4:W2:Y:S04]  /*21030*/  LDG.E.U8 R165, desc[UR8][R76.64] ;  /* 0x000000084ca57981 */ /* 0x0008a8000c1e1100 */
[----:B------:R-:W2:Y:S01]  /*21040*/  LDL.64 R76, [R1+0x1170] ;  /* 0x00117000014c7983 */ /* 0x000ea20000100a00 */
[----:B------:R-:W-:Y:S02]  /*21050*/  IADD3 R78, P0, PT, R2, R78, RZ ;  /* 0x0000004e024e7210 */ /* 0x000fe40007f1e0ff */
[----:B0-----:R-:W-:-:S05]  /*21060*/  LOP3.LUT R154, R154, 0x7f, RZ, 0xc0, !PT ;  /* 0x0000007f9a9a7812 */ /* 0x001fca00078ec0ff */
[----:B------:R0:W-:Y:S04]  /*21070*/  STS.U8 [R154+UR4+0x10000], R73 ;  /* 0x010000499a007988 */ /* 0x0001e80008000004 */
[----:B---3--:R1:W-:Y:S04]  /*21080*/  STS.U8 [R154+UR4+0x12000], R74 ;  /* 0x0120004a9a007988 */ /* 0x0083e80008000004 */
[----:B------:R3:W-:Y:S04]  /*21090*/  STS.U8 [R154+UR4+0x14000], R75 ;  /* 0x0140004b9a007988 */ /* 0x0007e80008000004 */
[----:B------:R0:W-:Y:S04]  /*210a0*/  STS.U8 [R154+UR4+0x16000], R144 ;  /* 0x016000909a007988 */ /* 0x0001e80008000004 */
[----:B------:R0:W-:Y:S04]  /*210b0*/  STS.U8 [R154+UR4+0x10400], R97 ;  /* 0x010400619a007988 */ /* 0x0001e80008000004 */
[----:B------:R0:W-:Y:S04]  /*210c0*/  STS.U8 [R154+UR4+0x12400], R99 ;  /* 0x012400639a007988 */ /* 0x0001e80008000004 */
[----:B------:R0:W-:Y:S04]  /*210d0*/  STS.U8 [R154+UR4+0x14400], R101 ;  /* 0x014400659a007988 */ /* 0x0001e80008000004 */
[----:B------:R0:W-:Y:S04]  /*210e0*/  STS.U8 [R154+UR4+0x16400], R103 ;  /* 0x016400679a007988 */ /* 0x0001e80008000004 */
[----:B------:R0:W-:Y:S04]  /*210f0*/  STS.U8 [R154+UR4+0x10800], R156 ;  /* 0x0108009c9a007988 */ /* 0x0001e80008000004 */
[----:B------:R0:W-:Y:S01]  /*21100*/  STS.U8 [R154+UR4+0x12800], R158 ;  /* 0x0128009e9a007988 */ /* 0x0001e20008000004 */
[----:B--2---:R-:W-:Y:S01]  /*21110*/  IMAD.X R79, R5, 0x1, R77, P0 ;  /* 0x00000001054f7824 */ /* 0x004fe200000e064d */
[----:B----4-:R-:W-:-:S04]  /*21120*/  IADD3 R76, P0, PT, R2, R70, RZ ;  /* 0x00000046024c7210 */ /* 0x010fc80007f1e0ff */
[----:B------:R2:W4:Y:S01]  /*21130*/  LDG.E.U8 R78, desc[UR8][R78.64] ;  /* 0x000000084e4e7981 */ /* 0x000522000c1e1100 */
[----:B------:R-:W-:-:S05]  /*21140*/  IMAD.X R77, R5, 0x1, R71, P0 ;  /* 0x00000001054d7824 */ /* 0x000fca00000e0647 */
[----:B------:R-:W2:Y:S04]  /*21150*/  LDG.E.U8 R76, desc[UR8][R76.64] ;  /* 0x000000084c4c7981 */ /* 0x000ea8000c1e1100 */
[----:B------:R-:W2:Y:S04]  /*21160*/  LDL.LU R79, [R1+0x5c] ;  /* 0x00005c00014f7983 */ /* 0x000ea80000300800 */
[----:B------:R-:W2:Y:S04]  /*21170*/  LDL.LU.64 R70, [R1+0x1328] ;  /* 0x0013280001467983 */ /* 0x000ea80000300a00 */
[----:B------:R-:W2:Y:S04]  /*21180*/  LDL.LU R77, [R1+0x60] ;  /* 0x00006000014d7983 */ /* 0x000ea80000300800 */
[----:B0-----:R-:W2:Y:S04]  /*21190*/  LDL.LU R73, [R1+0x1320] ;  /* 0x0013200001497983 */ /* 0x001ea80000300800 */
[----:B-1----:R-:W2:Y:S04]  /*211a0*/  LDL.LU R74, [R1+0x131c] ;  /* 0x00131c00014a7983 */ /* 0x002ea80000300800 */
[----:B---3--:R-:W3:Y:S04]  /*211b0*/  LDL.LU R75, [R1+0x1318] ;  /* 0x00131800014b7983 */ /* 0x008ee80000300800 */
[----:B------:R-:W2:Y:S04]  /*211c0*/  LDL.LU R144, [R1+0x1314] ;  /* 0x0013140001907983 */ /* 0x000ea80000300800 */
[----:B------:R-:W2:Y:S04]  /*211d0*/  LDL.LU R97, [R1+0x64] ;  /* 0x0000640001617983 */ /* 0x000ea80000300800 */
[----:B------:R-:W2:Y:S04]  /*211e0*/  LDL.LU R99, [R1+0x68] ;  /* 0x0000680001637983 */ /* 0x000ea80000300800 */
[----:B------:R-:W2:Y:S04]  /*211f0*/  LDL.LU R101, [R1+0xac] ;  /* 0x0000ac0001657983 */ /* 0x000ea80000300800 */
[----:B------:R-:W2:Y:S04]  /*21200*/  LDL.LU R103, [R1+0xb0] ;  /* 0x0000b00001677983 */ /* 0x000ea80000300800 */
[----:B------:R-:W3:Y:S04]  /*21210*/  LDL.LU R156, [R1+0x1310] ;  /* 0x00131000019c7983 */ /* 0x000ee80000300800 */
[----:B------:R-:W3:Y:S04]  /*21220*/  LDL.LU R158, [R1+0x130c] ;  /* 0x00130c00019e7983 */ /* 0x000ee80000300800 */
[----:B--2---:R0:W-:Y:S04]  /*21230*/  STS.U8 [R154+UR4+0x14800], R103 ;  /* 0x014800679a007988 */ /* 0x0041e80008000004 */
[----:B------:R1:W-:Y:S04]  /*21240*/  STS.U8 [R154+UR4+0x16800], R101 ;  /* 0x016800659a007988 */ /* 0x0003e80008000004 */
[----:B------:R2:W-:Y:S04]  /*21250*/  STS.U8 [R154+UR4+0x10c00], R99 ;  /* 0x010c00639a007988 */ /* 0x0005e80008000004 */
[----:B0-----:R-:W4:Y:S04]  /*21260*/  LDL.LU R103, [R1+0xa4] ;  /* 0x0000a40001677983 */ /* 0x001f280000300800 */
[----:B-1----:R-:W4:Y:S04]  /*21270*/  LDL.LU R101, [R1+0x90] ;  /* 0x0000900001657983 */ /* 0x002f280000300800 */
[----:B------:R0:W-:Y:S04]  /*21280*/  STS.U8 [R154+UR4+0x12c00], R97 ;  /* 0x012c00619a007988 */ /* 0x0001e80008000004 */
[----:B--2---:R-:W2:Y:S04]  /*21290*/  LDL.LU R99, [R1+0x8c] ;  /* 0x00008c0001637983 */ /* 0x004ea80000300800 */
[----:B------:R1:W-:Y:S04]  /*212a0*/  STS.U8 [R154+UR4+0x14c00], R77 ;  /* 0x014c004d9a007988 */ /* 0x0003e80008000004 */
[----:B0-----:R-:W2:Y:S04]  /*212b0*/  LDL.LU R97, [R1+0x58] ;  /* 0x0000580001617983 */ /* 0x001ea80000300800 */
[----:B------:R0:W-:Y:S04]  /*212c0*/  STS.U8 [R154+UR4+0x16c00], R79 ;  /* 0x016c004f9a007988 */ /* 0x0001e80008000004 */
[----:B-1----:R-:W2:Y:S04]  /*212d0*/  LDL.LU R77, [R1+0x54] ;  /* 0x00005400014d7983 */ /* 0x002ea80000300800 */
[----:B---3--:R1:W-:Y:S04]  /*212e0*/  STS.U8 [R154+UR4+0x11000], R158 ;  /* 0x0110009e9a007988 */ /* 0x0083e80008000004 */
[----:B0-----:R-:W3:Y:S04]  /*212f0*/  LDL.LU R79, [R1+0x50] ;  /* 0x00005000014f7983 */ /* 0x001ee80000300800 */
[----:B------:R0:W-:Y:S04]  /*21300*/  STS.U8 [R154+UR4+0x13000], R156 ;  /* 0x0130009c9a007988 */ /* 0x0001e80008000004 */
[----:B-1----:R-:W2:Y:S04]  /*21310*/  LDL.LU R158, [R1+0xa8] ;  /* 0x0000a800019e7983 */ /* 0x002ea80000300800 */
[----:B0-----:R-:W2:Y:S01]  /*21320*/  LDL.LU R154, [R1+0x1308] ;  /* 0x00130800019a7983 */ /* 0x001ea20000300800 */
[----:B------:R-:W0:Y:S02]  /*21330*/  S2R R156, SR_TID.X ;  /* 0x00000000009c7919 */ /* 0x000e240000002100 */
[----:B0-----:R-:W-:-:S05]  /*21340*/  LOP3.LUT R156, R156, 0x7f, RZ, 0xc0, !PT ;  /* 0x0000007f9c9c7812 */ /* 0x001fca00078ec0ff */
[----:B--2---:R0:W-:Y:S04]  /*21350*/  STS.U8 [R156+UR4+0x15000], R154 ;  /* 0x0150009a9c007988 */ /* 0x0041e80008000004 */
        /* <DEDUP_REMOVED lines=23> */
[----:B0-----:R-:W2:Y:S04]  /*214d0*/  LDL.LU R156, [R1+0xbc] ;  /* 0x0000bc00019c7983 */ /* 0x001ea80000300800 */
[----:B----4-:R0:W-:Y:S04]  /*214e0*/  STS.U8 [R154+UR4+0x12880], R103 ;  /* 0x012880679a007988 */ /* 0x0101e80008000004 */
[----:B-1----:R-:W4:Y:S04]  /*214f0*/  LDL.LU R158, [R1+0x88] ;  /* 0x00008800019e7983 */ /* 0x002f280000300800 */
[----:B------:R1:W-:Y:S04]  /*21500*/  STS.U8 [R154+UR4+0x14880], R101 ;  /* 0x014880659a007988 */ /* 0x0003e80008000004 */
[----:B0-----:R-:W4:Y:S04]  /*21510*/  LDL.LU R103, [R1+0x84] ;  /* 0x0000840001677983 */ /* 0x001f280000300800 */
[----:B------:R0:W-:Y:S04]  /*21520*/  STS.U8 [R154+UR4+0x16880], R99 ;  /* 0x016880639a007988 */ /* 0x0001e80008000004 */
[----:B-1----:R-:W4:Y:S04]  /*21530*/  LDL.LU R101, [R1+0x80] ;  /* 0x0000800001657983 */ /* 0x002f280000300800 */
[----:B------:R1:W-:Y:S04]  /*21540*/  STS.U8 [R154+UR4+0x10c80], R97 ;  /* 0x010c80619a007988 */ /* 0x0003e80008000004 */
[----:B0-----:R-:W4:Y:S04]  /*21550*/  LDL.LU R99, [R1+0x7c] ;  /* 0x00007c0001637983 */ /* 0x001f280000300800 */
[----:B------:R0:W-:Y:S04]  /*21560*/  STS.U8 [R154+UR4+0x12c80], R77 ;  /* 0x012c804d9a007988 */ /* 0x0001e80008000004 */
[----:B-1----:R-:W4:Y:S04]  /*21570*/  LDL.LU R97, [R1+0x48] ;  /* 0x0000480001617983 */ /* 0x002f280000300800 */
[----:B---3--:R1:W-:Y:S04]  /*21580*/  STS.U8 [R154+UR4+0x14c80], R79 ;  /* 0x014c804f9a007988 */ /* 0x0083e80008000004 */
[----:B0-----:R-:W3:Y:S04]  /*21590*/  LDL.LU R77, [R1+0x44] ;  /* 0x00004400014d7983 */ /* 0x001ee80000300800 */
[----:B-1----:R-:W3:Y:S04]  /*215a0*/  LDL.LU R79, [R1+0x40] ;  /* 0x00004000014f7983 */ /* 0x002ee80000300800 */
[----:B------:R0:W-:Y:S04]  /*215b0*/  STS.U8 [R154+UR4+0x16c80], R164 ;  /* 0x016c80a49a007988 */ /* 0x0001e80008000004 */
[----:B------:R-:W3:Y:S01]  /*215c0*/  LDL.LU R74, [R1+0xa0] ;  /* 0x0000a000014a7983 */ /* 0x000ee20000300800 */
[----:B0-----:R-:W0:Y:S03]  /*215d0*/  S2R R164, SR_TID.X ;  /* 0x0000000000a47919 */ /* 0x001e260000002100 */
[----:B------:R-:W-:Y:S04]  /*215e0*/  STS.U8 [R154+UR4+0x11080], R142 ;  /* 0x0110808e9a007988 */ /* 0x000fe80008000004 */
[----:B------:R-:W-:Y:S04]  /*215f0*/  STS.U8 [R154+UR4+0x13080], R140 ;  /* 0x0130808c9a007988 */ /* 0x000fe80008000004 */
[----:B------:R-:W-:Y:S04]  /*21600*/  STS.U8 [R154+UR4+0x15080], R138 ;  /* 0x0150808a9a007988 */ /* 0x000fe80008000004 */
[----:B------:R-:W-:Y:S04]  /*21610*/  STS.U8 [R154+UR4+0x17080], R136 ;  /* 0x017080889a007988 */ /* 0x000fe80008000004 */
[----:B------:R-:W-:Y:S04]  /*21620*/  STS.U8 [R154+UR4+0x11480], R63 ;  /* 0x0114803f9a007988 */ /* 0x000fe80008000004 */
[----:B------:R-:W-:Y:S04]  /*21630*/  STS.U8 [R154+UR4+0x13480], R62 ;  /* 0x0134803e9a007988 */ /* 0x000fe80008000004 */
[----:B------:R-:W-:Y:S01]  /*21640*/  STS.U8 [R154+UR4+0x15480], R61 ;  /* 0x0154803d9a007988 */ /* 0x000fe20008000004 */
[----:B0-----:R-:W-:-:S03]  /*21650*/  LOP3.LUT R164, R164, 0x7f, RZ, 0xc0, !PT ;  /* 0x0000007fa4a47812 */ /* 0x001fc600078ec0ff */
[----:B------:R-:W-:Y:S04]  /*21660*/  STS.U8 [R154+UR4+0x17480], R60 ;  /* 0x0174803c9a007988 */ /* 0x000fe80008000004 */
[----:B------:R-:W-:Y:S01]  /*21670*/  STS.U8 [R154+UR4+0x11880], R59 ;  /* 0x0118803b9a007988 */ /* 0x000fe20008000004 */
[----:B------:R-:W-:-:S03]  /*21680*/  LOP3.LUT R164, R164, 0x20, RZ, 0x3c, !PT ;  /* 0x00000020a4a47812 */ /* 0x000fc600078e3cff */
[----:B------:R-:W-:Y:S04]  /*21690*/  STS.U8 [R154+UR4+0x13880], R58 ;  /* 0x0138803a9a007988 */ /* 0x000fe80008000004 */
[----:B------:R-:W-:Y:S04]  /*216a0*/  STS.U8 [R154+UR4+0x15880], R57 ;  /* 0x015880399a007988 */ /* 0x000fe80008000004 */
[----:B------:R-:W-:Y:S04]  /*216b0*/  STS.U8 [R154+UR4+0x17880], R56 ;  /* 0x017880389a007988 */ /* 0x000fe80008000004 */
[----:B------:R-:W-:Y:S04]  /*216c0*/  STS.U8 [R154+UR4+0x11c80], R55 ;  /* 0x011c80379a007988 */ /* 0x000fe80008000004 */
[----:B------:R-:W-:Y:S04]  /*216d0*/  STS.U8 [R154+UR4+0x13c80], R54 ;  /* 0x013c80369a007988 */ /* 0x000fe80008000004 */
[----:B------:R-:W-:Y:S04]  /*216e0*/  STS.U8 [R154+UR4+0x15c80], R53 ;  /* 0x015c80359a007988 */ /* 0x000fe80008000004 */
[----:B------:R-:W-:Y:S04]  /*216f0*/  STS.U8 [R154+UR4+0x17c80], R52 ;  /* 0x017c80349a007988 */ /* 0x000fe80008000004 */
[----:B------:R-:W3:Y:S04]  /*21700*/  LDL.LU R75, [R1+0x9c] ;  /* 0x00009c00014b7983 */ /* 0x000ee80000300800 */
[----:B------:R-:W3:Y:S04]  /*21710*/  LDL.LU R144, [R1+0x98] ;  /* 0x0000980001907983 */ /* 0x000ee80000300800 */
[----:B--2---:R0:W-:Y:S04]  /*21720*/  STS.U8 [R164+UR4+0x16500], R156 ;  /* 0x0165009ca4007988 */ /* 0x0041e80008000004 */
[----:B----4-:R1:W-:Y:S04]  /*21730*/  STS.U8 [R164+UR4+0x10900], R158 ;  /* 0x0109009ea4007988 */ /* 0x0103e80008000004 */
[----:B0-----:R-:W2:Y:S04]  /*21740*/  LDL.LU R156, [R1+0x94] ;  /* 0x00009400019c7983 */ /* 0x001ea80000300800 */
[----:B------:R0:W-:Y:S04]  /*21750*/  STS.U8 [R164+UR4+0x12900], R103 ;  /* 0x01290067a4007988 */ /* 0x0001e80008000004 */
[----:B-1----:R-:W4:Y:S04]  /*21760*/  LDL.LU R158, [R1+0x78] ;  /* 0x00007800019e7983 */ /* 0x002f280000300800 */
[----:B------:R1:W-:Y:S04]  /*21770*/  STS.U8 [R164+UR4+0x14900], R101 ;  /* 0x01490065a4007988 */ /* 0x0003e80008000004 */
[----:B0-----:R-:W4:Y:S04]  /*21780*/  LDL.LU R103, [R1+0x74] ;  /* 0x0000740001677983 */ /* 0x001f280000300800 */
[----:B------:R0:W-:Y:S04]  /*21790*/  STS.U8 [R164+UR4+0x16900], R99 ;  /* 0x01690063a4007988 */ /* 0x0001e80008000004 */
[----:B-1----:R-:W4:Y:S04]  /*217a0*/  LDL.LU R101, [R1+0x70] ;  /* 0x0000700001657983 */ /* 0x002f280000300800 */
[----:B------:R1:W-:Y:S04]  /*217b0*/  STS.U8 [R164+UR4+0x10d00], R97 ;  /* 0x010d0061a4007988 */ /* 0x0003e80008000004 */
[----:B0-----:R-:W4:Y:S04]  /*217c0*/  LDL.LU R99, [R1+0x6c] ;  /* 0x00006c0001637983 */ /* 0x001f280000300800 */
[----:B---3--:R0:W-:Y:S04]  /*217d0*/  STS.U8 [R164+UR4+0x12d00], R77 ;  /* 0x012d004da4007988 */ /* 0x0081e80008000004 */
[----:B-1----:R-:W3:Y:S04]  /*217e0*/  LDL.LU R97, [R1+0x38] ;  /* 0x0000380001617983 */ /* 0x002ee80000300800 */
[----:B------:R1:W-:Y:S04]  /*217f0*/  STS.U8 [R164+UR4+0x14d00], R79 ;  /* 0x014d004fa4007988 */ /* 0x0003e80008000004 */
[----:B0-----:R-:W3:Y:S04]  /*21800*/  LDL.LU R77, [R1+0x34] ;  /* 0x00003400014d7983 */ /* 0x001ee80000300800 */
[----:B-1----:R-:W3:Y:S04]  /*21810*/  LDL.LU R79, [R1+0x10] ;  /* 0x00001000014f7983 */ /* 0x002ee80000300800 */
[----:B------:R-:W3:Y:S04]  /*21820*/  LDL.LU R154, [R1+0xc] ;  /* 0x00000c00019a7983 */ /* 0x000ee80000300800 */
[----:B------:R0:W-:Y:S02]  /*21830*/  STS.U8 [R164+UR4+0x16d00], R162 ;  /* 0x016d00a2a4007988 */ /* 0x0001e40008000004 */
[----:B0-----:R-:W0:Y:S02]  /*21840*/  S2R R162, SR_TID.X ;  /* 0x0000000000a27919 */ /* 0x001e240000002100 */
[----:B------:R-:W-:Y:S04]  /*21850*/  STS.U8 [R164+UR4+0x14100], R117 ;  /* 0x01410075a4007988 */ /* 0x000fe80008000004 */
[----:B------:R-:W-:Y:S04]  /*21860*/  STS.U8 [R164+UR4+0x10100], R80 ;  /* 0x01010050a4007988 */ /* 0x000fe80008000004 */
[----:B------:R-:W-:Y:S04]  /*21870*/  STS.U8 [R164+UR4+0x12100], R81 ;  /* 0x01210051a4007988 */ /* 0x000fe80008000004 */
[----:B------:R-:W-:Y:S04]  /*21880*/  STS.U8 [R164+UR4+0x16100], R119 ;  /* 0x01610077a4007988 */ /* 0x000fe80008000004 */
[----:B------:R-:W-:Y:S04]  /*21890*/  STS.U8 [R164+UR4+0x10500], R121 ;  /* 0x01050079a4007988 */ /* 0x000fe80008000004 */
[----:B------:R-:W-:Y:S01]  /*218a0*/  STS.U8 [R164+UR4+0x12500], R123 ;  /* 0x0125007ba4007988 */ /* 0x000fe20008000004 */
[----:B0-----:R-:W-:-:S04]  /*218b0*/  LOP3.LUT R162, R162, 0x7f, RZ, 0xc0, !PT ;  /* 0x0000007fa2a27812 */ /* 0x001fc800078ec0ff */
[----:B------:R-:W-:Y:S01]  /*218c0*/  LOP3.LUT R162, R162, 0x30, RZ, 0x3c, !PT ;  /* 0x00000030a2a27812 */ /* 0x000fe200078e3cff */
        /* <DEDUP_REMOVED lines=28> */
[----:B------:R0:W-:Y:S04]  /*21a90*/  STS.U8 [R162+UR4+0x12d80], R77 ;  /* 0x012d804da2007988 */ /* 0x0001e80008000004 */
[----:B-1----:R-:W3:Y:S04]  /*21aa0*/  LDL.LU R97, [R1+0x1c] ;  /* 0x00001c0001617983 */ /* 0x002ee80000300800 */
[----:B------:R1:W-:Y:S04]  /*21ab0*/  STS.U8 [R162+UR4+0x14d80], R79 ;  /* 0x014d804fa2007988 */ /* 0x0003e80008000004 */
[----:B0-----:R-:W3:Y:S04]  /*21ac0*/  LDL.LU R77, [R1+0x18] ;  /* 0x00001800014d7983 */ /* 0x001ee80000300800 */
[----:B-1----:R-:W3:Y:S04]  /*21ad0*/  LDL.LU R79, [R1+0x14] ;  /* 0x00001400014f7983 */ /* 0x002ee80000300800 */
        /* <DEDUP_REMOVED lines=32> */
[----:B----4-:R-:W-:Y:S04]  /*21ce0*/  STS.U8 [R52+UR4+0x12600], R158 ;  /* 0x0126009e34007988 */ /* 0x010fe80008000004 */
[----:B------:R-:W-:Y:S04]  /*21cf0*/  STS.U8 [R52+UR4+0x14600], R103 ;  /* 0x0146006734007988 */ /* 0x000fe80008000004 */
[----:B------:R-:W-:Y:S04]  /*21d00*/  STS.U8 [R52+UR4+0x16600], R101 ;  /* 0x0166006534007988 */ /* 0x000fe80008000004 */
[----:B---3--:R-:W-:Y:S04]  /*21d10*/  STS.U8 [R52+UR4+0x10a00], R99 ;  /* 0x010a006334007988 */ /* 0x008fe80008000004 */
[----:B------:R-:W-:Y:S04]  /*21d20*/  STS.U8 [R52+UR4+0x12a00], R97 ;  /* 0x012a006134007988 */ /* 0x000fe80008000004 */
[----:B------:R-:W-:Y:S04]  /*21d30*/  STS.U8 [R52+UR4+0x14a00], R77 ;  /* 0x014a004d34007988 */ /* 0x000fe80008000004 */
[----:B------:R0:W-:Y:S02]  /*21d40*/  STS.U8 [R52+UR4+0x16a00], R79 ;  /* 0x016a004f34007988 */ /* 0x0001e40008000004 */
[----:B0-----:R-:W0:Y:S02]  /*21d50*/  S2R R79, SR_TID.X ;  /* 0x00000000004f7919 */ /* 0x001e240000002100 */
[----:B------:R1:W-:Y:S04]  /*21d60*/  STS.U8 [R52+UR4+0x10e00], R4 ;  /* 0x010e000434007988 */ /* 0x0003e80008000004 */
[----:B------:R2:W-:Y:S04]  /*21d70*/  STS.U8 [R52+UR4+0x12e00], R3 ;  /* 0x012e000334007988 */ /* 0x0005e80008000004 */
[----:B------:R3:W-:Y:S04]  /*21d80*/  STS.U8 [R52+UR4+0x14e00], R0 ;  /* 0x014e000034007988 */ /* 0x0007e80008000004 */
[----:B------:R-:W-:Y:S04]  /*21d90*/  STS.U8 [R52+UR4+0x16e00], R160 ;  /* 0x016e00a034007988 */ /* 0x000fe80008000004 */
[----:B------:R-:W-:Y:S04]  /*21da0*/  STS.U8 [R52+UR4+0x11200], R98 ;  /* 0x0112006234007988 */ /* 0x000fe80008000004 */
[----:B------:R-:W-:Y:S04]  /*21db0*/  STS.U8 [R52+UR4+0x13200], R96 ;  /* 0x0132006034007988 */ /* 0x000fe80008000004 */
[----:B------:R-:W-:Y:S04]  /*21dc0*/  STS.U8 [R52+UR4+0x15200], R94 ;  /* 0x0152005e34007988 */ /* 0x000fe80008000004 */
[----:B------:R-:W-:Y:S01]  /*21dd0*/  STS.U8 [R52+UR4+0x17200], R92 ;  /* 0x0172005c34007988 */ /* 0x000fe20008000004 */
[----:B0-----:R-:W-:-:S03]  /*21de0*/  LOP3.LUT R30, R79, 0x7f, RZ, 0xc0, !PT ;  /* 0x0000007f4f1e7812 */ /* 0x001fc600078ec0ff */
[----:B------:R-:W-:Y:S04]  /*21df0*/  STS.U8 [R52+UR4+0x11600], R27 ;  /* 0x0116001b34007988 */ /* 0x000fe80008000004 */
[----:B------:R0:W-:Y:S04]  /*21e00*/  STS.U8 [R52+UR4+0x13600], R26 ;  /* 0x0136001a34007988 */ /* 0x0001e80008000004 */
[----:B------:R-:W-:Y:S04]  /*21e10*/  STS.U8 [R52+UR4+0x15600], R25 ;  /* 0x0156001934007988 */ /* 0x000fe80008000004 */
[----:B------:R-:W-:Y:S01]  /*21e20*/  STS.U8 [R52+UR4+0x17600], R24 ;  /* 0x0176001834007988 */ /* 0x000fe20008000004 */
[----:B------:R-:W-:-:S03]  /*21e30*/  LOP3.LUT R30, R30, 0x50, RZ, 0x3c, !PT ;  /* 0x000000501e1e7812 */ /* 0x000fc600078e3cff */
[----:B------:R-:W-:Y:S04]  /*21e40*/  STS.U8 [R52+UR4+0x11a00], R23 ;  /* 0x011a001734007988 */ /* 0x000fe80008000004 */
[----:B------:R-:W-:Y:S04]  /*21e50*/  STS.U8 [R52+UR4+0x13a00], R22 ;  /* 0x013a001634007988 */ /* 0x000fe80008000004 */
[----:B------:R-:W-:Y:S04]  /*21e60*/  STS.U8 [R52+UR4+0x15a00], R21 ;  /* 0x015a001534007988 */ /* 0x000fe80008000004 */
[----:B------:R4:W-:Y:S04]  /*21e70*/  STS.U8 [R52+UR4+0x17a00], R20 ;  /* 0x017a001434007988 */ /* 0x0009e80008000004 */
[----:B-1----:R-:W5:Y:S04]  /*21e80*/  LDL.LU R4, [R1+0x1304] ;  /* 0x0013040001047983 */ /* 0x002f680000300800 */
[----:B------:R-:W-:Y:S04]  /*21e90*/  STS.U8 [R52+UR4+0x11e00], R19 ;  /* 0x011e001334007988 */ /* 0x000fe80008000004 */
[----:B--2---:R-:W5:Y:S04]  /*21ea0*/  LDL.LU R3, [R1+0x1300] ;  /* 0x0013000001037983 */ /* 0x004f680000300800 */
[----:B------:R-:W-:Y:S04]  /*21eb0*/  STS.U8 [R52+UR4+0x13e00], R18 ;  /* 0x013e001234007988 */ /* 0x000fe80008000004 */
[----:B---3--:R-:W5:Y:S04]  /*21ec0*/  LDL.LU R0, [R1+0x12fc] ;  /* 0x0012fc0001007983 */ /* 0x008f680000300800 */
[----:B------:R-:W-:Y:S04]  /*21ed0*/  STS.U8 [R52+UR4+0x15e00], R17 ;  /* 0x015e001134007988 */ /* 0x000fe80008000004 */
[----:B------:R1:W-:Y:S04]  /*21ee0*/  STS.U8 [R52+UR4+0x17e00], R16 ;  /* 0x017e001034007988 */ /* 0x0003e80008000004 */
[----:B0-----:R-:W2:Y:S04]  /*21ef0*/  LDL.64 R26, [R1+0x1028] ;  /* 0x00102800011a7983 */ /* 0x001ea80000100a00 */
[----:B------:R-:W-:Y:S04]  /*21f00*/  STS.U8 [R30+UR4+0x10280], R145 ;  /* 0x010280911e007988 */ /* 0x000fe80008000004 */
[----:B------:R-:W-:Y:S04]  /*21f10*/  STS.U8 [R30+UR4+0x12280], R155 ;  /* 0x0122809b1e007988 */ /* 0x000fe80008000004 */
[----:B------:R-:W-:Y:S04]  /*21f20*/  STS.U8 [R30+UR4+0x14280], R157 ;  /* 0x0142809d1e007988 */ /* 0x000fe80008000004 */
[----:B------:R-:W-:Y:S04]  /*21f30*/  STS.U8 [R30+UR4+0x16280], R159 ;  /* 0x0162809f1e007988 */ /* 0x000fe80008000004 */
[----:B----4-:R-:W3:Y:S04]  /*21f40*/  LDL.64 R20, [R1+0x1020] ;  /* 0x0010200001147983 */ /* 0x010ee80000100a00 */
[----:B------:R-:W-:Y:S04]  /*21f50*/  STS.U8 [R30+UR4+0x10680], R130 ;  /* 0x010680821e007988 */ /* 0x000fe80008000004 */
[----:B------:R-:W-:Y:S04]  /*21f60*/  STS.U8 [R30+UR4+0x12680], R128 ;  /* 0x012680801e007988 */ /* 0x000fe80008000004 */
[----:B------:R-:W-:Y:S04]  /*21f70*/  STS.U8 [R30+UR4+0x14680], R126 ;  /* 0x0146807e1e007988 */ /* 0x000fe80008000004 */
[----:B------:R-:W-:Y:S04]  /*21f80*/  STS.U8 [R30+UR4+0x16680], R124 ;  /* 0x0166807c1e007988 */ /* 0x000fe80008000004 */
[----:B------:R-:W-:Y:S04]  /*21f90*/  STS.U8 [R30+UR4+0x10a80], R122 ;  /* 0x010a807a1e007988 */ /* 0x000fe80008000004 */
[----:B------:R-:W4:Y:S04]  /*21fa0*/  LDL.64 R24, [R1+0x1018] ;  /* 0x0010180001187983 */ /* 0x000f280000100a00 */
[----:B------:R-:W-:Y:S04]  /*21fb0*/  STS.U8 [R30+UR4+0x12a80], R120 ;  /* 0x012a80781e007988 */ /* 0x000fe80008000004 */
[----:B------:R-:W4:Y:S04]  /*21fc0*/  LDL.64 R28, [R1+0x1010] ;  /* 0x00101000011c7983 */ /* 0x000f280000100a00 */
[----:B------:R-:W-:Y:S04]  /*21fd0*/  STS.U8 [R30+UR4+0x14a80], R118 ;  /* 0x014a80761e007988 */ /* 0x000fe80008000004 */
[----:B------:R-:W-:Y:S04]  /*21fe0*/  STS.U8 [R30+UR4+0x16a80], R116 ;  /* 0x016a80741e007988 */ /* 0x000fe80008000004 */
[----:B------:R-:W-:Y:S04]  /*21ff0*/  STS.U8 [R30+UR4+0x10e80], R114 ;  /* 0x010e80721e007988 */ /* 0x000fe80008000004 */
[----:B------:R-:W-:Y:S04]  /*22000*/  STS.U8 [R30+UR4+0x12e80], R112 ;  /* 0x012e80701e007988 */ /* 0x000fe80008000004 */
[----:B------:R-:W-:Y:S04]  /*22010*/  STS.U8 [R30+UR4+0x14e80], R111 ;  /* 0x014e806f1e007988 */ /* 0x000fe80008000004 */
[----:B------:R-:W4:Y:S04]  /*22020*/  LDL.64 R32, [R1+0xf48] ;  /* 0x000f480001207983 */ /* 0x000f280000100a00 */
[----:B------:R-:W-:Y:S04]  /*22030*/  STS.U8 [R30+UR4+0x16e80], R110 ;  /* 0x016e806e1e007988 */ /* 0x000fe80008000004 */
[----:B------:R-:W-:Y:S04]  /*22040*/  STS.U8 [R30+UR4+0x11280], R90 ;  /* 0x0112805a1e007988 */ /* 0x000fe80008000004 */
[----:B------:R-:W-:Y:S04]  /*22050*/  STS.U8 [R30+UR4+0x13280], R88 ;  /* 0x013280581e007988 */ /* 0x000fe80008000004 */
[----:B------:R-:W-:Y:S04]  /*22060*/  STS.U8 [R30+UR4+0x15280], R86 ;  /* 0x015280561e007988 */ /* 0x000fe80008000004 */
[----:B------:R-:W-:Y:S04]  /*22070*/  STS.U8 [R30+UR4+0x17280], R15 ;  /* 0x0172800f1e007988 */ /* 0x000fe80008000004 */
[----:B------:R0:W-:Y:S04]  /*22080*/  STS.U8 [R30+UR4+0x11680], R14 ;  /* 0x0116800e1e007988 */ /* 0x0001e80008000004 */
[----:B-1----:R-:W4:Y:S04]  /*22090*/  LDL.64 R16, [R1+0xf40] ;  /* 0x000f400001107983 */ /* 0x002f280000100a00 */
[----:B------:R-:W4:Y:S04]  /*220a0*/  LDL.64 R18, [R1+0xf30] ;  /* 0x000f300001127983 */ /* 0x000f280000100a00 */
[----:B0-----:R-:W4:Y:S04]  /*220b0*/  LDL.64 R14, [R1+0xf38] ;  /* 0x000f3800010e7983 */ /* 0x001f280000100a00 */
[----:B------:R-:W4:Y:S04]  /*220c0*/  LDL.64 R22, [R1+0xf28] ;  /* 0x000f280001167983 */ /* 0x000f280000100a00 */
        /* <DEDUP_REMOVED lines=9> */
[----:B------:R-:W4:Y:S04]  /*22160*/  LDL.64 R40, [R1+0xe48] ;  /* 0x000e480001287983 */ /* 0x000f280000100a00 */
[----:B------:R-:W-:Y:S04]  /*22170*/  STS.U8 [R30+UR4+0x15e80], R85 ;  /* 0x015e80551e007988 */ /* 0x000fe80008000004 */
[----:B------:R0:W-:Y:S04]  /*22180*/  STS.U8 [R30+UR4+0x17e80], R87 ;  /* 0x017e80571e007988 */ /* 0x0001e80008000004 */
        /* <DEDUP_REMOVED lines=14> */
[----:B------:R-:W4:Y:S01]  /*22270*/  LDL.64 R64, [R1+0xa38] ;  /* 0x000a380001407983 */ /* 0x000f220000100a00 */
[----:B------:R-:W-:-:S03]  /*22280*/  LOP3.LUT R67, R79, 0x7f, RZ, 0xc0, !PT ;  /* 0x0000007f4f437812 */ /* 0x000fc600078ec0ff */
[----:B------:R-:W4:Y:S04]  /*22290*/  LDL.64 R82, [R1+0x1168] ;  /* 0x0011680001527983 */ /* 0x000f280000100a00 */
[----:B------:R-:W4:Y:S04]  /*222a0*/  LDL.64 R80, [R1+0x1158] ;  /* 0x0011580001507983 */ /* 0x000f280000100a00 */
[----:B------:R-:W4:Y:S04]  /*222b0*/  LDL.64 R74, [R1+0xa28] ;  /* 0x000a2800014a7983 */ /* 0x000f280000100a00 */
[----:B------:R-:W4:Y:S04]  /*222c0*/  LDL.64 R72, [R1+0xa20] ;  /* 0x000a200001487983 */ /* 0x000f280000100a00 */
[----:B------:R-:W4:Y:S04]  /*222d0*/  LDL.64 R70, [R1+0xa18] ;  /* 0x000a180001467983 */ /* 0x000f280000100a00 */
[----:B------:R-:W4:Y:S01]  /*222e0*/  LDL.64 R68, [R1+0xa10] ;  /* 0x000a100001447983 */ /* 0x000f220000100a00 */
[----:B--2---:R-:W-:-:S05]  /*222f0*/  IADD3 R6, P0, PT, R2, R26, RZ ;  /* 0x0000001a02067210 */ /* 0x004fca0007f1e0ff */
[----:B------:R-:W-:Y:S02]  /*22300*/  IMAD.X R7, R5, 0x1, R27, P0 ;  /* 0x0000000105077824 */ /* 0x000fe400000e061b */
[----:B------:R-:W2:Y:S04]  /*22310*/  LDL.64 R26, [R1+0xf20] ;  /* 0x000f2000011a7983 */ /* 0x000ea80000100a00 */
[----:B------:R1:W2:Y:S01]  /*22320*/  LDG.E.U8 R31, desc[UR8][R6.64] ;  /* 0x00000008061f7981 */ /* 0x0002a2000c1e1100 */
[----:B---3--:R-:W-:-:S05]  /*22330*/  IADD3 R8, P1, PT, R2, R20, RZ ;  /* 0x0000001402087210 */ /* 0x008fca0007f3e0ff */
[----:B------:R-:W-:Y:S02]  /*22340*/  IMAD.X R9, R5, 0x1, R21, P1 ;  /* 0x0000000105097824 */ /* 0x000fe400008e0615 */
[----:B------:R-:W3:Y:S04]  /*22350*/  LDL.64 R20, [R1+0xf18] ;  /* 0x000f180001147983 */ /* 0x000ee80000100a00 */
[----:B0-----:R0:W3:Y:S01]  /*22360*/  LDG.E.U8 R30, desc[UR8][R8.64] ;  /* 0x00000008081e7981 */ /* 0x0010e2000c1e1100 */
[C---:B----4-:R-:W-:Y:S02]  /*22370*/  IADD3 R12, P0, PT, R2.reuse, R24, RZ ;  /* 0x00000018020c7210 */ /* 0x050fe40007f1e0ff */
[----:B------:R-:W-:-:S03]  /*22380*/  IADD3 R10, P1, PT, R2, R28, RZ ;  /* 0x0000001c020a7210 */ /* 0x000fc60007f3e0ff */
[C---:B------:R-:W-:Y:S02]  /*22390*/  IMAD.X R13, R5.reuse, 0x1, R25, P0 ;  /* 0x00000001050d7824 */ /* 0x040fe400000e0619 */
[----:B------:R-:W4:Y:S01]  /*223a0*/  LDL.64 R24, [R1+0xf10] ;  /* 0x000f100001187983 */ /* 0x000f220000100a00 */
[----:B------:R-:W-:-:S03]  /*223b0*/  IMAD.X R11, R5, 0x1, R29, P1 ;  /* 0x00000001050b7824 */ /* 0x000fc600008e061d */
[----:B------:R-:W4:Y:S04]  /*223c0*/  LDG.E.U8 R29, desc[UR8][R12.64] ;  /* 0x000000080c1d7981 */ /* 0x000f28000c1e1100 */
[----:B------:R0:W4:Y:S01]  /*223d0*/  LDG.E.U8 R28, desc[UR8][R10.64] ;  /* 0x000000080a1c7981 */ /* 0x000122000c1e1100 */
[----:B-1----:R-:W-:-:S05]  /*223e0*/  IADD3 R6, P0, PT, R2, R32, RZ ;  /* 0x0000002002067210 */ /* 0x002fca0007f1e0ff */
[----:B------:R-:W-:-:S05]  /*223f0*/  IMAD.X R7, R5, 0x1, R33, P0 ;  /* 0x0000000105077824 */ /* 0x000fca00000e0621 */
[----:B------:R-:W4:Y:S01]  /*22400*/  LDG.E.U8 R6, desc[UR8][R6.64] ;  /* 0x0000000806067981 */ /* 0x000f22000c1e1100 */
[C---:B0-----:R-:W-:Y:S02]  /*22410*/  IADD3 R8, P1, PT, R2.reuse, R16, RZ ;  /* 0x0000001002087210 */ /* 0x041fe40007f3e0ff */
[----:B------:R-:W-:-:S03]  /*22420*/  IADD3 R10, P0, PT, R2, R14, RZ ;  /* 0x0000000e020a7210 */ /* 0x000fc60007f1e0ff */
[C---:B------:R-:W-:Y:S01]  /*22430*/  IMAD.X R9, R5.reuse, 0x1, R17, P1 ;  /* 0x0000000105097824 */ /* 0x040fe200008e0611 */
[C---:B------:R-:W-:Y:S01]  /*22440*/  IADD3 R16, P1, PT, R2.reuse, R18, RZ ;  /* 0x0000001202107210 */ /* 0x040fe20007f3e0ff */
[----:B------:R-:W-:Y:S01]  /*22450*/  IMAD.X R11, R5, 0x1, R15, P0 ;  /* 0x00000001050b7824 */ /* 0x000fe200000e060f */
[----:B------:R-:W-:-:S03]  /*22460*/  IADD3 R14, P0, PT, R2, R22, RZ ;  /* 0x00000016020e7210 */ /* 0x000fc60007f1e0ff */
[C---:B------:R-:W-:Y:S01]  /*22470*/  IMAD.X R17, R5.reuse, 0x1, R19, P1 ;  /* 0x0000000105117824 */ /* 0x040fe200008e0613 */
[----:B------:R-:W4:Y:S01]  /*22480*/  LDG.E.U8 R9, desc[UR8][R8.64] ;  /* 0x0000000808097981 */ /* 0x000f22000c1e1100 */
[----:B------:R-:W-:-:S03]  /*22490*/  IMAD.X R15, R5, 0x1, R23, P0 ;  /* 0x00000001050f7824 */ /* 0x000fc600000e0617 */
[----:B------:R-:W4:Y:S04]  /*224a0*/  LDL.64 R18, [R1+0xe28] ;  /* 0x000e280001127983 */ /* 0x000f280000100a00 */
[----:B------:R-:W4:Y:S04]  /*224b0*/  LDL.64 R22, [R1+0xe20] ;  /* 0x000e200001167983 */ /* 0x000f280000100a00 */
[----:B------:R-:W4:Y:S04]  /*224c0*/  LDG.E.U8 R10, desc[UR8][R10.64] ;  /* 0x000000080a0a7981 */ /* 0x000f28000c1e1100 */
[----:B------:R3:W4:Y:S01]  /*224d0*/  LDG.E.U8 R11, desc[UR8][R16.64] ;  /* 0x00000008100b7981 */ /* 0x000722000c1e1100 */
[----:B--2---:R-:W-:-:S05]  /*224e0*/  IADD3 R12, P1, PT, R2, R26, RZ ;  /* 0x0000001a020c7210 */ /* 0x004fca0007f3e0ff */
[----:B------:R-:W-:Y:S02]  /*224f0*/  IMAD.X R13, R5, 0x1, R27, P1 ;  /* 0x00000001050d7824 */ /* 0x000fe400008e061b */
[----:B------:R-:W2:Y:S04]  /*22500*/  LDG.E.U8 R27, desc[UR8][R14.64] ;  /* 0x000000080e1b7981 */ /* 0x000ea8000c1e1100 */
[----:B------:R0:W2:Y:S01]  /*22510*/  LDG.E.U8 R26, desc[UR8][R12.64] ;  /* 0x000000080c1a7981 */ /* 0x0000a2000c1e1100 */
[----:B---3--:R-:W-:-:S05]  /*22520*/  IADD3 R16, P0, PT, R2, R20, RZ ;  /* 0x0000001402107210 */ /* 0x008fca0007f1e0ff */
[C---:B------:R-:W-:Y:S01]  /*22530*/  IMAD.X R17, R5.reuse, 0x1, R21, P0 ;  /* 0x0000000105117824 */ /* 0x040fe200000e0615 */
[C---:B0-----:R-:W-:Y:S01]  /*22540*/  IADD3 R12, P0, PT, R2.reuse, R40, RZ ;  /* 0x00000028020c7210 */ /* 0x041fe20007f1e0ff */
[----:B------:R-:W3:Y:S04]  /*22550*/  LDL.64 R20, [R1+0xe10] ;  /* 0x000e100001147983 */ /* 0x000ee80000100a00 */
[----:B------:R-:W-:Y:S02]  /*22560*/  IMAD.X R13, R5, 0x1, R41, P0 ;  /* 0x00000001050d7824 */ /* 0x000fe400000e0629 */
[----:B------:R-:W2:Y:S04]  /*22570*/  LDL.64 R40, [R1+0xd20] ;  /* 0x000d200001287983 */ /* 0x000ea80000100a00 */
[----:B------:R-:W2:Y:S01]  /*22580*/  LDG.E.U8 R12, desc[UR8][R12.64] ;  /* 0x000000080c0c7981 */ /* 0x000ea2000c1e1100 */
[----:B----4-:R-:W-:-:S05]  /*22590*/  IADD3 R14, P1, PT, R2, R24, RZ ;  /* 0x00000018020e7210 */ /* 0x010fca0007f3e0ff */
[C---:B------:R-:W-:Y:S01]  /*225a0*/  IMAD.X R15, R5.reuse, 0x1, R25, P1 ;  /* 0x00000001050f7824 */ /* 0x040fe200008e0619 */
[C---:B------:R-:W-:Y:S01]  /*225b0*/  IADD3 R32, P1, PT, R2.reuse, R34, RZ ;  /* 0x0000002202207210 */ /* 0x040fe20007f3e0ff */
[----:B------:R0:W4:Y:S04]  /*225c0*/  LDG.E.U8 R25, desc[UR8][R16.64] ;  /* 0x0000000810197981 */ /* 0x000128000c1e1100 */
[----:B------:R-:W-:Y:S01]  /*225d0*/  IMAD.X R33, R5, 0x1, R35, P1 ;  /* 0x0000000105217824 */ /* 0x000fe200008e0623 */
[C---:B------:R-:W-:Y:S01]  /*225e0*/  IADD3 R34, P1, PT, R2.reuse, R38, RZ ;  /* 0x0000002602227210 */ /* 0x040fe20007f3e0ff */
[----:B------:R1:W2:Y:S01]  /*225f0*/  LDG.E.U8 R24, desc[UR8][R14.64] ;  /* 0x000000080e187981 */ /* 0x0002a2000c1e1100 */
[----:B0-----:R-:W-:-:S03]  /*22600*/  IADD3 R16, P0, PT, R2, R36, RZ ;  /* 0x0000002402107210 */ /* 0x001fc60007f1e0ff */
[----:B------:R-:W2:Y:S02]  /*22610*/  LDG.E.U8 R32, desc[UR8][R32.64] ;  /* 0x0000000820207981 */ /* 0x000ea4000c1e1100 */
[C---:B------:R-:W-:Y:S02]  /*22620*/  IMAD.X R17, R5.reuse, 0x1, R37, P0 ;  /* 0x0000000105117824 */ /* 0x040fe400000e0625 */
[----:B------:R-:W2:Y:S01]  /*22630*/  LDL.64 R36, [R1+0xd30] ;  /* 0x000d300001247983 */ /* 0x000ea20000100a00 */
[----:B------:R-:W-:-:S03]  /*22640*/  IMAD.X R35, R5, 0x1, R39, P1 ;  /* 0x0000000105237824 */ /* 0x000fc600008e0627 */
[----:B------:R0:W4:Y:S04]  /*22650*/  LDG.E.U8 R33, desc[UR8][R16.64] ;  /* 0x0000000810217981 */ /* 0x000128000c1e1100 */
[----:B------:R-:W4:Y:S04]  /*22660*/  LDL.64 R38, [R1+0xd18] ;  /* 0x000d180001267983 */ /* 0x000f280000100a00 */
[----:B------:R-:W4:Y:S01]  /*22670*/  LDG.E.U8 R34, desc[UR8][R34.64] ;  /* 0x0000000822227981 */ /* 0x000f22000c1e1100 */
[C---:B-1----:R-:W-:Y:S02]  /*22680*/  IADD3 R14, P0, PT, R2.reuse, R18, RZ ;  /* 0x00000012020e7210 */ /* 0x042fe40007f1e0ff */
[----:B0-----:R-:W-:-:S03]  /*22690*/  IADD3 R16, P1, PT, R2, R22, RZ ;  /* 0x0000001602107210 */ /* 0x001fc60007f3e0ff */
[C---:B------:R-:W-:Y:S01]  /*226a0*/  IMAD.X R15, R5.reuse, 0x1, R19, P0 ;  /* 0x00000001050f7824 */ /* 0x040fe200000e0613 */
[----:B------:R-:W-:Y:S01]  /*226b0*/  IADD3 R18, P0, PT, R2, R44, RZ ;  /* 0x0000002c02127210 */ /* 0x000fe20007f1e0ff */
[----:B------:R-:W-:-:S04]  /*226c0*/  IMAD.X R17, R5, 0x1, R23, P1 ;  /* 0x0000000105117824 */ /* 0x000fc800008e0617 */
[----:B------:R-:W-:Y:S01]  /*226d0*/  IMAD.X R19, R5, 0x1, R45, P0 ;  /* 0x0000000105137824 */ /* 0x000fe200000e062d */
[----:B------:R-:W4:Y:S04]  /*226e0*/  LDG.E.U8 R23, desc[UR8][R14.64] ;  /* 0x000000080e177981 */ /* 0x000f28000c1e1100 */
[----:B------:R0:W4:Y:S04]  /*226f0*/  LDG.E.U8 R22, desc[UR8][R16.64] ;  /* 0x0000000810167981 */ /* 0x000128000c1e1100 */
[----:B------:R-:W4:Y:S01]  /*22700*/  LDL.64 R44, [R1+0xc48] ;  /* 0x000c4800012c7983 */ /* 0x000f220000100a00 */
[----:B0-----:R-:W-:-:S05]  /*22710*/  IADD3 R16, P0, PT, R2, R52, RZ ;  /* 0x0000003402107210 */ /* 0x001fca0007f1e0ff */
[----:B------:R-:W-:Y:S02]  /*22720*/  IMAD.X R17, R5, 0x1, R53, P0 ;  /* 0x0000000105117824 */ /* 0x000fe400000e0635 */
[----:B------:R-:W4:Y:S04]  /*22730*/  LDL.64 R52, [R1+0xc40] ;  /* 0x000c400001347983 */ /* 0x000f280000100a00 */
[----:B------:R-:W4:Y:S01]  /*22740*/  LDG.E.U8 R8, desc[UR8][R16.64] ;  /* 0x0000000810087981 */ /* 0x000f22000c1e1100 */
[----:B---3--:R-:W-:-:S05]  /*22750*/  IADD3 R14, P1, PT, R2, R20, RZ ;  /* 0x00000014020e7210 */ /* 0x008fca0007f3e0ff */
[----:B------:R-:W-:Y:S02]  /*22760*/  IMAD.X R15, R5, 0x1, R21, P1 ;  /* 0x00000001050f7824 */ /* 0x000fe400008e0615 */
[----:B------:R0:W3:Y:S04]  /*22770*/  LDG.E.U8 R21, desc[UR8][R18.64] ;  /* 0x0000000812157981 */ /* 0x0000e8000c1e1100 */
[----:B------:R1:W3:Y:S01]  /*22780*/  LDG.E.U8 R20, desc[UR8][R14.64] ;  /* 0x000000080e147981 */ /* 0x0002e2000c1e1100 */
[C---:B0-----:R-:W-:Y:S02]  /*22790*/  IADD3 R18, P1, PT, R2.reuse, R48, RZ ;  /* 0x0000003002127210 */ /* 0x041fe40007f3e0ff */
[----:B-1----:R-:W-:-:S03]  /*227a0*/  IADD3 R14, P0, PT, R2, R46, RZ ;  /* 0x0000002e020e7210 */ /* 0x002fc60007f1e0ff */
[C---:B------:R-:W-:Y:S02]  /*227b0*/  IMAD.X R19, R5.reuse, 0x1, R49, P1 ;  /* 0x0000000105137824 */ /* 0x040fe400008e0631 */
[----:B------:R-:W3:Y:S01]  /*227c0*/  LDL.64 R48, [R1+0xc18] ;  /* 0x000c180001307983 */ /* 0x000ee20000100a00 */
[----:B------:R-:W-:-:S03]  /*227d0*/  IMAD.X R15, R5, 0x1, R47, P0 ;  /* 0x00000001050f7824 */ /* 0x000fc600000e062f */
[----:B------:R-:W3:Y:S04]  /*227e0*/  LDL.64 R46, [R1+0xc20] ;  /* 0x000c2000012e7983 */ /* 0x000ee80000100a00 */
[----:B------:R0:W3:Y:S04]  /*227f0*/  LDG.E.U8 R13, desc[UR8][R18.64] ;  /* 0x00000008120d7981 */ /* 0x0000e8000c1e1100 */
[----:B------:R-:W3:Y:S01]  /*22800*/  LDG.E.U8 R15, desc[UR8][R14.64] ;  /* 0x000000080e0f7981 */ /* 0x000ee2000c1e1100 */
[C---:B--2---:R-:W-:Y:S02]  /*22810*/  IADD3 R16, P1, PT, R2.reuse, R36, RZ ;  /* 0x0000002402107210 */ /* 0x044fe40007f3e0ff */
[----:B0-----:R-:W-:-:S03]  /*22820*/  IADD3 R18, P0, PT, R2, R42, RZ ;  /* 0x0000002a02127210 */ /* 0x001fc60007f1e0ff */
[C---:B------:R-:W-:Y:S01]  /*22830*/  IMAD.X R17, R5.reuse, 0x1, R37, P1 ;  /* 0x0000000105117824 */ /* 0x040fe200008e0625 */
[C---:B------:R-:W-:Y:S01]  /*22840*/  IADD3 R36, P1, PT, R2.reuse, R40, RZ ;  /* 0x0000002802247210 */ /* 0x040fe20007f3e0ff */
[C---:B------:R-:W-:Y:S02]  /*22850*/  IMAD.X R19, R5.reuse, 0x1, R43, P0 ;  /* 0x0000000105137824 */ /* 0x040fe400000e062b */
[----:B------:R-:W2:Y:S02]  /*22860*/  LDL.64 R42, [R1+0xc10] ;  /* 0x000c1000012a7983 */ /* 0x000ea40000100a00 */
[----:B------:R-:W-:Y:S02]  /*22870*/  IMAD.X R37, R5, 0x1, R41, P1 ;  /* 0x0000000105257824 */ /* 0x000fe400008e0629 */
[----:B------:R4:W2:Y:S01]  /*22880*/  LDG.E.U8 R7, desc[UR8][R16.64] ;  /* 0x0000000810077981 */ /* 0x0008a2000c1e1100 */
[----:B------:R-:W-:-:S03]  /*22890*/  IADD3 R40, P1, PT, R2, R50, RZ ;  /* 0x0000003202287210 */ /* 0x000fc60007f3e0ff */
[----:B------:R-:W2:Y:S01]  /*228a0*/  LDG.E.U8 R19, desc[UR8][R18.64] ;  /* 0x0000000812137981 */ /* 0x000ea2000c1e1100 */
[C---:B----4-:R-:W-:Y:S01]  /*228b0*/  IADD3 R16, P0, PT, R2.reuse, R38, RZ ;  /* 0x0000002602107210 */ /* 0x050fe20007f1e0ff */
[C---:B------:R-:W-:Y:S02]  /*228c0*/  IMAD.X R41, R5.reuse, 0x1, R51, P1 ;  /* 0x0000000105297824 */ /* 0x040fe400008e0633 */
[----:B------:R-:W4:Y:S02]  /*228d0*/  LDL.64 R50, [R1+0xb40] ;  /* 0x000b400001327983 */ /* 0x000f240000100a00 */
[----:B------:R-:W-:Y:S02]  /*228e0*/  IMAD.X R17, R5, 0x1, R39, P0 ;  /* 0x0000000105117824 */ /* 0x000fe400000e0627 */
[----:B------:R0:W4:Y:S04]  /*228f0*/  LDG.E.U8 R18, desc[UR8][R36.64] ;  /* 0x0000000824127981 */ /* 0x000128000c1e1100 */
[----:B------:R-:W4:Y:S04]  /*22900*/  LDG.E.U8 R17, desc[UR8][R16.64] ;  /* 0x0000000810117981 */ /* 0x000f28000c1e1100 */
[----:B------:R-:W4:Y:S01]  /*22910*/  LDG.E.U8 R16, desc[UR8][R40.64] ;  /* 0x0000000828107981 */ /* 0x000f22000c1e1100 */
[----:B------:R-:W-:-:S05]  /*22920*/  IADD3 R38, P0, PT, R2, R44, RZ ;  /* 0x0000002c02267210 */ /* 0x000fca0007f1e0ff */
[----:B------:R-:W-:Y:S01]  /*22930*/  IMAD.X R39, R5, 0x1, R45, P0 ;  /* 0x0000000105277824 */ /* 0x000fe200000e062d */
[----:B------:R-:W-:-:S04]  /*22940*/  IADD3 R44, P0, PT, R2, R60, RZ ;  /* 0x0000003c022c7210 */ /* 0x000fc80007f1e0ff */
[----:B------:R1:W4:Y:S01]  /*22950*/  LDG.E.U8 R14, desc[UR8][R38.64] ;  /* 0x00000008260e7981 */ /* 0x000322000c1e1100 */
[C---:B0-----:R-:W-:Y:S01]  /*22960*/  IADD3 R36, P1, PT, R2.reuse, R52, RZ ;  /* 0x0000003402247210 */ /* 0x041fe20007f3e0ff */
[C---:B------:R-:W-:Y:S02]  /*22970*/  IMAD.X R45, R5.reuse, 0x1, R61, P0 ;  /* 0x00000001052d7824 */ /* 0x040fe400000e063d */
[----:B------:R-:W4:Y:S02]  /*22980*/  LDL.64 R60, [R1+0xa48] ;  /* 0x000a4800013c7983 */ /* 0x000f240000100a00 */
[----:B------:R-:W-:Y:S02]  /*22990*/  IMAD.X R37, R5, 0x1, R53, P1 ;  /* 0x0000000105257824 */ /* 0x000fe400008e0635 */
[----:B------:R-:W4:Y:S01]  /*229a0*/  LDL.64 R52, [R1+0xb30] ;  /* 0x000b300001347983 */ /* 0x000f220000100a00 */
[----:B-1----:R-:W-:-:S03]  /*229b0*/  IADD3 R38, P1, PT, R2, R54, RZ ;  /* 0x0000003602267210 */ /* 0x002fc60007f3e0ff */
[----:B------:R0:W4:Y:S02]  /*229c0*/  LDG.E.U8 R35, desc[UR8][R36.64] ;  /* 0x0000000824237981 */ /* 0x000124000c1e1100 */
[----:B------:R-:W-:Y:S02]  /*229d0*/  IMAD.X R39, R5, 0x1, R55, P1 ;  /* 0x0000000105277824 */ /* 0x000fe400008e0637 */
[----:B------:R-:W4:Y:S04]  /*229e0*/  LDL.64 R54, [R1+0xa40] ;  /* 0x000a400001367983 */ /* 0x000f280000100a00 */
[----:B------:R-:W4:Y:S01]  /*229f0*/  LDG.E.U8 R44, desc[UR8][R44.64] ;  /* 0x000000082c2c7981 */ /* 0x000f22000c1e1100 */
[----:B0-----:R-:W-:-:S05]  /*22a00*/  IADD3 R36, P0, PT, R2, R56, RZ ;  /* 0x0000003802247210 */ /* 0x001fca0007f1e0ff */
[----:B------:R-:W-:Y:S02]  /*22a10*/  IMAD.X R37, R5, 0x1, R57, P0 ;  /* 0x0000000105257824 */ /* 0x000fe400000e0639 */
[----:B------:R-:W4:Y:S04]  /*22a20*/  LDL.64 R56, [R1+0xa30] ;  /* 0x000a300001387983 */ /* 0x000f280000100a00 */
[----:B------:R3:W4:Y:S01]  /*22a30*/  LDG.E.U8 R45, desc[UR8][R38.64] ;  /* 0x00000008262d7981 */ /* 0x000722000c1e1100 */
[----:B------:R-:W-:-:S05]  /*22a40*/  LOP3.LUT R67, R67, 0x60, RZ, 0x3c, !PT ;  /* 0x0000006043437812 */ /* 0x000fca00078e3cff */
[----:B------:R-:W-:Y:S04]  /*22a50*/  STS.U8 [R67+UR4+0x14300], R161 ;  /* 0x014300a143007988 */ /* 0x000fe80008000004 */
[----:B------:R-:W-:Y:S04]  /*22a60*/  STS.U8 [R67+UR4+0x10300], R163 ;  /* 0x010300a343007988 */ /* 0x000fe80008000004 */
[----:B------:R-:W-:Y:S04]  /*22a70*/  STS.U8 [R67+UR4+0x12300], R165 ;  /* 0x012300a543007988 */ /* 0x000fe80008000004 */
[----:B------:R0:W-:Y:S04]  /*22a80*/  STS.U8 [R67+UR4+0x16300], R78 ;  /* 0x0163004e43007988 */ /* 0x0001e80008000004 */
[----:B------:R-:W-:Y:S04]  /*22a90*/  STS.U8 [R67+UR4+0x10700], R89 ;  /* 0x0107005943007988 */ /* 0x000fe80008000004 */
[----:B0-----:R-:W4:Y:S04]  /*22aa0*/  LDL.64 R78, [R1+0xb28] ;  /* 0x000b2800014e7983 */ /* 0x001f280000100a00 */
[----:B------:R-:W-:Y:S04]  /*22ab0*/  STS.U8 [R67+UR4+0x12700], R91 ;  /* 0x0127005b43007988 */ /* 0x000fe80008000004 */
[----:B------:R-:W-:Y:S04]  /*22ac0*/  STS.U8 [R67+UR4+0x14700], R93 ;  /* 0x0147005d43007988 */ /* 0x000fe80008000004 */
[----:B------:R0:W-:Y:S04]  /*22ad0*/  STS.U8 [R67+UR4+0x16700], R76 ;  /* 0x0167004c43007988 */ /* 0x0001e80008000004 */
[----:B0-----:R-:W4:Y:S01]  /*22ae0*/  LDL.64 R76, [R1+0xb18] ;  /* 0x000b1800014c7983 */ /* 0x001f220000100a00 */
[----:B---3--:R-:W-:-:S02]  /*22af0*/  IADD3 R38, P0, PT, R2, R48, RZ ;  /* 0x0000003002267210 */ /* 0x008fc40007f1e0ff */
[----:B------:R-:W-:Y:S02]  /*22b00*/  IADD3 R40, P1, PT, R2, R46, RZ ;  /* 0x0000002e02287210 */ /* 0x000fe40007f3e0ff */
[----:B------:R-:W3:Y:S03]  /*22b10*/  LDG.E.U8 R46, desc[UR8][R36.64] ;  /* 0x00000008242e7981 */ /* 0x000ee6000c1e1100 */
[C---:B------:R-:W-:Y:S02]  /*22b20*/  IMAD.X R41, R5.reuse, 0x1, R47, P1 ;  /* 0x0000000105297824 */ /* 0x040fe400008e062f */
[----:B------:R-:W-:-:S03]  /*22b30*/  IMAD.X R39, R5, 0x1, R49, P0 ;  /* 0x0000000105277824 */ /* 0x000fc600000e0631 */
[----:B------:R0:W3:Y:S04]  /*22b40*/  LDG.E.U8 R47, desc[UR8][R40.64] ;  /* 0x00000008282f7981 */ /* 0x0000e8000c1e1100 */
[----:B------:R4:W3:Y:S01]  /*22b50*/  LDG.E.U8 R48, desc[UR8][R38.64] ;  /* 0x0000000826307981 */ /* 0x0008e2000c1e1100 */
[C---:B0-----:R-:W-:Y:S02]  /*22b60*/  IADD3 R40, P0, PT, R2.reuse, R62, RZ ;  /* 0x0000003e02287210 */ /* 0x041fe40007f1e0ff */
[----:B--2---:R-:W-:-:S03]  /*22b70*/  IADD3 R36, P1, PT, R2, R42, RZ ;  /* 0x0000002a02247210 */ /* 0x004fc60007f3e0ff */
[C---:B------:R-:W-:Y:S01]  /*22b80*/  IMAD.X R41, R5.reuse, 0x1, R63, P0 ;  /* 0x0000000105297824 */ /* 0x040fe200000e063f */
[----:B------:R-:W0:Y:S01]  /*22b90*/  LDC R42, c[0x0][0x3c4] ;  /* 0x0000f100ff2a7b82 */ /* 0x000e220000000800 */
[----:B------:R-:W2:Y:S01]  /*22ba0*/  LDL.64 R62, [R1+0xb20] ;  /* 0x000b2000013e7983 */ /* 0x000ea20000100a00 */
[----:B------:R-:W-:-:S05]  /*22bb0*/  IMAD.X R37, R5, 0x1, R43, P1 ;  /* 0x0000000105257824 */ /* 0x000fca00008e062b */
[----:B------:R1:W2:Y:S01]  /*22bc0*/  LDG.E.U8 R49, desc[UR8][R36.64] ;  /* 0x0000000824317981 */ /* 0x0002a2000c1e1100 */
[----:B----4-:R-:W-:-:S03]  /*22bd0*/  IADD3 R38, P1, PT, R2, R50, RZ ;  /* 0x0000003202267210 */ /* 0x010fc60007f3e0ff */
[----:B------:R-:W4:Y:S01]  /*22be0*/  LDG.E.U8 R50, desc[UR8][R40.64] ;  /* 0x0000000828327981 */ /* 0x000f22000c1e1100 */
[----:B-1----:R-:W-:Y:S01]  /*22bf0*/  IADD3 R36, P0, PT, R2, R58, RZ ;  /* 0x0000003a02247210 */ /* 0x002fe20007f1e0ff */
[----:B------:R-:W-:-:S04]  /*22c00*/  IMAD.X R39, R5, 0x1, R51, P1 ;  /* 0x0000000105277824 */ /* 0x000fc800008e0633 */
[----:B------:R-:W-:Y:S01]  /*22c10*/  IMAD.X R37, R5, 0x1, R59, P0 ;  /* 0x0000000105257824 */ /* 0x000fe200000e063b */
[----:B------:R1:W2:Y:S04]  /*22c20*/  LDG.E.U8 R51, desc[UR8][R38.64] ;  /* 0x0000000826337981 */ /* 0x0002a8000c1e1100 */
[----:B------:R-:W2:Y:S01]  /*22c30*/  LDL.64 R58, [R1+0x1160] ;  /* 0x00116000013a7983 */ /* 0x000ea20000100a00 */
[C---:B-1----:R-:W-:Y:S02]  /*22c40*/  IADD3 R38, P0, PT, R2.reuse, R60, RZ ;  /* 0x0000003c02267210 */ /* 0x042fe40007f1e0ff */
[----:B------:R-:W-:-:S03]  /*22c50*/  IADD3 R40, P1, PT, R2, R52, RZ ;  /* 0x0000003402287210 */ /* 0x000fc60007f3e0ff */
[C---:B------:R-:W-:Y:S01]  /*22c60*/  IMAD.X R39, R5.reuse, 0x1, R61, P0 ;  /* 0x0000000105277824 */ /* 0x040fe200000e063d */
[----:B------:R-:W3:Y:S01]  /*22c70*/  LDG.E.U8 R52, desc[UR8][R36.64] ;  /* 0x0000000824347981 */ /* 0x000ee2000c1e1100 */
[----:B------:R-:W-:-:S03]  /*22c80*/  IMAD.X R41, R5, 0x1, R53, P1 ;  /* 0x0000000105297824 */ /* 0x000fc600008e0635 */
[----:B------:R-:W3:Y:S04]  /*22c90*/  LDL.64 R60, [R1+0x1150] ;  /* 0x00115000013c7983 */ /* 0x000ee80000100a00 */
[----:B------:R1:W4:Y:S02]  /*22ca0*/  LDG.E.U8 R53, desc[UR8][R40.64] ;  /* 0x0000000828357981 */ /* 0x000324000c1e1100 */
[----:B-1----:R-:W-:-:S05]  /*22cb0*/  IADD3 R40, P0, PT, R2, R64, RZ ;  /* 0x0000004002287210 */ /* 0x002fca0007f1e0ff */
[C---:B------:R-:W-:Y:S02]  /*22cc0*/  IMAD.X R41, R5.reuse, 0x1, R65, P0 ;  /* 0x0000000105297824 */ /* 0x040fe400000e0641 */
[----:B------:R-:W4:Y:S01]  /*22cd0*/  LDL.64 R64, [R1+0xb10] ;  /* 0x000b100001407983 */ /* 0x000f220000100a00 */
[----:B------:R-:W-:Y:S01]  /*22ce0*/  IADD3 R36, P1, PT, R2, R54, RZ ;  /* 0x0000003602247210 */ /* 0x000fe20007f3e0ff */
[----:B0-----:R-:W-:Y:S02]  /*22cf0*/  IMAD R42, R42, 0x7, RZ ;  /* 0x000000072a2a7824 */ /* 0x001fe400078e02ff */
[----:B------:R0:W4:Y:S02]  /*22d00*/  LDG.E.U8 R54, desc[UR8][R38.64] ;  /* 0x0000000826367981 */ /* 0x000124000c1e1100 */
[----:B------:R-:W-:-:S05]  /*22d10*/  IMAD.X R37, R5, 0x1, R55, P1 ;  /* 0x0000000105257824 */ /* 0x000fca00008e0637 */
[----:B------:R1:W4:Y:S01]  /*22d20*/  LDG.E.U8 R55, desc[UR8][R36.64] ;  /* 0x0000000824377981 */ /* 0x000322000c1e1100 */
[----:B0-----:R-:W-:-:S03]  /*22d30*/  IADD3 R38, P1, PT, R2, R56, RZ ;  /* 0x0000003802267210 */ /* 0x001fc60007f3e0ff */
[----:B------:R0:W4:Y:S01]  /*22d40*/  LDG.E.U8 R56, desc[UR8][R40.64] ;  /* 0x0000000828387981 */ /* 0x000122000c1e1100 */
[C---:B-1----:R-:W-:Y:S02]  /*22d50*/  IMAD.IADD R36, R42.reuse, 0x1, R148 ;  /* 0x000000012a247824 */ /* 0x042fe400078e0294 */
[C---:B------:R-:W-:Y:S02]  /*22d60*/  IMAD.X R39, R5.reuse, 0x1, R57, P1 ;  /* 0x0000000105277824 */ /* 0x040fe400008e0639 */
[----:B0-----:R-:W-:Y:S01]  /*22d70*/  IMAD.IADD R40, R42, 0x1, R146 ;  /* 0x000000012a287824 */ /* 0x001fe200078e0292 */
[----:B------:R-:W-:Y:S01]  /*22d80*/  IADD3 R36, P0, PT, R2, R36, RZ ;  /* 0x0000002402247210 */ /* 0x000fe20007f1e0ff */
[----:B------:R-:W-:Y:S01]  /*22d90*/  IMAD.IADD R41, R42, 0x1, R150 ;  /* 0x000000012a297824 */ /* 0x000fe200078e0296 */
[----:B------:R0:W4:Y:S02]  /*22da0*/  LDG.E.U8 R57, desc[UR8][R38.64] ;  /* 0x0000000826397981 */ /* 0x000124000c1e1100 */
[----:B------:R-:W-:Y:S01]  /*22db0*/  IADD3 R40, P1, PT, R2, R40, RZ ;  /* 0x0000002802287210 */ /* 0x000fe20007f3e0ff */
[----:B------:R-:W-:-:S02]  /*22dc0*/  IMAD.X R37, R5, 0x1, R83, P0 ;  /* 0x0000000105257824 */ /* 0x000fc400000e0653 */
[----:B0-----:R-:W-:Y:S01]  /*22dd0*/  IMAD.IADD R39, R42, 0x1, R152 ;  /* 0x000000012a277824 */ /* 0x001fe200078e0298 */
[C---:B------:R-:W-:Y:S01]  /*22de0*/  IADD3 R38, P0, PT, R2.reuse, R41, RZ ;  /* 0x0000002902267210 */ /* 0x040fe20007f1e0ff */
[C---:B--2---:R-:W-:Y:S01]  /*22df0*/  IMAD.X R41, R5.reuse, 0x1, R59, P1 ;  /* 0x0000000105297824 */ /* 0x044fe200008e063b */
[----:B------:R0:W2:Y:S04]  /*22e00*/  LDG.E.U8 R58, desc[UR8][R36.64] ;  /* 0x00000008243a7981 */ /* 0x0000a8000c1e1100 */
[----:B------:R1:W2:Y:S01]  /*22e10*/  LDG.E.U8 R59, desc[UR8][R40.64] ;  /* 0x00000008283b7981 */ /* 0x0002a2000c1e1100 */
[C---:B0-----:R-:W-:Y:S01]  /*22e20*/  IADD3 R36, P1, PT, R2.reuse, R39, RZ ;  /* 0x0000002702247210 */ /* 0x041fe20007f3e0ff */
[----:B------:R-:W-:Y:S01]  /*22e30*/  IMAD.X R39, R5, 0x1, R81, P0 ;  /* 0x0000000105277824 */ /* 0x000fe200000e0651 */
[----:B-1----:R-:W-:-:S05]  /*22e40*/  IADD3 R40, P0, PT, R2, R78, RZ ;  /* 0x0000004e02287210 */ /* 0x002fca0007f1e0ff */
[C---:B------:R-:W-:Y:S02]  /*22e50*/  IMAD.X R41, R5.reuse, 0x1, R79, P0 ;  /* 0x0000000105297824 */ /* 0x040fe400000e064f */
[----:B---3--:R-:W-:Y:S01]  /*22e60*/  IMAD.X R37, R5, 0x1, R61, P1 ;  /* 0x0000000105257824 */ /* 0x008fe200008e063d */
[----:B------:R0:W3:Y:S04]  /*22e70*/  LDG.E.U8 R60, desc[UR8][R38.64] ;  /* 0x00000008263c7981 */ /* 0x0000e8000c1e1100 */
[----:B------:R1:W3:Y:S01]  /*22e80*/  LDG.E.U8 R61, desc[UR8][R36.64] ;  /* 0x00000008243d7981 */ /* 0x0002e2000c1e1100 */
[----:B0-----:R-:W-:-:S03]  /*22e90*/  IADD3 R38, P1, PT, R2, R62, RZ ;  /* 0x0000003e02267210 */ /* 0x001fc60007f3e0ff */
[----:B------:R0:W3:Y:S01]  /*22ea0*/  LDG.E.U8 R62, desc[UR8][R40.64] ;  /* 0x00000008283e7981 */ /* 0x0000e2000c1e1100 */
[C---:B-1----:R-:W-:Y:S01]  /*22eb0*/  IADD3 R36, P0, PT, R2.reuse, R76, RZ ;  /* 0x0000004c02247210 */ /* 0x042fe20007f1e0ff */
[----:B------:R-:W-:Y:S01]  /*22ec0*/  IMAD.X R39, R5, 0x1, R63, P1 ;  /* 0x0000000105277824 */ /* 0x000fe200008e063f */
[----:B----4-:R-:W-:-:S03]  /*22ed0*/  IADD3 R42, P1, PT, R2, R64, RZ ;  /* 0x00000040022a7210 */ /* 0x010fc60007f3e0ff */
[C---:B------:R-:W-:Y:S01]  /*22ee0*/  IMAD.X R37, R5.reuse, 0x1, R77, P0 ;  /* 0x0000000105257824 */ /* 0x040fe200000e064d */
[----:B0-----:R-:W-:Y:S01]  /*22ef0*/  IADD3 R40, P0, PT, R2, R74, RZ ;  /* 0x0000004a02287210 */ /* 0x001fe20007f1e0ff */
[----:B------:R0:W4:Y:S01]  /*22f00*/  LDG.E.U8 R63, desc[UR8][R38.64] ;  /* 0x00000008263f7981 */ /* 0x000122000c1e1100 */
[----:B------:R-:W-:-:S03]  /*22f10*/  IMAD.X R43, R5, 0x1, R65, P1 ;  /* 0x00000001052b7824 */ /* 0x000fc600008e0641 */
[----:B------:R1:W4:Y:S01]  /*22f20*/  LDG.E.U8 R64, desc[UR8][R36.64] ;  /* 0x0000000824407981 */ /* 0x000322000c1e1100 */
[----:B------:R-:W-:-:S03]  /*22f30*/  IMAD.X R41, R5, 0x1, R75, P0 ;  /* 0x0000000105297824 */ /* 0x000fc600000e064b */
[----:B------:R1:W4:Y:S01]  /*22f40*/  LDG.E.U8 R65, desc[UR8][R42.64] ;  /* 0x000000082a417981 */ /* 0x000322000c1e1100 */
[----:B0-----:R-:W-:-:S03]  /*22f50*/  IADD3 R38, P1, PT, R2, R72, RZ ;  /* 0x0000004802267210 */ /* 0x001fc60007f3e0ff */
[----:B------:R-:W4:Y:S01]  /*22f60*/  LDG.E.U8 R40, desc[UR8][R40.64] ;  /* 0x0000000828287981 */ /* 0x000f22000c1e1100 */
[C---:B-1----:R-:W-:Y:S02]  /*22f70*/  IADD3 R36, P2, PT, R2.reuse, R70, RZ ;  /* 0x0000004602247210 */ /* 0x042fe40007f5e0ff */
[----:B------:R-:W-:Y:S01]  /*22f80*/  IADD3 R42, P0, PT, R2, R68, RZ ;  /* 0x00000044022a7210 */ /* 0x000fe20007f1e0ff */
[C---:B------:R-:W-:Y:S02]  /*22f90*/  IMAD.X R39, R5.reuse, 0x1, R73, P1 ;  /* 0x0000000105277824 */ /* 0x040fe400008e0649 */
[C---:B------:R-:W-:Y:S02]  /*22fa0*/  IMAD.X R37, R5.reuse, 0x1, R71, P2 ;  /* 0x0000000105257824 */ /* 0x040fe400010e0647 */
[----:B------:R-:W-:Y:S01]  /*22fb0*/  IMAD.X R43, R5, 0x1, R69, P0 ;  /* 0x00000001052b7824 */ /* 0x000fe200000e0645 */
[----:B------:R-:W4:Y:S04]  /*22fc0*/  LDG.E.U8 R38, desc[UR8][R38.64] ;  /* 0x0000000826267981 */ /* 0x000f28000c1e1100 */
[----:B------:R-:W4:Y:S04]  /*22fd0*/  LDG.E.U8 R36, desc[UR8][R36.64] ;  /* 0x0000000824247981 */ /* 0x000f28000c1e1100 */
[----:B------:R-:W4:Y:S01]  /*22fe0*/  LDG.E.U8 R42, desc[UR8][R42.64] ;  /* 0x000000082a2a7981 */ /* 0x000f22000c1e1100 */
[----:B------:R-:W0:Y:S03]  /*22ff0*/  S2R R66, SR_TID.X ;  /* 0x0000000000427919 */ /* 0x000e260000002100 */
[----:B------:R1:W-:Y:S04]  /*23000*/  STS.U8 [R67+UR4+0x10b00], R6 ;  /* 0x010b000643007988 */ /* 0x0003e80008000004 */
        /* <DEDUP_REMOVED lines=8> */
[----:B------:R-:W-:-:S03]  /*23090*/  UMOV UR70, 0x1 ;  /* 0x0000000100467882 */ /* 0x000fc60000000000 */
[----:B------:R1:W-:Y:S04]  /*230a0*/  STS.U8 [R67+UR4+0x13300], R13 ;  /* 0x0133000d43007988 */ /* 0x0003e80008000004 */
[----:B------:R1:W-:Y:S01]  /*230b0*/  STS.U8 [R67+UR4+0x15300], R15 ;  /* 0x0153000f43007988 */ /* 0x0003e20008000004 */
[----:B------:R-:W-:-:S04]  /*230c0*/  @!UP0 UIADD3 UR70, UPT, UPT, -UR70, 0x100000, URZ ;  /* 0x0010000046468890 */ /* 0x000fc8000fffe1ff */
[----:B------:R-:W-:Y:S02]  /*230d0*/  @!UP0 USHF.L.U32 UR71, UR70, 0xb, URZ ;  /* 0x0000000b46478899 */ /* 0x000fe400080006ff */
[----:B------:R-:W-:Y:S01]  /*230e0*/  @!UP0 USHF.L.U32 UR70, UR70, 0x1, URZ ;  /* 0x0000000146468899 */ /* 0x000fe200080006ff */
[----:B------:R1:W-:Y:S01]  /*230f0*/  STS.U8 [R67+UR4+0x17300], R7 ;  /* 0x0173000743007988 */ /* 0x0003e20008000004 */
[----:B0-----:R-:W-:-:S03]  /*23100*/  LOP3.LUT R5, R66, 0x7f, RZ, 0xc0, !PT ;  /* 0x0000007f42057812 */ /* 0x001fc600078ec0ff */
[----:B------:R1:W-:Y:S04]  /*23110*/  STS.U8 [R67+UR4+0x11700], R14 ;  /* 0x0117000e43007988 */ /* 0x0003e80008000004 */
[----:B------:R1:W-:Y:S04]  /*23120*/  STS.U8 [R67+UR4+0x13700], R35 ;  /* 0x0137002343007988 */ /* 0x0003e80008000004 */
[----:B------:R1:W-:Y:S04]  /*23130*/  STS.U8 [R67+UR4+0x15700], R44 ;  /* 0x0157002c43007988 */ /* 0x0003e80008000004 */
[----:B------:R1:W-:Y:S01]  /*23140*/  STS.U8 [R67+UR4+0x17700], R45 ;  /* 0x0177002d43007988 */ /* 0x0003e20008000004 */
[----:B------:R-:W-:-:S03]  /*23150*/  LOP3.LUT R5, R5, 0x70, RZ, 0x3c, !PT ;  /* 0x0000007005057812 */ /* 0x000fc600078e3cff */
[----:B------:R1:W-:Y:S04]  /*23160*/  STS.U8 [R67+UR4+0x11b00], R50 ;  /* 0x011b003243007988 */ /* 0x0003e80008000004 */
[----:B------:R1:W-:Y:S01]  /*23170*/  STS.U8 [R67+UR4+0x13b00], R51 ;  /* 0x013b003343007988 */ /* 0x0003e20008000004 */
[----:B------:R-:W-:-:S03]  /*23180*/  VOTEU.ALL UP1, P5 ;  /* 0x0000000000ff7886 */ /* 0x000fc60002820000 */
        /* <DEDUP_REMOVED lines=26> */
[----:B--2---:R1:W-:Y:S04]  /*23330*/  STS.U8 [R5+UR4+0x10380], R58 ;  /* 0x0103803a05007988 */ /* 0x0043e80008000004 */
[----:B------:R1:W-:Y:S04]  /*23340*/  STS.U8 [R5+UR4+0x12380], R59 ;  /* 0x0123803b05007988 */ /* 0x0003e80008000004 */
[----:B---3--:R1:W-:Y:S04]  /*23350*/  STS.U8 [R5+UR4+0x14380], R60 ;  /* 0x0143803c05007988 */ /* 0x0083e80008000004 */
[----:B------:R1:W-:Y:S04]  /*23360*/  STS.U8 [R5+UR4+0x16380], R61 ;  /* 0x0163803d05007988 */ /* 0x0003e80008000004 */
[----:B------:R1:W-:Y:S04]  /*23370*/  STS.U8 [R5+UR4+0x11b80], R62 ;  /* 0x011b803e05007988 */ /* 0x0003e80008000004 */
[----:B----4-:R1:W-:Y:S04]  /*23380*/  STS.U8 [R5+UR4+0x13b80], R63 ;  /* 0x013b803f05007988 */ /* 0x0103e80008000004 */
[----:B------:R1:W-:Y:S04]  /*23390*/  STS.U8 [R5+UR4+0x15b80], R64 ;  /* 0x015b804005007988 */ /* 0x0003e80008000004 */
[----:B------:R1:W-:Y:S04]  /*233a0*/  STS.U8 [R5+UR4+0x17b80], R65 ;  /* 0x017b804105007988 */ /* 0x0003e80008000004 */
[----:B------:R1:W-:Y:S04]  /*233b0*/  STS.U8 [R5+UR4+0x11f80], R40 ;  /* 0x011f802805007988 */ /* 0x0003e80008000004 */
[----:B------:R1:W-:Y:S04]  /*233c0*/  STS.U8 [R5+UR4+0x13f80], R38 ;  /* 0x013f802605007988 */ /* 0x0003e80008000004 */
[----:B------:R1:W-:Y:S04]  /*233d0*/  STS.U8 [R5+UR4+0x15f80], R36 ;  /* 0x015f802405007988 */ /* 0x0003e80008000004 */
[----:B------:R1:W-:Y:S01]  /*233e0*/  STS.U8 [R5+UR4+0x17f80], R42 ;  /* 0x017f802a05007988 */ /* 0x0003e20008000004 */
[----:B------:R0:W-:Y:S06]  /*233f0*/  MEMBAR.ALL.CTA ;  /* 0x0000000000007992 */ /* 0x0001ec0000008000 */
[----:B0-----:R-:W-:Y:S04]  /*23400*/  FENCE.VIEW.ASYNC.S ;  /* 0x00000000000073c6 */ /* 0x001fe80000000000 */
[----:B------:R-:W0:Y:S02]  /*23410*/  FENCE.VIEW.ASYNC.S ;  /* 0x00000000000073c6 */ /* 0x000e240000000000 */
[----:B0-----:R1:W0:Y:S02]  /*23420*/  @!UP1 SYNCS.EXCH.64 URZ, [UR4+0x21010], UR70 ;  /* 0x0210104604ff95b2 */ /* 0x0012240008000100 */
[----:B0-----:R-:W-:Y:S06]  /*23430*/  BAR.SYNC.DEFER_BLOCKING 0x0 ;  /* 0x0000000000007b1d */ /* 0x001fec0000010000 */
[----:B-1----:R-:W-:Y:S05]  /*23440*/  @P6 BRA `(.L_x_13) ;  /* 0x0000000000dc6947 */ /* 0x002fea0003800000 */
[----:B------:R-:W2:Y:S04]  /*23450*/  LDL R6, [R1+0x1230] ;  /* 0x0012300001067983 */ /* 0x000ea80000100800 */
[----:B------:R-:W3:Y:S04]  /*23460*/  LDL R8, [R1+0x1234] ;  /* 0x0012340001087983 */ /* 0x000ee80000100800 */
[----:B------:R-:W4:Y:S04]  /*23470*/  LDL.64 R14, [R1+0x10f0] ;  /* 0x0010f000010e7983 */ /* 0x000f280000100a00 */
[----:B------:R-:W3:Y:S01]  /*23480*/  LDL.64 R12, [R1+0x10e8] ;  /* 0x0010e800010c7983 */ /* 0x000ee20000100a00 */
[----:B------:R-:W-:-:S02]  /*23490*/  MOV.SPILL R5, UR5 ;  /* 0x0000000500057c02 */ /* 0x000fc40009000f00 */
[----:B------:R-:W-:Y:S01]  /*234a0*/  MOV.SPILL R10, UR4 ;  /* 0x00000004000a7c02 */ /* 0x000fe20009000f00 */
[----:B------:R-:W4:Y:S01]  /*234b0*/  LDL R11, [R1+0x12ec] ;  /* 0x0012ec00010b7983 */ /* 0x000f220000100800 */
[----:B------:R-:W-:-:S13]  /*234c0*/  ELECT P0, URZ, PT ;  /* 0x0000000000ff782f */ /* 0x000fda0003800000 */
[----:B------:R-:W-:Y:S02]  /*234d0*/  @P0 IMAD.MOV.U32 R7, RZ, RZ, -0x7fffbfe0 ;  /* 0x80004020ff070424 */ /* 0x000fe400078e00ff */
[----:B------:R-:W-:-:S03]  /*234e0*/  @P0 IMAD.MOV.U32 R9, RZ, RZ, 0x40004040 ;  /* 0x40004040ff090424 */ /* 0x000fc600078e00ff */
[----:B------:R-:W-:Y:S02]  /*234f0*/  @P0 R2UR UR71, R7 ;  /* 0x00000000074702ca */ /* 0x000fe400000e0000 */
[----:B------:R-:W-:Y:S01]  /*23500*/  @P0 R2UR UR73, R9 ;  /* 0x00000000094902ca */ /* 0x000fe200000e0000 */
[----:B------:R-:W-:Y:S01]  /*23510*/  UMOV UR4, 0x0 ;  /* 0x0000000000047882 */ /* 0x000fe20000000000 */
[----:B------:R-:W-:Y:S01]  /*23520*/  UMOV UR5, 0x4108010 ;  /* 0x0410801000057882 */ /* 0x000fe20000000000 */
[----:B------:R-:W-:Y:S01]  /*23530*/  IMAD.MOV.U32 R7, RZ, RZ, RZ ;  /* 0x000000ffff077224 */ /* 0x000fe200078e00ff */
[----:B--2---:R-:W-:-:S13]  /*23540*/  R2UR UR70, R6 ;  /* 0x00000000064672ca */ /* 0x004fda00000e0000 */
[----:B------:R-:W-:Y:S01]  /*23550*/  IMAD.U32 R6, RZ, RZ, UR70 ;  /* 0x00000046ff067e24 */ /* 0x000fe2000f8e00ff */
[----:B---3--:R-:W-:-:S13]  /*23560*/  R2UR UR70, R8 ;  /* 0x00000000084672ca */ /* 0x008fda00000e0000 */
[----:B------:R-:W-:Y:S01]  /*23570*/  IMAD.U32 R8, RZ, RZ, UR70 ;  /* 0x00000046ff087e24 */ /* 0x000fe2000f8e00ff */
[----:B------:R-:W-:-:S04]  /*23580*/  @P0 R2UR UR70, R6 ;  /* 0x00000000064602ca */ /* 0x000fc800000e0000 */
[----:B------:R-:W-:-:S13]  /*23590*/  @P0 R2UR UR72, R8 ;  /* 0x00000000084802ca */ /* 0x000fda00000e0000 */
[----:B------:R0:W-:Y:S02]  /*235a0*/  UTCQMMA gdesc[UR70], gdesc[UR72], tmem[UR74], tmem[UR4], idesc[UR5], !UPT ;  /* 0x00ff0448460075ea */ /* 0x0001e4000f80034a */
[----:B0-----:R-:W-:Y:S01]  /*235b0*/  UMOV UR70, 0x0 ;  /* 0x0000000000467882 */ /* 0x001fe20000000000 */
[----:B------:R-:W-:Y:S02]  /*235c0*/  UMOV UR71, 0x4108010 ;  /* 0x0410801000477882 */ /* 0x000fe40000000000 */
[----:B------:R4:W-:Y:S02]  /*235d0*/  UTCQMMA gdesc[UR44], gdesc[UR10], tmem[UR74], tmem[UR70], idesc[UR71], UPT ;  /* 0x00ff460a2c0075ea */ /* 0x0009e4000b80034a */
[----:B----4-:R-:W-:Y:S02]  /*235e0*/  R2UR UR70, R14 ;  /* 0x000000000e4672ca */ /* 0x010fe400000e0000 */
[----:B------:R-:W-:Y:S01]  /*235f0*/  R2UR UR71, R15 ;  /* 0x000000000f4772ca */ /* 0x000fe200000e0000 */
[----:B------:R-:W-:Y:S01]  /*23600*/  UMOV UR72, 0x0 ;  /* 0x0000000000487882 */ /* 0x000fe20000000000 */
[----:B------:R-:W-:Y:S01]  /*23610*/  UMOV UR73, 0x4108010 ;  /* 0x0410801000497882 */ /* 0x000fe20000000000 */
[----:B------:R-:W-:-:S10]  /*23620*/  VIADD R6, R11, 0x21010 ;  /* 0x000210100b067836 */ /* 0x000fd40000000000 */
[----:B------:R0:W-:Y:S02]  /*23630*/  UTCQMMA gdesc[UR18], gdesc[UR70], tmem[UR74], tmem[UR72], idesc[UR73], UPT ;  /* 0x00ff4846120075ea */ /* 0x0001e4000b80034a */
[----:B0-----:R-:W-:Y:S02]  /*23640*/  R2UR UR72, R12 ;  /* 0x000000000c4872ca */ /* 0x001fe400000e0000 */
[----:B------:R-:W-:Y:S01]  /*23650*/  R2UR UR73, R13 ;  /* 0x000000000d4972ca */ /* 0x000fe200000e0000 */
[----:B------:R-:W-:Y:S01]  /*23660*/  UMOV UR70, 0x0 ;  /* 0x0000000000467882 */ /* 0x000fe20000000000 */
[----:B------:R-:W-:Y:S01]  /*23670*/  UMOV UR71, 0x4108010 ;  /* 0x0410801000477882 */ /* 0x000fe20000000000 */
[----:B------:R-:W-:-:S04]  /*23680*/  @P0 MOV R6, R6 ;  /* 0x0000000600060202 */ /* 0x000fc80000000f00 */
[----:B------:R-:W-:-:S06]  /*23690*/  @P0 R2UR UR75, R6 ;  /* 0x00000000064b02ca */ /* 0x000fcc00000e0000 */
[----:B------:R0:W-:Y:S02]  /*236a0*/  UTCQMMA gdesc[UR20], gdesc[UR72], tmem[UR74], tmem[UR70], idesc[UR71], UPT ;  /* 0x00ff4648140075ea */ /* 0x0001e4000b80034a */
[----:B0-----:R-:W-:Y:S01]  /*236b0*/  UMOV UR72, 0x0 ;  /* 0x0000000000487882 */ /* 0x001fe20000000000 */
[----:B------:R-:W-:Y:S02]  /*236c0*/  UMOV UR73, 0x4108010 ;  /* 0x0410801000497882 */ /* 0x000fe40000000000 */
[----:B------:R0:W-:Y:S01]  /*236d0*/  UTCQMMA gdesc[UR22], gdesc[UR76], tmem[UR74], tmem[UR72], idesc[UR73], UPT ;  /* 0x00ff484c160075ea */ /* 0x0001e2000b80034a */
        /* <DEDUP_REMOVED lines=11> */
[----:B------:R0:W-:Y:S01]  /*23790*/  UTCBAR [UR75], URZ ;  /* 0x000000ff4b0073e9 */ /* 0x0001e200080000ff */
[----:B------:R-:W-:-:S02]  /*237a0*/  R2UR.FILL UR5, R5 ;  /* 0x00000000050572ca */ /* 0x000fc400004e0000 */
[----:B------:R-:W-:-:S15]  /*237b0*/  R2UR.FILL UR4, R10 ;  /* 0x000000000a0472ca */ /* 0x000fde00004e0000 */
.L_x_13:
[----:B------:R-:W1:Y:S01]  /*237c0*/  SYNCS.PHASECHK.TRANS64.TRYWAIT P1, [UR4+0x21010], RZ ;  /* 0x021010ffff0075a7 */ /* 0x000e620008021104 */
[----:B------:R-:W2:Y:S01]  /*237d0*/  S2R R7, SR_CTAID.X ;  /* 0x0000000000077919 */ /* 0x000ea20000002500 */
[C---:B------:R-:W-:Y:S02]  /*237e0*/  LOP3.LUT R37, R66.reuse, 0x10, RZ, 0xc0, !PT ;  /* 0x0000001042257812 */ /* 0x040fe400078ec0ff */
[C---:B------:R-:W-:Y:S02]  /*237f0*/  LOP3.LUT R6, R66.reuse, 0xf, RZ, 0xc0, !PT ;  /* 0x0000000f42067812 */ /* 0x040fe400078ec0ff */
[----:B------:R-:W-:Y:S01]  /*23800*/  LOP3.LUT R5, R66, 0x60, RZ, 0xc0, !PT ;  /* 0x0000006042057812 */ /* 0x000fe200078ec0ff */
[----:B------:R-:W-:Y:S01]  /*23810*/  IMAD.SHL.U32 R37, R37, 0x2, RZ ;  /* 0x0000000225257824 */ /* 0x000fe200078e00ff */
[----:B-----5:R-:W-:Y:S02]  /*23820*/  IADD3 R154, P0, PT, R3, 0x40, RZ ;  /* 0x00000040039a7810 */ /* 0x020fe40007f1e0ff */
[----:B------:R-:W-:-:S02]  /*23830*/  LEA.HI R5, R5, R6, RZ, 0x1f ;  /* 0x0000000605057211 */ /* 0x000fc400078ff8ff */
[----:B------:R-:W-:Y:S01]  /*23840*/  IADD3 R37, P2, PT, R37, R3, RZ ;  /* 0x0000000325257210 */ /* 0x000fe20007f5e0ff */
[--C-:B------:R-:W-:Y:S01]  /*23850*/  IMAD.X R145, RZ, RZ, R4.reuse, P0 ;  /* 0x000000ffff917224 */ /* 0x100fe200000e0604 */
[----:B------:R-:W3:Y:S03]  /*23860*/  LDC R36, c[0x0][0x3a8] ;  /* 0x0000ea00ff247b82 */ /* 0x000ee60000000800 */
[----:B------:R-:W-:Y:S01]  /*23870*/  IMAD.X R63, RZ, RZ, R4, P2 ;  /* 0x000000ffff3f7224 */ /* 0x000fe200010e0604 */
[C---:B------:R-:W-:Y:S02]  /*23880*/  IADD3 R4, P2, PT, R37.reuse, 0x42, RZ ;  /* 0x0000004225047810 */ /* 0x040fe40007f5e0ff */
[----:B------:R-:W-:-:S03]  /*23890*/  IADD3 R50, P3, PT, R37, 0x40, RZ ;  /* 0x0000004025327810 */ /* 0x000fc60007f7e0ff */
[--C-:B------:R-:W-:Y:S01]  /*238a0*/  IMAD.X R62, RZ, RZ, R63.reuse, P2 ;  /* 0x000000ffff3e7224 */ /* 0x100fe200010e063f */
[C---:B------:R-:W-:Y:S01]  /*238b0*/  IADD3 R38, P2, PT, R37.reuse, 0x44, RZ ;  /* 0x0000004425267810 */ /* 0x040fe20007f5e0ff */
[----:B------:R-:W-:Y:S01]  /*238c0*/  IMAD.X R60, RZ, RZ, R63, P3 ;  /* 0x000000ffff3c7224 */ /* 0x000fe200018e063f */
[----:B------:R-:W-:Y:S01]  /*238d0*/  IADD3 R64, P3, PT, R37, 0x43, RZ ;  /* 0x0000004325407810 */ /* 0x000fe20007f7e0ff */
[----:B--2---:R-:W-:-:S04]  /*238e0*/  IMAD.SHL.U32 R7, R7, 0x40, RZ ;  /* 0x0000004007077824 */ /* 0x004fc800078e00ff */
[----:B------:R-:W-:-:S05]  /*238f0*/  IMAD.IADD R3, R7, 0x1, R5 ;  /* 0x0000000107037824 */ /* 0x000fca00078e0205 */
[----:B------:R-:W-:Y:S01]  /*23900*/  ISETP.GT.U32.AND P0, PT, R4, R3, PT ;  /* 0x000000030400720c */ /* 0x000fe20003f04070 */
[----:B-1----:R-:W-:-:S12]  /*23910*/  @!P1 BRA `(.L_x_14) ;  /* 0x0000016000b89947 */ /* 0x002fd80003800000 */
.L_x_23:
[----:B------:R-:W-:Y:S01]  /*23920*/  BAR.SYNC.DEFER_BLOCKING 0x0 ;  /* 0x0000000000007b1d */ /* 0x000fe20000010000 */
[C---:B------:R-:W-:Y:S01]  /*23930*/  IADD3 R39, P1, PT, R37.reuse, 0x45, RZ ;  /* 0x0000004525277810 */ /* 0x040fe20007f3e0ff */
[--C-:B------:R-:W-:Y:S01]  /*23940*/  IMAD.X R61, RZ, RZ, R63.reuse, P3 ;  /* 0x000000ffff3d7224 */ /* 0x100fe200018e063f */
[C---:B------:R-:W-:Y:S01]  /*23950*/  IADD3 R40, P3, PT, R37.reuse, 0x46, RZ ;  /* 0x0000004625287810 */ /* 0x040fe20007f7e0ff */
[--C-:B------:R-:W-:Y:S01]  /*23960*/  IMAD.X R59, RZ, RZ, R63.reuse, P2 ;  /* 0x000000ffff3b7224 */ /* 0x100fe200010e063f */
[C---:B------:R-:W-:Y:S01]  /*23970*/  IADD3 R41, P2, PT, R37.reuse, 0x47, RZ ;  /* 0x0000004725297810 */ /* 0x040fe20007f5e0ff */
[--C-:B------:R-:W-:Y:S01]  /*23980*/  IMAD.X R57, RZ, RZ, R63.reuse, P1 ;  /* 0x000000ffff397224 */ /* 0x100fe200008e063f */
[C---:B------:R-:W-:Y:S01]  /*23990*/  IADD3 R42, P1, PT, R37.reuse, 0x48, RZ ;  /* 0x00000048252a7810 */ /* 0x040fe20007f3e0ff */
[----:B------:R-:W-:Y:S01]  /*239a0*/  LDTM.16dp32bit_t0_t15.x32 R4, tmem[UR6+0x100] ;  /* 0x00010006000479ee */ /* 0x000fe20008a80000 */
[----:B------:R-:W1:Y:S01]  /*239b0*/  LDTM.16dp32bit_t16_t31.x32 R4, tmem[UR6+0x120] ;  /* 0x00012006000479ee */ /* 0x000e620008aa0000 */
[----:B------:R-:W2:Y:S01]  /*239c0*/  S2R R66, SR_TID.X ;  /* 0x0000000000427919 */ /* 0x000ea20000002100 */
[--C-:B------:R-:W-:Y:S01]  /*239d0*/  IMAD.X R56, RZ, RZ, R63.reuse, P2 ;  /* 0x000000ffff387224 */ /* 0x100fe200010e063f */
[C---:B------:R-:W-:Y:S01]  /*239e0*/  IADD3 R44, P2, PT, R37.reuse, 0x4a, RZ ;  /* 0x0000004a252c7810 */ /* 0x040fe20007f5e0ff */
        /* <DEDUP_REMOVED lines=11> */
[----:B------:R-:W-:Y:S01]  /*23aa0*/  IADD3 R37, P2, PT, R37, 0x4f, RZ ;  /* 0x0000004f25257810 */ /* 0x000fe20007f5e0ff */
[--C-:B------:R-:W-:Y:S01]  /*23ab0*/  IMAD.X R65, RZ, RZ, R63.reuse, P1 ;  /* 0x000000ffff417224 */ /* 0x100fe200008e063f */
[-C--:B------:R-:W-:Y:S01]  /*23ac0*/  ISETP.GT.U32.AND P1, PT, R64, R3.reuse, PT ;  /* 0x000000034000720c */ /* 0x080fe20003f24070 */
[--C-:B------:R-:W-:Y:S01]  /*23ad0*/  IMAD.X R49, RZ, RZ, R63.reuse, P3 ;  /* 0x000000ffff317224 */ /* 0x100fe200018e063f */
[CC--:B------:R-:W-:Y:S01]  /*23ae0*/  ISETP.GT.U32.AND P3, PT, R50.reuse, R3.reuse, PT ;  /* 0x000000033200720c */ /* 0x0c0fe20003f64070 */
[----:B------:R-:W-:Y:S01]  /*23af0*/  IMAD.X R63, RZ, RZ, R63, P2 ;  /* 0x000000ffff3f7224 */ /* 0x000fe200010e063f */
[----:B------:R-:W-:Y:S01]  /*23b00*/  ISETP.GT.U32.AND.EX P1, PT, R61, RZ, PT, P1 ;  /* 0x000000ff3d00720c */ /* 0x000fe20003f24110 */
[----:B------:R-:W4:Y:S01]  /*23b10*/  @!P5 SYNCS.CCTL.IV [UR4+0x21010] ;  /* 0x02101000ff00d9b1 */ /* 0x000f220008000004 */
[-C--:B------:R-:W-:Y:S01]  /*23b20*/  ISETP.GE.U32.AND P2, PT, R50, R3.reuse, PT ;  /* 0x000000033200720c */ /* 0x080fe20003f46070 */
[-C--:B-1-3--:R-:W-:Y:S01]  /*23b30*/  FMUL R7, R7, R36.reuse ;  /* 0x0000002407077220 */ /* 0x08afe20000400000 */
[-C--:B------:R-:W-:Y:S01]  /*23b40*/  FMUL R11, R11, R36.reuse ;  /* 0x000000240b0b7220 */ /* 0x080fe20000400000 */
[-C--:B------:R-:W-:Y:S01]  /*23b50*/  FMUL R4, R4, R36.reuse ;  /* 0x0000002404047220 */ /* 0x080fe20000400000 */
[----:B------:R-:W-:Y:S01]  /*23b60*/  ISETP.GT.U32.AND.EX P3, PT, R60, RZ, PT, P3 ;  /* 0x000000ff3c00720c */ /* 0x000fe20003f64130 */
[-C--:B------:R-:W-:Y:S01]  /*23b70*/  FMUL R5, R5, R36.reuse ;  /* 0x0000002405057220 */ /* 0x080fe20000400000 */
[----:B------:R-:W-:Y:S01]  /*23b80*/  FSEL R7, R7, -INF , !P1 ;  /* 0xff80000007077808 */ /* 0x000fe20004800000 */
[-C--:B------:R-:W-:Y:S01]  /*23b90*/  FMUL R8, R8, R36.reuse ;  /* 0x0000002408087220 */ /* 0x080fe20000400000 */
[-C--:B------:R-:W-:Y:S01]  /*23ba0*/  ISETP.GT.U32.AND P1, PT, R41, R3.reuse, PT ;  /* 0x000000032900720c */ /* 0x080fe20003f24070 */
[-C--:B------:R-:W-:Y:S01]  /*23bb0*/  FMUL R6, R6, R36.reuse ;  /* 0x0000002406067220 */ /* 0x080fe20000400000 */
[----:B------:R-:W-:Y:S01]  /*23bc0*/  ISETP.GE.U32.AND.EX P2, PT, R60, RZ, PT, P2 ;  /* 0x000000ff3c00720c */ /* 0x000fe20003f46120 */
[-C--:B------:R-:W-:Y:S01]  /*23bd0*/  FMUL R9, R9, R36.reuse ;  /* 0x0000002409097220 */ /* 0x080fe20000400000 */
[----:B------:R-:W-:Y:S01]  /*23be0*/  ISETP.GT.U32.AND.EX P1, PT, R56, RZ, PT, P1 ;  /* 0x000000ff3800720c */ /* 0x000fe20003f24110 */
[-C--:B------:R-:W-:Y:S01]  /*23bf0*/  FMUL R12, R12, R36.reuse ;  /* 0x000000240c0c7220 */ /* 0x080fe20000400000 */
[----:B------:R-:W-:Y:S01]  /*23c00*/  FSEL R4, R4, -INF , !P3 ;  /* 0xff80000004047808 */ /* 0x000fe20005800000 */
[-C--:B------:R-:W-:Y:S01]  /*23c10*/  FMUL R10, R10, R36.reuse ;  /* 0x000000240a0a7220 */ /* 0x080fe20000400000 */
[----:B------:R-:W-:Y:S01]  /*23c20*/  FSEL R11, R11, -INF , !P1 ;  /* 0xff8000000b0b7808 */ /* 0x000fe20004800000 */
[----:B------:R-:W-:Y:S01]  /*23c30*/  FMUL R13, R13, R36 ;  /* 0x000000240d0d7220 */ /* 0x000fe20000400000 */
[----:B------:R-:W-:-:S02]  /*23c40*/  ISETP.GT.U32.AND P1, PT, R45, R3, PT ;  /* 0x000000032d00720c */ /* 0x000fc40003f24070 */
[----:B------:R-:W-:Y:S01]  /*23c50*/  ISETP.GT.U32.AND.EX P0, PT, R62, RZ, PT, P0 ;  /* 0x000000ff3e00720c */ /* 0x000fe20003f04100 */
[----:B------:R-:W3:Y:S01]  /*23c60*/  LDL R45, [R1+0x150] ;  /* 0x00015000012d7983 */ /* 0x000ee20000100800 */
[-C--:B------:R-:W-:Y:S01]  /*23c70*/  ISETP.GT.U32.AND P3, PT, R38, R3.reuse, PT ;  /* 0x000000032600720c */ /* 0x080fe20003f64070 */
[-C--:B------:R-:W-:Y:S01]  /*23c80*/  FMUL R16, R16, R36.reuse ;  /* 0x0000002410107220 */ /* 0x080fe20000400000 */
[----:B------:R-:W-:Y:S01]  /*23c90*/  FSEL R5, R5, -INF , !P2 ;  /* 0xff80000005057808 */ /* 0x000fe20005000000 */
[-C--:B------:R-:W-:Y:S01]  /*23ca0*/  FMUL R14, R14, R36.reuse ;  /* 0x000000240e0e7220 */ /* 0x080fe20000400000 */
[-C--:B------:R-:W-:Y:S01]  /*23cb0*/  ISETP.GT.U32.AND P2, PT, R39, R3.reuse, PT ;  /* 0x000000032700720c */ /* 0x080fe20003f44070 */
[-C--:B------:R-:W-:Y:S01]  /*23cc0*/  FMUL R17, R17, R36.reuse ;  /* 0x0000002411117220 */ /* 0x080fe20000400000 */
[----:B------:R-:W-:Y:S01]  /*23cd0*/  ISETP.GT.U32.AND.EX P3, PT, R59, RZ, PT, P3 ;  /* 0x000000ff3b00720c */ /* 0x000fe20003f64130 */
[-C--:B------:R-:W-:Y:S01]  /*23ce0*/  FMUL R18, R18, R36.reuse ;  /* 0x0000002412127220 */ /* 0x080fe20000400000 */
[----:B------:R-:W-:Y:S01]  /*23cf0*/  ISETP.GT.U32.AND.EX P2, PT, R57, RZ, PT, P2 ;  /* 0x000000ff3900720c */ /* 0x000fe20003f44120 */
[-C--:B------:R-:W-:Y:S01]  /*23d00*/  FMUL R19, R19, R36.reuse ;  /* 0x0000002413137220 */ /* 0x080fe20000400000 */
[----:B------:R-:W-:Y:S01]  /*23d10*/  FSEL R8, R8, -INF , !P3 ;  /* 0xff80000008087808 */ /* 0x000fe20005800000 */
[-C--:B------:R-:W-:Y:S01]  /*23d20*/  FMUL R32, R32, R36.reuse ;  /* 0x0000002420207220 */ /* 0x080fe20000400000 */
[-C--:B------:R-:W-:Y:S01]  /*23d30*/  ISETP.GT.U32.AND P3, PT, R42, R3.reuse, PT ;  /* 0x000000032a00720c */ /* 0x080fe20003f64070 */
[-C--:B------:R-:W-:Y:S01]  /*23d40*/  FMUL R31, R31, R36.reuse ;  /* 0x000000241f1f7220 */ /* 0x080fe20000400000 */
[----:B--2---:R-:W-:Y:S01]  /*23d50*/  LOP3.LUT R39, R66, 0x10, RZ, 0xc0, !PT ;  /* 0x0000001042277812 */ /* 0x004fe200078ec0ff */
[-C--:B------:R-:W-:Y:S01]  /*23d60*/  FMUL R38, R15, R36.reuse ;  /* 0x000000240f267220 */ /* 0x080fe20000400000 */
[----:B------:R-:W-:Y:S01]  /*23d70*/  FSEL R6, R6, -INF , !P0 ;  /* 0xff80000006067808 */ /* 0x000fe20004000000 */
[-C--:B------:R-:W-:Y:S01]  /*23d80*/  FMUL R30, R30, R36.reuse ;  /* 0x000000241e1e7220 */ /* 0x080fe20000400000 */
[----:B------:R-:W-:Y:S01]  /*23d90*/  FSEL R9, R9, -INF , !P2 ;  /* 0xff80000009097808 */ /* 0x000fe20005000000 */
[-C--:B------:R-:W-:Y:S01]  /*23da0*/  FMUL R29, R29, R36.reuse ;  /* 0x000000241d1d7220 */ /* 0x080fe20000400000 */
[-C--:B------:R-:W-:Y:S01]  /*23db0*/  ISETP.GT.U32.AND P0, PT, R40, R3.reuse, PT ;  /* 0x000000032800720c */ /* 0x080fe20003f04070 */
[-C--:B------:R-:W-:Y:S01]  /*23dc0*/  FMUL R21, R21, R36.reuse ;  /* 0x0000002415157220 */ /* 0x080fe20000400000 */
[-C--:B------:R-:W-:Y:S01]  /*23dd0*/  ISETP.GT.U32.AND P2, PT, R43, R3.reuse, PT ;  /* 0x000000032b00720c */ /* 0x080fe20003f44070 */
[-C--:B------:R-:W-:Y:S01]  /*23de0*/  FMUL R26, R26, R36.reuse ;  /* 0x000000241a1a7220 */ /* 0x080fe20000400000 */
[----:B------:R-:W-:Y:S01]  /*23df0*/  ISETP.GT.U32.AND.EX P1, PT, R53, RZ, PT, P1 ;  /* 0x000000ff3500720c */ /* 0x000fe20003f24110 */
[----:B------:R-:W-:Y:S01]  /*23e00*/  IMAD.SHL.U32 R15, R39, 0x2, RZ ;  /* 0x00000002270f7824 */ /* 0x000fe200078e00ff */
[----:B------:R-:W-:Y:S01]  /*23e10*/  ISETP.GT.U32.AND.EX P3, PT, R54, RZ, PT, P3 ;  /* 0x000000ff3600720c */ /* 0x000fe20003f64130 */
[-C--:B------:R-:W-:Y:S01]  /*23e20*/  FMUL R22, R22, R36.reuse ;  /* 0x0000002416167220 */ /* 0x080fe20000400000 */
[----:B------:R-:W-:Y:S01]  /*23e30*/  ISETP.GT.U32.AND.EX P0, PT, R58, RZ, PT, P0 ;  /* 0x000000ff3a00720c */ /* 0x000fe20003f04100 */
[-C--:B------:R-:W-:Y:S01]  /*23e40*/  FMUL R23, R23, R36.reuse ;  /* 0x0000002417177220 */ /* 0x080fe20000400000 */
[----:B------:R-:W-:Y:S01]  /*23e50*/  ISETP.GT.U32.AND.EX P2, PT, R55, RZ, PT, P2 ;  /* 0x000000ff3700720c */ /* 0x000fe20003f44120 */
[-C--:B------:R-:W-:Y:S01]  /*23e60*/  FMUL R24, R24, R36.reuse ;  /* 0x0000002418187220 */ /* 0x080fe20000400000 */
[----:B------:R-:W-:Y:S01]  /*23e70*/  FSEL R38, R38, -INF , !P1 ;  /* 0xff80000026267808 */ /* 0x000fe20004800000 */
[-C--:B------:R-:W-:Y:S01]  /*23e80*/  FMUL R25, R25, R36.reuse ;  /* 0x0000002419197220 */ /* 0x080fe20000400000 */
[----:B------:R-:W-:Y:S01]  /*23e90*/  FSEL R12, R12, -INF , !P3 ;  /* 0xff8000000c0c7808 */ /* 0x000fe20005800000 */
[-C--:B------:R-:W-:Y:S01]  /*23ea0*/  FMUL R28, R28, R36.reuse ;  /* 0x000000241c1c7220 */ /* 0x080fe20000400000 */
[-C--:B------:R-:W-:Y:S01]  /*23eb0*/  ISETP.GT.U32.AND P1, PT, R37, R3.reuse, PT ;  /* 0x000000032500720c */ /* 0x080fe20003f24070 */
[C---:B------:R-:W-:Y:S01]  /*23ec0*/  VIADD R37, R15.reuse, 0x1f ;  /* 0x0000001f0f257836 */ /* 0x040fe20000000000 */
[-C--:B------:R-:W-:Y:S01]  /*23ed0*/  ISETP.GT.U32.AND P3, PT, R46, R3.reuse, PT ;  /* 0x000000032e00720c */ /* 0x080fe20003f64070 */
[----:B------:R-:W-:Y:S01]  /*23ee0*/  VIADD R39, R15, 0x1c ;  /* 0x0000001c0f277836 */ /* 0x000fe20000000000 */
[----:B------:R-:W-:Y:S01]  /*23ef0*/  FSEL R10, R10, -INF , !P0 ;  /* 0xff8000000a0a7808 */ /* 0x000fe20004000000 */
[-C--:B------:R-:W-:Y:S01]  /*23f00*/  FMUL R27, R27, R36.reuse ;  /* 0x000000241b1b7220 */ /* 0x080fe20000400000 */
[----:B------:R-:W-:Y:S01]  /*23f10*/  FSEL R13, R13, -INF , !P2 ;  /* 0xff8000000d0d7808 */ /* 0x000fe20005000000 */
[-C--:B------:R-:W-:Y:S01]  /*23f20*/  FMUL R33, R33, R36.reuse ;  /* 0x0000002421217220 */ /* 0x080fe20000400000 */
[-C--:B------:R-:W-:Y:S01]  /*23f30*/  ISETP.GT.U32.AND P0, PT, R44, R3.reuse, PT ;  /* 0x000000032c00720c */ /* 0x080fe20003f04070 */
[----:B------:R-:W-:Y:S01]  /*23f40*/  FMUL R34, R34, R36 ;  /* 0x0000002422227220 */ /* 0x000fe20000400000 */
[----:B------:R-:W-:Y:S01]  /*23f50*/  ISETP.GT.U32.AND P2, PT, R47, R3, PT ;  /* 0x000000032f00720c */ /* 0x000fe20003f44070 */
[----:B------:R-:W-:Y:S01]  /*23f60*/  NOP ;  /* 0x0000000000007918 */ /* 0x000fe20000000000 */
[----:B------:R-:W-:-:S02]  /*23f70*/  ISETP.GT.U32.AND.EX P3, PT, R49, RZ, PT, P3 ;  /* 0x000000ff3100720c */ /* 0x000fc40003f64130 */
[----:B------:R-:W-:Y:S02]  /*23f80*/  LOP3.LUT R37, R154, R37, RZ, 0xfc, !PT ;  /* 0x000000259a257212 */ /* 0x000fe400078efcff */
[----:B------:R-:W-:Y:S02]  /*23f90*/  ISETP.GT.U32.AND.EX P0, PT, R51, RZ, PT, P0 ;  /* 0x000000ff3300720c */ /* 0x000fe40003f04100 */
[----:B------:R-:W-:Y:S02]  /*23fa0*/  ISETP.GT.U32.AND.EX P2, PT, R52, RZ, PT, P2 ;  /* 0x000000ff3400720c */ /* 0x000fe40003f44120 */
[----:B------:R-:W-:Y:S02]  /*23fb0*/  LOP3.LUT R40, R154, R39, RZ, 0xfc, !PT ;  /* 0x000000279a287212 */ /* 0x000fe400078efcff */
[----:B------:R-:W-:Y:S02]  /*23fc0*/  FSEL R39, R16, -INF , !P3 ;  /* 0xff80000010277808 */ /* 0x000fe40005800000 */
[----:B------:R-:W-:-:S02]  /*23fd0*/  ISETP.GT.U32.AND P3, PT, R37, R3, PT ;  /* 0x000000032500720c */ /* 0x000fc40003f64070 */
[----:B------:R-:W-:Y:S02]  /*23fe0*/  FSEL R14, R14, -INF , !P0 ;  /* 0xff8000000e0e7808 */ /* 0x000fe40004000000 */
[----:B------:R-:W-:Y:S01]  /*23ff0*/  FSEL R37, R17, -INF , !P2 ;  /* 0xff80000011257808 */ /* 0x000fe20005000000 */
[C---:B------:R-:W-:Y:S01]  /*24000*/  VIADD R17, R15.reuse, 0x1b ;  /* 0x0000001b0f117836 */ /* 0x040fe20000000000 */
[----:B------:R-:W-:Y:S01]  /*24010*/  ISETP.GT.U32.AND P0, PT, R48, R3, PT ;  /* 0x000000033000720c */ /* 0x000fe20003f04070 */
[----:B------:R-:W-:-:S03]  /*24020*/  VIADD R16, R15, 0x1a ;  /* 0x0000001a0f107836 */ /* 0x000fc60000000000 */
[----:B------:R-:W-:Y:S02]  /*24030*/  ISETP.GT.U32.AND.EX P0, PT, R65, RZ, PT, P0 ;  /* 0x000000ff4100720c */ /* 0x000fe40003f04100 */
[----:B------:R-:W-:Y:S02]  /*24040*/  LOP3.LUT R17, R154, R17, RZ, 0xfc, !PT ;  /* 0x000000119a117212 */ /* 0x000fe400078efcff */
[----:B------:R-:W-:Y:S02]  /*24050*/  FSEL R41, R18, -INF , !P0 ;  /* 0xff80000012297808 */ /* 0x000fe40004000000 */
[----:B------:R-:W-:Y:S02]  /*24060*/  ISETP.GT.U32.AND.EX P1, PT, R63, RZ, PT, P1 ;  /* 0x000000ff3f00720c */ /* 0x000fe40003f24110 */
[-C--:B------:R-:W-:Y:S01]  /*24070*/  ISETP.GT.U32.AND P0, PT, R17, R3.reuse, PT ;  /* 0x000000031100720c */ /* 0x080fe20003f04070 */
[----:B------:R-:W-:Y:S01]  /*24080*/  VIADD R17, R15, 0x11 ;  /* 0x000000110f117836 */ /* 0x000fe20000000000 */
[----:B------:R-:W-:-:S02]  /*24090*/  ISETP.GT.U32.AND P2, PT, R40, R3, PT ;  /* 0x000000032800720c */ /* 0x000fc40003f44070 */
[----:B------:R-:W-:Y:S01]  /*240a0*/  LOP3.LUT R16, R154, R16, RZ, 0xfc, !PT ;  /* 0x000000109a107212 */ /* 0x000fe200078efcff */
[----:B------:R-:W-:Y:S01]  /*240b0*/  VIADD R18, R15, 0x19 ;  /* 0x000000190f127836 */ /* 0x000fe20000000000 */
[----:B------:R-:W-:Y:S02]  /*240c0*/  FSEL R40, R19, -INF , !P1 ;  /* 0xff80000013287808 */ /* 0x000fe40004800000 */
[----:B------:R-:W-:Y:S02]  /*240d0*/  ISETP.GT.U32.AND P1, PT, R16, R3, PT ;  /* 0x000000031000720c */ /* 0x000fe40003f24070 */
[----:B------:R-:W-:Y:S02]  /*240e0*/  ISETP.GT.U32.AND.EX P2, PT, R145, RZ, PT, P2 ;  /* 0x000000ff9100720c */ /* 0x000fe40003f44120 */
[----:B------:R-:W-:Y:S01]  /*240f0*/  LOP3.LUT R16, R154, R17, RZ, 0xfc, !PT ;  /* 0x000000119a107212 */ /* 0x000fe200078efcff */
[----:B------:R-:W-:Y:S01]  /*24100*/  VIADD R19, R15, 0x18 ;  /* 0x000000180f137836 */ /* 0x000fe20000000000 */
[----:B------:R-:W-:-:S02]  /*24110*/  ISETP.GT.U32.AND.EX P0, PT, R145, RZ, PT, P0 ;  /* 0x000000ff9100720c */ /* 0x000fc40003f04100 */
[----:B------:R-:W-:Y:S02]  /*24120*/  LOP3.LUT R17, R154, R18, RZ, 0xfc, !PT ;  /* 0x000000129a117212 */ /* 0x000fe400078efcff */
[----:B------:R-:W-:Y:S02]  /*24130*/  FSEL R18, R32, -INF , !P2 ;  /* 0xff80000020127808 */ /* 0x000fe40005000000 */
[-C--:B------:R-:W-:Y:S02]  /*24140*/  ISETP.GT.U32.AND P2, PT, R16, R3.reuse, PT ;  /* 0x000000031000720c */ /* 0x080fe40003f44070 */
[----:B------:R-:W-:Y:S02]  /*24150*/  FSEL R16, R31, -INF , !P0 ;  /* 0xff8000001f107808 */ /* 0x000fe40004000000 */
[----:B------:R-:W-:Y:S02]  /*24160*/  ISETP.GT.U32.AND P0, PT, R17, R3, PT ;  /* 0x000000031100720c */ /* 0x000fe40003f04070 */
[----:B------:R-:W-:-:S02]  /*24170*/  ISETP.GT.U32.AND.EX P1, PT, R145, RZ, PT, P1 ;  /* 0x000000ff9100720c */ /* 0x000fc40003f24110 */
[----:B------:R-:W-:Y:S02]  /*24180*/  LOP3.LUT R17, R154, R19, RZ, 0xfc, !PT ;  /* 0x000000139a117212 */ /* 0x000fe400078efcff */
[----:B------:R-:W-:Y:S02]  /*24190*/  FSEL R32, R30, -INF , !P1 ;  /* 0xff8000001e207808 */ /* 0x000fe40004800000 */
[----:B------:R-:W-:Y:S01]  /*241a0*/  ISETP.GT.U32.AND P1, PT, R17, R3, PT ;  /* 0x000000031100720c */ /* 0x000fe20003f24070 */
[C---:B------:R-:W-:Y:S02]  /*241b0*/  VIADD R17, R15.reuse, 0x16 ;  /* 0x000000160f117836 */ /* 0x040fe40000000000 */
[----:B------:R-:W-:Y:S01]  /*241c0*/  VIADD R31, R15, 0x12 ;  /* 0x000000120f1f7836 */ /* 0x000fe20000000000 */
[C---:B------:R-:W-:Y:S02]  /*241d0*/  ISETP.GT.U32.AND.EX P0, PT, R145.reuse, RZ, PT, P0 ;  /* 0x000000ff9100720c */ /* 0x040fe40003f04100 */
[----:B------:R-:W-:-:S02]  /*241e0*/  ISETP.GT.U32.AND.EX P2, PT, R145, RZ, PT, P2 ;  /* 0x000000ff9100720c */ /* 0x000fc40003f44120 */
[C---:B------:R-:W-:Y:S02]  /*241f0*/  LOP3.LUT R17, R154.reuse, R17, RZ, 0xfc, !PT ;  /* 0x000000119a117212 */ /* 0x040fe400078efcff */
[----:B------:R-:W-:Y:S02]  /*24200*/  LOP3.LUT R19, R154, R31, RZ, 0xfc, !PT ;  /* 0x0000001f9a137212 */ /* 0x000fe400078efcff */
[----:B------:R-:W-:Y:S02]  /*24210*/  FSEL R29, R29, -INF , !P0 ;  /* 0xff8000001d1d7808 */ /* 0x000fe40004000000 */
[----:B------:R-:W-:Y:S02]  /*24220*/  FSEL R42, R21, -INF , !P2 ;  /* 0xff800000152a7808 */ /* 0x000fe40005000000 */
[-C--:B------:R-:W-:Y:S01]  /*24230*/  ISETP.GT.U32.AND P0, PT, R17, R3.reuse, PT ;  /* 0x000000031100720c */ /* 0x080fe20003f04070 */
[----:B------:R-:W-:Y:S01]  /*24240*/  VIADD R17, R15, 0x10 ;  /* 0x000000100f117836 */ /* 0x000fe20000000000 */
[----:B------:R-:W-:Y:S01]  /*24250*/  ISETP.GT.U32.AND P2, PT, R19, R3, PT ;  /* 0x000000031300720c */ /* 0x000fe20003f44070 */
[----:B------:R-:W-:Y:S01]  /*24260*/  VIADD R19, R15, 0x13 ;  /* 0x000000130f137836 */ /* 0x000fe20000000000 */
[----:B------:R-:W-:-:S02]  /*24270*/  ISETP.GT.U32.AND.EX P0, PT, R145, RZ, PT, P0 ;  /* 0x000000ff9100720c */ /* 0x000fc40003f04100 */
[----:B------:R-:W-:Y:S02]  /*24280*/  ISETP.GT.U32.AND.EX P2, PT, R145, RZ, PT, P2 ;  /* 0x000000ff9100720c */ /* 0x000fe40003f44120 */
[C---:B------:R-:W-:Y:S02]  /*24290*/  LOP3.LUT R21, R154.reuse, R17, RZ, 0xfc, !PT ;  /* 0x000000119a157212 */ /* 0x040fe400078efcff */
[----:B------:R-:W-:Y:S02]  /*242a0*/  LOP3.LUT R19, R154, R19, RZ, 0xfc, !PT ;  /* 0x000000139a137212 */ /* 0x000fe400078efcff */
[----:B------:R-:W-:Y:S02]  /*242b0*/  FSEL R26, R26, -INF , !P0 ;  /* 0xff8000001a1a7808 */ /* 0x000fe40004000000 */
[----:B------:R-:W-:Y:S02]  /*242c0*/  FSEL R22, R22, -INF , !P2 ;  /* 0xff80000016167808 */ /* 0x000fe40005000000 */
[----:B------:R-:W-:-:S02]  /*242d0*/  ISETP.GT.U32.AND P0, PT, R21, R3, PT ;  /* 0x000000031500720c */ /* 0x000fc40003f04070 */
[----:B------:R-:W-:Y:S01]  /*242e0*/  ISETP.GT.U32.AND P2, PT, R19, R3, PT ;  /* 0x000000031300720c */ /* 0x000fe20003f44070 */
[C---:B------:R-:W-:Y:S01]  /*242f0*/  VIADD R19, R15.reuse, 0x17 ;  /* 0x000000170f137836 */ /* 0x040fe20000000000 */
[----:B------:R-:W-:Y:S01]  /*24300*/  FMNMX3 R21, R4, R5, R6, !PT ;  /* 0x0000000504157276 */ /* 0x000fe20007800006 */
[----:B------:R-:W-:Y:S01]  /*24310*/  VIADD R17, R15, 0x14 ;  /* 0x000000140f117836 */ /* 0x000fe20000000000 */
[----:B------:R-:W-:Y:S02]  /*24320*/  ISETP.GT.U32.AND.EX P2, PT, R145, RZ, PT, P2 ;  /* 0x000000ff9100720c */ /* 0x000fe40003f44120 */
[----:B------:R-:W-:Y:S01]  /*24330*/  FMNMX3 R30, R21, R7, R8, !PT ;  /* 0x00000007151e7276 */ /* 0x000fe20007800008 */
[----:B------:R-:W-:Y:S01]  /*24340*/  FMUL R21, R20, R36 ;  /* 0x0000002414157220 */ /* 0x000fe20000400000 */
[----:B------:R-:W-:Y:S02]  /*24350*/  LOP3.LUT R19, R154, R19, RZ, 0xfc, !PT ;  /* 0x000000139a137212 */ /* 0x000fe400078efcff */
[----:B------:R-:W-:-:S02]  /*24360*/  ISETP.GT.U32.AND.EX P0, PT, R145, RZ, PT, P0 ;  /* 0x000000ff9100720c */ /* 0x000fc40003f04100 */
[C---:B------:R-:W-:Y:S02]  /*24370*/  LOP3.LUT R17, R154.reuse, R17, RZ, 0xfc, !PT ;  /* 0x000000119a117212 */ /* 0x040fe400078efcff */
[----:B------:R-:W-:Y:S02]  /*24380*/  FSEL R43, R23, -INF , !P2 ;  /* 0xff800000172b7808 */ /* 0x000fe40005000000 */
[-C--:B------:R-:W-:Y:S01]  /*24390*/  ISETP.GT.U32.AND P2, PT, R19, R3.reuse, PT ;  /* 0x000000031300720c */ /* 0x080fe20003f44070 */
[----:B------:R-:W-:Y:S01]  /*243a0*/  VIADD R19, R15, 0x15 ;  /* 0x000000150f137836 */ /* 0x000fe20000000000 */
[----:B------:R-:W-:Y:S02]  /*243b0*/  FSEL R21, R21, -INF , !P0 ;  /* 0xff80000015157808 */ /* 0x000fe40004000000 */
[----:B------:R-:W-:Y:S02]  /*243c0*/  ISETP.GT.U32.AND P0, PT, R17, R3, PT ;  /* 0x000000031100720c */ /* 0x000fe40003f04070 */
[----:B------:R-:W-:-:S02]  /*243d0*/  LOP3.LUT R19, R154, R19, RZ, 0xfc, !PT ;  /* 0x000000139a137212 */ /* 0x000fc400078efcff */
[----:B------:R-:W-:Y:S01]  /*243e0*/  ISETP.GT.U32.AND.EX P0, PT, R145, RZ, PT, P0 ;  /* 0x000000ff9100720c */ /* 0x000fe20003f04100 */
[----:B------:R-:W-:-:S03]  /*243f0*/  VIADD R17, R15, 0x1d ;  /* 0x0000001d0f117836 */ /* 0x000fc60000000000 */
[----:B------:R-:W-:Y:S02]  /*24400*/  FSEL R24, R24, -INF , !P0 ;  /* 0xff80000018187808 */ /* 0x000fe40004000000 */
[----:B------:R-:W-:Y:S02]  /*24410*/  ISETP.GT.U32.AND P0, PT, R19, R3, PT ;  /* 0x000000031300720c */ /* 0x000fe40003f04070 */
[----:B------:R-:W-:Y:S02]  /*24420*/  LOP3.LUT R17, R154, R17, RZ, 0xfc, !PT ;  /* 0x000000119a117212 */ /* 0x000fe400078efcff */
[----:B------:R-:W-:-:S04]  /*24430*/  ISETP.GT.U32.AND.EX P0, PT, R145, RZ, PT, P0 ;  /* 0x000000ff9100720c */ /* 0x000fc80003f04100 */
[----:B------:R-:W-:Y:S02]  /*24440*/  FSEL R44, R25, -INF , !P0 ;  /* 0xff800000192c7808 */ /* 0x000fe40004000000 */
[----:B------:R-:W-:Y:S01]  /*24450*/  ISETP.GT.U32.AND P0, PT, R17, R3, PT ;  /* 0x000000031100720c */ /* 0x000fe20003f04070 */
[----:B------:R-:W-:Y:S01]  /*24460*/  FMUL R36, R35, R36 ;  /* 0x0000002423247220 */ /* 0x000fe20000400000 */
[C---:B------:R-:W-:Y:S02]  /*24470*/  ISETP.GT.U32.AND.EX P3, PT, R145.reuse, RZ, PT, P3 ;  /* 0x000000ff9100720c */ /* 0x040fe40003f64130 */
[----:B------:R-:W-:-:S04]  /*24480*/  ISETP.GT.U32.AND.EX P0, PT, R145, RZ, PT, P0 ;  /* 0x000000ff9100720c */ /* 0x000fc80003f04100 */
[----:B------:R-:W-:Y:S02]  /*24490*/  FSEL R35, R33, -INF , !P0 ;  /* 0xff80000021237808 */ /* 0x000fe40004000000 */
[----:B------:R-:W-:Y:S02]  /*244a0*/  FSEL R33, R36, -INF , !P3 ;  /* 0xff80000024217808 */ /* 0x000fe40005800000 */
[----:B------:R-:W2:Y:S01]  /*244b0*/  LDL.LU R36, [R1+0xd0] ;  /* 0x0000d00001247983 */ /* 0x000ea20000300800 */
[----:B------:R-:W-:-:S04]  /*244c0*/  FMNMX3 R20, R30, R9, R10, !PT ;  /* 0x000000091e147276 */ /* 0x000fc8000780000a */
[----:B------:R-:W-:-:S04]  /*244d0*/  FMNMX3 R20, R20, R11, R12, !PT ;  /* 0x0000000b14147276 */ /* 0x000fc8000780000c */
[----:B------:R-:W-:-:S04]  /*244e0*/  FMNMX3 R20, R20, R13, R14, !PT ;  /* 0x0000000d14147276 */ /* 0x000fc8000780000e */
[----:B------:R-:W-:-:S04]  /*244f0*/  FMNMX3 R20, R20, R38, R39, !PT ;  /* 0x0000002614147276 */ /* 0x000fc80007800027 */
[----:B------:R-:W-:-:S04]  /*24500*/  FMNMX3 R20, R20, R37, R41, !PT ;  /* 0x0000002514147276 */ /* 0x000fc80007800029 */
[----:B------:R-:W-:Y:S01]  /*24510*/  FMNMX3 R20, R20, R40, R21, !PT ;  /* 0x0000002814147276 */ /* 0x000fe20007800015 */
[----:B------:R-:W-:-:S03]  /*24520*/  VIADD R15, R15, 0x1e ;  /* 0x0000001e0f0f7836 */ /* 0x000fc60000000000 */
[----:B------:R-:W-:Y:S02]  /*24530*/  FMNMX3 R20, R20, R42, R22, !PT ;  /* 0x0000002a14147276 */ /* 0x000fe40007800016 */
[C---:B------:R-:W-:Y:S02]  /*24540*/  ISETP.GT.U32.AND.EX P1, PT, R145.reuse, RZ, PT, P1 ;  /* 0x000000ff9100720c */ /* 0x040fe40003f24110 */
[----:B------:R-:W-:Y:S02]  /*24550*/  ISETP.GT.U32.AND.EX P2, PT, R145, RZ, PT, P2 ;  /* 0x000000ff9100720c */ /* 0x000fe40003f44120 */
[----:B------:R-:W-:Y:S02]  /*24560*/  FMNMX3 R19, R20, R43, R24, !PT ;  /* 0x0000002b14137276 */ /* 0x000fe40007800018 */
[----:B------:R-:W-:Y:S02]  /*24570*/  LOP3.LUT R15, R154, R15, RZ, 0xfc, !PT ;  /* 0x0000000f9a0f7212 */ /* 0x000fe400078efcff */
[----:B------:R-:W-:-:S02]  /*24580*/  FSEL R20, R28, -INF , !P1 ;  /* 0xff8000001c147808 */ /* 0x000fc40004800000 */
[----:B------:R-:W-:Y:S02]  /*24590*/  FSEL R27, R27, -INF , !P2 ;  /* 0xff8000001b1b7808 */ /* 0x000fe40005000000 */
[----:B------:R-:W-:Y:S02]  /*245a0*/  FMNMX3 R19, R19, R44, R26, !PT ;  /* 0x0000002c13137276 */ /* 0x000fe4000780001a */
[----:B------:R-:W-:Y:S02]  /*245b0*/  ISETP.GT.U32.AND P1, PT, R15, R3, PT ;  /* 0x000000030f00720c */ /* 0x000fe40003f24070 */
[----:B------:R-:W-:Y:S02]  /*245c0*/  FMNMX3 R19, R19, R27, R20, !PT ;  /* 0x0000001b13137276 */ /* 0x000fe40007800014 */
[----:B------:R-:W-:Y:S02]  /*245d0*/  ISETP.GT.U32.AND.EX P1, PT, R145, RZ, PT, P1 ;  /* 0x000000ff9100720c */ /* 0x000fe40003f24110 */
[----:B------:R-:W-:-:S02]  /*245e0*/  FMNMX3 R19, R19, R29, R32, !PT ;  /* 0x0000001d13137276 */ /* 0x000fc40007800020 */
[----:B------:R-:W-:Y:S02]  /*245f0*/  FSEL R34, R34, -INF , !P1 ;  /* 0xff80000022227808 */ /* 0x000fe40004800000 */
[----:B------:R-:W-:-:S04]  /*24600*/  FMNMX3 R19, R19, R16, R18, !PT ;  /* 0x0000001013137276 */ /* 0x000fc80007800012 */
[----:B------:R-:W-:-:S04]  /*24610*/  FMNMX3 R19, R19, R35, R34, !PT ;  /* 0x0000002313137276 */ /* 0x000fc80007800022 */
[----:B------:R-:W-:-:S05]  /*24620*/  FMNMX R144, R33, R19, !PT ;  /* 0x0000001321907209 */ /* 0x000fca0007800000 */
[----:B------:R-:W3:Y:S02]  /*24630*/  SHFL.BFLY PT, R3, R144, 0x10, 0x1f ;  /* 0x0e001f0090037f89 */ /* 0x000ee400000e0000 */
[----:B---3--:R-:W-:-:S05]  /*24640*/  FMNMX3 R144, R144, R3, R45, !PT ;  /* 0x0000000390907276 */ /* 0x008fca000780002d */
[--C-:B------:R-:W-:Y:S01]  /*24650*/  FADD R82, R4, -R144.reuse ;  /* 0x8000009004527221 */ /* 0x100fe20000000000 */
[--C-:B------:R-:W-:Y:S01]  /*24660*/  FADD R5, R5, -R144.reuse ;  /* 0x8000009005057221 */ /* 0x100fe20000000000 */
[--C-:B------:R-:W-:Y:S02]  /*24670*/  FADD R6, R6, -R144.reuse ;  /* 0x8000009006067221 */ /* 0x100fe40000000000 */
[----:B------:R-:W-:Y:S01]  /*24680*/  FMUL R82, R82, 1.4426950216293334961 ;  /* 0x3fb8aa3b52527820 */ /* 0x000fe20000400000 */
[----:B------:R-:W-:Y:S01]  /*24690*/  FMUL R5, R5, 1.4426950216293334961 ;  /* 0x3fb8aa3b05057820 */ /* 0x000fe20000400000 */
[--C-:B------:R-:W-:Y:S01]  /*246a0*/  FADD R4, R14, -R144.reuse ;  /* 0x800000900e047221 */ /* 0x100fe20000000000 */
[----:B------:R-:W-:Y:S01]  /*246b0*/  FMUL R6, R6, 1.4426950216293334961 ;  /* 0x3fb8aa3b06067820 */ /* 0x000fe20000400000 */
[--C-:B------:R-:W-:Y:S01]  /*246c0*/  FADD R7, R7, -R144.reuse ;  /* 0x8000009007077221 */ /* 0x100fe20000000000 */
[----:B------:R-:W-:Y:S01]  /*246d0*/  MUFU.EX2 R80, R5 ;  /* 0x0000000500507308 */ /* 0x000fe20000000800 */
[----:B------:R-:W-:Y:S01]  /*246e0*/  FMUL R4, R4, 1.4426950216293334961 ;  /* 0x3fb8aa3b04047820 */ /* 0x000fe20000400000 */
[----:B------:R-:W-:Y:S01]  /*246f0*/  FADD R8, R8, -R144 ;  /* 0x8000009008087221 */ /* 0x000fe20000000000 */
[----:B------:R-:W-:-:S05]  /*24700*/  FMUL R7, R7, 1.4426950216293334961 ;  /* 0x3fb8aa3b07077820 */ /* 0x000fca0000400000 */
[----:B------:R-:W1:Y:S01]  /*24710*/  MUFU.EX2 R82, R82 ;  /* 0x0000005200527308 */ /* 0x000e620000000800 */
[----:B------:R-:W-:Y:S01]  /*24720*/  FADD R9, R9, -R144 ;  /* 0x8000009009097221 */ /* 0x000fe20000000000 */
[----:B------:R-:W-:-:S06]  /*24730*/  FMUL R8, R8, 1.4426950216293334961 ;  /* 0x3fb8aa3b08087820 */ /* 0x000fcc0000400000 */
[----:B------:R-:W3:Y:S01]  /*24740*/  MUFU.EX2 R28, R6 ;  /* 0x00000006001c7308 */ /* 0x000ee20000000800 */
[----:B------:R-:W-:Y:S01]  /*24750*/  FMUL R9, R9, 1.4426950216293334961 ;  /* 0x3fb8aa3b09097820 */ /* 0x000fe20000400000 */
[----:B------:R-:W-:-:S06]  /*24760*/  FADD R10, R10, -R144 ;  /* 0x800000900a0a7221 */ /* 0x000fcc0000000000 */
[----:B------:R5:W-:Y:S01]  /*24770*/  MUFU.EX2 R17, R4 ;  /* 0x0000000400117308 */ /* 0x000be20000000800 */
[----:B------:R-:W-:-:S07]  /*24780*/  FADD R11, R11, -R144 ;  /* 0x800000900b0b7221 */ /* 0x000fce0000000000 */
[----:B------:R-:W0:Y:S01]  /*24790*/  MUFU.EX2 R23, R7 ;  /* 0x0000000700177308 */ /* 0x000e220000000800 */
[----:B-----5:R-:W-:-:S04]  /*247a0*/  FADD R4, R21, -R144 ;  /* 0x8000009015047221 */ /* 0x020fc80000000000 */
[----:B------:R-:W-:-:S03]  /*247b0*/  FMUL R4, R4, 1.4426950216293334961 ;  /* 0x3fb8aa3b04047820 */ /* 0x000fc60000400000 */
[----:B------:R-:W5:Y:S01]  /*247c0*/  MUFU.EX2 R83, R8 ;  /* 0x0000000800537308 */ /* 0x000f620000000800 */
[----:B------:R-:W-:Y:S01]  /*247d0*/  FMUL R10, R10, 1.4426950216293334961 ;  /* 0x3fb8aa3b0a0a7820 */ /* 0x000fe20000400000 */
[----:B------:R-:W-:Y:S01]  /*247e0*/  FMUL R3, R11, 1.4426950216293334961 ;  /* 0x3fb8aa3b0b037820 */ /* 0x000fe20000400000 */
[----:B------:R-:W-:-:S05]  /*247f0*/  FADD R12, R12, -R144 ;  /* 0x800000900c0c7221 */ /* 0x000fca0000000000 */
[----:B------:R-:W0:Y:S08]  /*24800*/  MUFU.EX2 R81, R9 ;  /* 0x0000000900517308 */ /* 0x000e300000000800 */
[----:B------:R1:W-:Y:S01]  /*24810*/  MUFU.EX2 R9, R4 ;  /* 0x0000000400097308 */ /* 0x0003e20000000800 */
[----:B------:R-:W-:Y:S01]  /*24820*/  FMUL R12, R12, 1.4426950216293334961 ;  /* 0x3fb8aa3b0c0c7820 */ /* 0x000fe20000400000 */
[----:B------:R-:W-:Y:S01]  /*24830*/  FADD R13, R13, -R144 ;  /* 0x800000900d0d7221 */ /* 0x000fe20000000000 */
[----:B-1----:R-:W-:-:S05]  /*24840*/  FADD R4, R82, R80 ;  /* 0x0000005052047221 */ /* 0x002fca0000000000 */
[----:B------:R-:W1:Y:S01]  /*24850*/  MUFU.EX2 R31, R10 ;  /* 0x0000000a001f7308 */ /* 0x000e620000000800 */
[----:B---3--:R-:W-:Y:S01]  /*24860*/  FADD R4, R28, R4 ;  /* 0x000000041c047221 */ /* 0x008fe20000000000 */
[----:B------:R-:W-:-:S03]  /*24870*/  FMUL R13, R13, 1.4426950216293334961 ;  /* 0x3fb8aa3b0d0d7820 */ /* 0x000fc60000400000 */
[----:B0-----:R-:W-:-:S03]  /*24880*/  FADD R4, R23, R4 ;  /* 0x0000000417047221 */ /* 0x001fc60000000000 */
[----:B------:R-:W0:Y:S01]  /*24890*/  MUFU.EX2 R3, R3 ;  /* 0x0000000300037308 */ /* 0x000e220000000800 */
[----:B------:R-:W-:Y:S01]  /*248a0*/  FADD R38, R38, -R144 ;  /* 0x8000009026267221 */ /* 0x000fe20000000000 */
[----:B-----5:R-:W-:-:S06]  /*248b0*/  FADD R4, R83, R4 ;  /* 0x0000000453047221 */ /* 0x020fcc0000000000 */
[----:B------:R-:W3:Y:S01]  /*248c0*/  MUFU.EX2 R15, R12 ;  /* 0x0000000c000f7308 */ /* 0x000ee20000000800 */
[----:B------:R-:W-:Y:S01]  /*248d0*/  FADD R4, R81, R4 ;  /* 0x0000000451047221 */ /* 0x000fe20000000000 */
[----:B------:R-:W-:Y:S01]  /*248e0*/  FMUL R19, R38, 1.4426950216293334961 ;  /* 0x3fb8aa3b26137820 */ /* 0x000fe20000400000 */
[----:B------:R-:W-:-:S05]  /*248f0*/  FADD R39, R39, -R144 ;  /* 0x8000009027277221 */ /* 0x000fca0000000000 */
[----:B------:R5:W4:Y:S01]  /*24900*/  MUFU.EX2 R14, R13 ;  /* 0x0000000d000e7308 */ /* 0x000b220000000800 */
[----:B-1----:R-:W-:Y:S01]  /*24910*/  FADD R4, R31, R4 ;  /* 0x000000041f047221 */ /* 0x002fe20000000000 */
[--C-:B------:R-:W-:Y:S01]  /*24920*/  FADD R37, R37, -R144.reuse ;  /* 0x8000009025257221 */ /* 0x100fe20000000000 */
[----:B------:R-:W-:Y:S02]  /*24930*/  FADD R41, R41, -R144 ;  /* 0x8000009029297221 */ /* 0x000fe40000000000 */
[----:B0-----:R-:W-:Y:S01]  /*24940*/  FADD R4, R3, R4 ;  /* 0x0000000403047221 */ /* 0x001fe20000000000 */
[----:B-----5:R-:W-:Y:S02]  /*24950*/  FMUL R13, R39, 1.4426950216293334961 ;  /* 0x3fb8aa3b270d7820 */ /* 0x020fe40000400000 */
[----:B------:R-:W0:Y:S01]  /*24960*/  MUFU.EX2 R19, R19 ;  /* 0x0000001300137308 */ /* 0x000e220000000800 */
[----:B------:R-:W-:Y:S01]  /*24970*/  FMUL R12, R37, 1.4426950216293334961 ;  /* 0x3fb8aa3b250c7820 */ /* 0x000fe20000400000 */
[----:B---3--:R-:W-:Y:S01]  /*24980*/  FADD R4, R15, R4 ;  /* 0x000000040f047221 */ /* 0x008fe20000000000 */
[----:B------:R-:W-:Y:S01]  /*24990*/  FMUL R30, R41, 1.4426950216293334961 ;  /* 0x3fb8aa3b291e7820 */ /* 0x000fe20000400000 */
[----:B------:R-:W-:-:S04]  /*249a0*/  FADD R40, R40, -R144 ;  /* 0x8000009028287221 */ /* 0x000fc80000000000 */
[----:B------:R-:W1:Y:S01]  /*249b0*/  MUFU.EX2 R13, R13 ;  /* 0x0000000d000d7308 */ /* 0x000e620000000800 */
[----:B----4-:R-:W-:Y:S01]  /*249c0*/  FADD R4, R14, R4 ;  /* 0x000000040e047221 */ /* 0x010fe20000000000 */
[----:B------:R-:W-:-:S06]  /*249d0*/  FMUL R40, R40, 1.4426950216293334961 ;  /* 0x3fb8aa3b28287820 */ /* 0x000fcc0000400000 */
[----:B------:R-:W3:Y:S01]  /*249e0*/  MUFU.EX2 R12, R12 ;  /* 0x0000000c000c7308 */ /* 0x000ee20000000800 */
[----:B------:R-:W-:Y:S01]  /*249f0*/  FADD R4, R17, R4 ;  /* 0x0000000411047221 */ /* 0x000fe20000000000 */
[--C-:B------:R-:W-:Y:S01]  /*24a00*/  FADD R42, R42, -R144.reuse ;  /* 0x800000902a2a7221 */ /* 0x100fe20000000000 */
[----:B------:R-:W-:-:S05]  /*24a10*/  FADD R22, R22, -R144 ;  /* 0x8000009016167221 */ /* 0x000fca0000000000 */
[----:B------:R-:W4:Y:S01]  /*24a20*/  MUFU.EX2 R30, R30 ;  /* 0x0000001e001e7308 */ /* 0x000f220000000800 */
[----:B0-----:R-:W-:Y:S01]  /*24a30*/  FADD R4, R19, R4 ;  /* 0x0000000413047221 */ /* 0x001fe20000000000 */
[----:B------:R-:W-:Y:S01]  /*24a40*/  FMUL R8, R42, 1.4426950216293334961 ;  /* 0x3fb8aa3b2a087820 */ /* 0x000fe20000400000 */
[----:B------:R-:W-:-:S05]  /*24a50*/  FMUL R25, R22, 1.4426950216293334961 ;  /* 0x3fb8aa3b16197820 */ /* 0x000fca0000400000 */
[----:B------:R-:W0:Y:S01]  /*24a60*/  MUFU.EX2 R21, R40 ;  /* 0x0000002800157308 */ /* 0x000e220000000800 */
[----:B-1----:R-:W-:Y:S01]  /*24a70*/  FADD R4, R13, R4 ;  /* 0x000000040d047221 */ /* 0x002fe20000000000 */
[--C-:B------:R-:W-:Y:S01]  /*24a80*/  FADD R22, R43, -R144.reuse ;  /* 0x800000902b167221 */ /* 0x100fe20000000000 */
[----:B------:R-:W-:Y:S02]  /*24a90*/  FADD R24, R24, -R144 ;  /* 0x8000009018187221 */ /* 0x000fe40000000000 */
[----:B---3--:R-:W-:Y:S01]  /*24aa0*/  FADD R4, R12, R4 ;  /* 0x000000040c047221 */ /* 0x008fe20000000000 */
[----:B------:R-:W-:Y:S02]  /*24ab0*/  FMUL R22, R22, 1.4426950216293334961 ;  /* 0x3fb8aa3b16167820 */ /* 0x000fe40000400000 */
[----:B------:R-:W1:Y:S01]  /*24ac0*/  MUFU.EX2 R8, R8 ;  /* 0x0000000800087308 */ /* 0x000e620000000800 */
[----:B----4-:R-:W-:Y:S01]  /*24ad0*/  FADD R4, R30, R4 ;  /* 0x000000041e047221 */ /* 0x010fe20000000000 */
[----:B------:R-:W-:Y:S01]  /*24ae0*/  FMUL R11, R24, 1.4426950216293334961 ;  /* 0x3fb8aa3b180b7820 */ /* 0x000fe20000400000 */
[----:B------:R-:W-:-:S05]  /*24af0*/  FADD R44, R44, -R144 ;  /* 0x800000902c2c7221 */ /* 0x000fca0000000000 */
[----:B------:R-:W3:Y:S01]  /*24b00*/  MUFU.EX2 R25, R25 ;  /* 0x0000001900197308 */ /* 0x000ee20000000800 */
[----:B0-----:R-:W-:Y:S01]  /*24b10*/  FADD R4, R21, R4 ;  /* 0x0000000415047221 */ /* 0x001fe20000000000 */
[----:B------:R-:W-:Y:S01]  /*24b20*/  FMUL R10, R44, 1.4426950216293334961 ;  /* 0x3fb8aa3b2c0a7820 */ /* 0x000fe20000400000 */
[----:B------:R-:W-:-:S05]  /*24b30*/  FADD R26, R26, -R144 ;  /* 0x800000901a1a7221 */ /* 0x000fca0000000000 */
[----:B------:R-:W0:Y:S01]  /*24b40*/  MUFU.EX2 R22, R22 ;  /* 0x0000001600167308 */ /* 0x000e220000000800 */
[----:B------:R-:W-:Y:S01]  /*24b50*/  FADD R4, R9, R4 ;  /* 0x0000000409047221 */ /* 0x000fe20000000000 */
[----:B------:R-:W-:Y:S01]  /*24b60*/  FMUL R26, R26, 1.4426950216293334961 ;  /* 0x3fb8aa3b1a1a7820 */ /* 0x000fe20000400000 */
[----:B------:R-:W-:-:S05]  /*24b70*/  FADD R5, R27, -R144 ;  /* 0x800000901b057221 */ /* 0x000fca0000000000 */
[----:B------:R-:W4:Y:S01]  /*24b80*/  MUFU.EX2 R11, R11 ;  /* 0x0000000b000b7308 */ /* 0x000f220000000800 */
[----:B------:R-:W-:Y:S01]  /*24b90*/  FADD R6, R20, -R144 ;  /* 0x8000009014067221 */ /* 0x000fe20000000000 */
[----:B-1----:R-:W-:Y:S01]  /*24ba0*/  FADD R4, R8, R4 ;  /* 0x0000000408047221 */ /* 0x002fe20000000000 */
[----:B------:R-:W-:-:S05]  /*24bb0*/  FMUL R5, R5, 1.4426950216293334961 ;  /* 0x3fb8aa3b05057820 */ /* 0x000fca0000400000 */
[----:B------:R-:W1:Y:S01]  /*24bc0*/  MUFU.EX2 R10, R10 ;  /* 0x0000000a000a7308 */ /* 0x000e620000000800 */
[----:B------:R-:W-:Y:S01]  /*24bd0*/  FMUL R6, R6, 1.4426950216293334961 ;  /* 0x3fb8aa3b06067820 */ /* 0x000fe20000400000 */
[----:B---3--:R-:W-:Y:S01]  /*24be0*/  FADD R4, R25, R4 ;  /* 0x0000000419047221 */ /* 0x008fe20000000000 */
[----:B------:R-:W-:-:S05]  /*24bf0*/  FADD R29, R29, -R144 ;  /* 0x800000901d1d7221 */ /* 0x000fca0000000000 */
[----:B------:R-:W3:Y:S01]  /*24c00*/  MUFU.EX2 R27, R26 ;  /* 0x0000001a001b7308 */ /* 0x000ee20000000800 */
[----:B0-----:R-:W-:Y:S01]  /*24c10*/  FADD R4, R22, R4 ;  /* 0x0000000416047221 */ /* 0x001fe20000000000 */
[----:B------:R-:W-:-:S06]  /*24c20*/  FADD R32, R32, -R144 ;  /* 0x8000009020207221 */ /* 0x000fcc0000000000 */
[----:B------:R0:W5:Y:S01]  /*24c30*/  MUFU.EX2 R20, R5 ;  /* 0x0000000500147308 */ /* 0x0001620000000800 */
[----:B----4-:R-:W-:-:S07]  /*24c40*/  FADD R4, R11, R4 ;  /* 0x000000040b047221 */ /* 0x010fce0000000000 */
[----:B------:R4:W2:Y:S01]  /*24c50*/  MUFU.EX2 R7, R6 ;  /* 0x0000000600077308 */ /* 0x0008a20000000800 */
[----:B0-----:R-:W-:Y:S01]  /*24c60*/  FADD R5, R16, -R144 ;  /* 0x8000009010057221 */ /* 0x001fe20000000000 */
[----:B------:R-:W-:Y:S01]  /*24c70*/  FMUL R32, R32, 1.4426950216293334961 ;  /* 0x3fb8aa3b20207820 */ /* 0x000fe20000400000 */
[----:B----4-:R-:W-:Y:S02]  /*24c80*/  FMUL R6, R29, 1.4426950216293334961 ;  /* 0x3fb8aa3b1d067820 */ /* 0x010fe40000400000 */
[----:B------:R-:W-:Y:S01]  /*24c90*/  FMUL R5, R5, 1.4426950216293334961 ;  /* 0x3fb8aa3b05057820 */ /* 0x000fe20000400000 */
[----:B-1----:R-:W-:Y:S01]  /*24ca0*/  FADD R4, R10, R4 ;  /* 0x000000040a047221 */ /* 0x002fe20000000000 */
[----:B------:R-:W-:Y:S02]  /*24cb0*/  FADD R18, R18, -R144 ;  /* 0x8000009012127221 */ /* 0x000fe40000000000 */
[----:B------:R-:W0:Y:S01]  /*24cc0*/  MUFU.EX2 R6, R6 ;  /* 0x0000000600067308 */ /* 0x000e220000000800 */
[----:B---3--:R-:W-:Y:S01]  /*24cd0*/  FADD R26, R27, R4 ;  /* 0x000000041b1a7221 */ /* 0x008fe20000000000 */
[----:B------:R-:W-:-:S06]  /*24ce0*/  FADD R35, R35, -R144 ;  /* 0x8000009023237221 */ /* 0x000fcc0000000000 */
[----:B------:R-:W1:Y:S01]  /*24cf0*/  MUFU.EX2 R16, R32 ;  /* 0x0000002000107308 */ /* 0x000e620000000800 */
[----:B-----5:R-:W-:-:S07]  /*24d00*/  FADD R26, R20, R26 ;  /* 0x0000001a141a7221 */ /* 0x020fce0000000000 */
[----:B------:R3:W4:Y:S01]  /*24d10*/  MUFU.EX2 R24, R5 ;  /* 0x0000000500187308 */ /* 0x0007220000000800 */
[----:B------:R-:W-:Y:S01]  /*24d20*/  FMUL R35, R35, 1.4426950216293334961 ;  /* 0x3fb8aa3b23237820 */ /* 0x000fe20000400000 */
[----:B------:R-:W-:Y:S01]  /*24d30*/  FADD R34, R34, -R144 ;  /* 0x8000009022227221 */ /* 0x000fe20000000000 */
[----:B---3--:R-:W-:Y:S01]  /*24d40*/  FMUL R5, R18, 1.4426950216293334961 ;  /* 0x3fb8aa3b12057820 */ /* 0x008fe20000400000 */
[----:B--2---:R-:W-:-:S04]  /*24d50*/  FADD R29, R7, R26 ;  /* 0x0000001a071d7221 */ /* 0x004fc80000000000 */
[----:B------:R-:W-:Y:S01]  /*24d60*/  MUFU.EX2 R4, R35 ;  /* 0x0000002300047308 */ /* 0x000fe20000000800 */
[----:B------:R-:W-:Y:S01]  /*24d70*/  FMUL R34, R34, 1.4426950216293334961 ;  /* 0x3fb8aa3b22227820 */ /* 0x000fe20000400000 */
[----:B------:R-:W-:Y:S01]  /*24d80*/  FADD R33, R33, -R144 ;  /* 0x8000009021217221 */ /* 0x000fe20000000000 */
[----:B0-----:R-:W-:-:S05]  /*24d90*/  FADD R29, R6, R29 ;  /* 0x0000001d061d7221 */ /* 0x001fca0000000000 */
[----:B------:R-:W0:Y:S01]  /*24da0*/  MUFU.EX2 R5, R5 ;  /* 0x0000000500057308 */ /* 0x000e220000000800 */
[----:B------:R-:W-:Y:S01]  /*24db0*/  FMUL R33, R33, 1.4426950216293334961 ;  /* 0x3fb8aa3b21217820 */ /* 0x000fe20000400000 */
[----:B-1----:R-:W-:-:S06]  /*24dc0*/  FADD R32, R16, R29 ;  /* 0x0000001d10207221 */ /* 0x002fcc0000000000 */
[----:B------:R-:W1:Y:S01]  /*24dd0*/  MUFU.EX2 R26, R34 ;  /* 0x00000022001a7308 */ /* 0x000e620000000800 */
[----:B----4-:R-:W-:-:S07]  /*24de0*/  FADD R32, R24, R32 ;  /* 0x0000002018207221 */ /* 0x010fce0000000000 */
[----:B------:R-:W2:Y:S01]  /*24df0*/  MUFU.EX2 R29, R33 ;  /* 0x00000021001d7308 */ /* 0x000ea20000000800 */
[----:B0-----:R-:W-:-:S04]  /*24e00*/  FADD R32, R5, R32 ;  /* 0x0000002005207221 */ /* 0x001fc80000000000 */
[----:B------:R-:W-:Y:S01]  /*24e10*/  FADD R32, R4, R32 ;  /* 0x0000002004207221 */ /* 0x000fe20000000000 */
[----:B------:R-:W-:-:S03]  /*24e20*/  IMAD.U32 R18, R36, -0x80000000, RZ ;  /* 0x8000000024127824 */ /* 0x000fc600078e00ff */
[----:B-1----:R-:W-:Y:S01]  /*24e30*/  FADD R32, R26, R32 ;  /* 0x000000201a207221 */ /* 0x002fe20000000000 */
[----:B------:R-:W0:Y:S03]  /*24e40*/  SYNCS.PHASECHK.TRANS64.TRYWAIT P0, [UR7], R18 ;  /* 0x00000012ff0075a7 */ /* 0x000e260008001107 */
[----:B--2---:R-:W-:-:S05]  /*24e50*/  FADD R36, R29, R32 ;  /* 0x000000201d247221 */ /* 0x004fca0000000000 */
[----:B------:R-:W1:Y:S04]  /*24e60*/  SHFL.BFLY PT, R32, R36, 0x10, 0x1f ;  /* 0x0e001f0024207f89 */ /* 0x000e6800000e0000 */
[----:B------:R2:W-:Y:S04]  /*24e70*/  STL [R1+0x208], R36 ;  /* 0x0002082401007387 */ /* 0x0005e80000100800 */
[----:B-1----:R2:W-:Y:S01]  /*24e80*/  STL [R1+0x10b8], R32 ;  /* 0x0010b82001007387 */ /* 0x0025e20000100800 */
[----:B0-----:R-:W-:Y:S05]  /*24e90*/  @!P0 BRA `(.L_x_15) ;  /* 0x0000014c00648947 */ /* 0x001fea0003800000 */
.L_x_24:
[----:B------:R-:W3:Y:S04]  /*24ea0*/  LDL.64 R50, [R1+0x270] ;  /* 0x0002700001327983 */ /* 0x000ee80000100a00 */
[----:B------:R-:W4:Y:S04]  /*24eb0*/  LDL.64 R48, [R1+0x250] ;  /* 0x0002500001307983 */ /* 0x000f280000100a00 */
[----:B--2---:R-:W2:Y:S04]  /*24ec0*/  LDL.64 R36, [R1+0x230] ;  /* 0x0002300001247983 */ /* 0x004ea80000100a00 */
[----:B------:R-:W2:Y:S04]  /*24ed0*/  LDL.64 R46, [R1+0x210] ;  /* 0x00021000012e7983 */ /* 0x000ea80000100a00 */
[----:B------:R-:W2:Y:S04]  /*24ee0*/  LDL.64 R44, [R1+0x9f0] ;  /* 0x0009f000012c7983 */ /* 0x000ea80000100a00 */
[----:B------:R-:W2:Y:S04]  /*24ef0*/  LDL.64 R42, [R1+0x9d0] ;  /* 0x0009d000012a7983 */ /* 0x000ea80000100a00 */
[----:B------:R-:W2:Y:S04]  /*24f00*/  LDL.64 R40, [R1+0x9b0] ;  /* 0x0009b00001287983 */ /* 0x000ea80000100a00 */
[----:B------:R-:W2:Y:S01]  /*24f10*/  LDL.64 R38, [R1+0x990] ;  /* 0x0009900001267983 */ /* 0x000ea20000100a00 */
[----:B------:R-:W-:-:S03]  /*24f20*/  SHF.R.S32.HI R78, RZ, 0x1f, R0 ;  /* 0x0000001fff4e7819 */ /* 0x000fc60000011400 */
[----:B------:R-:W-:Y:S04]  /*24f30*/  STL [R1+0x14b0], R23 ;  /* 0x0014b01701007387 */ /* 0x000fe80000100800 */
        /* <DEDUP_REMOVED lines=21> */
[----:B------:R0:W-:Y:S04]  /*25090*/  STL [R1+0x1458], R15 ;  /* 0x0014580f01007387 */ /* 0x0001e80000100800 */
        /* <DEDUP_REMOVED lines=21> */
[----:B0-----:R-:W2:Y:S04]  /*251f0*/  LDL.64 R14, [R1+0x970] ;  /* 0x00097000010e7983 */ /* 0x001ea80000100a00 */
[----:B-1----:R-:W2:Y:S04]  /*25200*/  LDL.64 R4, [R1+0x950] ;  /* 0x0009500001047983 */ /* 0x002ea80000100a00 */
[----:B------:R-:W2:Y:S01]  /*25210*/  LDL.64 R10, [R1+0x930] ;  /* 0x00093000010a7983 */ /* 0x000ea20000100a00 */
[----:B------:R-:W-:-:S03]  /*25220*/  SHF.R.S32.HI R18, RZ, 0x1f, R0 ;  /* 0x0000001fff127819 */ /* 0x000fc60000011400 */
[----:B------:R-:W2:Y:S04]  /*25230*/  LDL.64 R8, [R1+0x910] ;  /* 0x0009100001087983 */ /* 0x000ea80000100a00 */
[----:B------:R-:W2:Y:S04]  /*25240*/  LDL.64 R6, [R1+0x8f0] ;  /* 0x0008f00001067983 */ /* 0x000ea80000100a00 */
[----:B------:R-:W2:Y:S04]  /*25250*/  LDL.64 R20, [R1+0x8d0] ;  /* 0x0008d00001147983 */ /* 0x000ea80000100a00 */
[----:B------:R-:W2:Y:S04]  /*25260*/  LDL.64 R2, [R1+0x8b0] ;  /* 0x0008b00001027983 */ /* 0x000ea80000100a00 */
[----:B------:R-:W2:Y:S04]  /*25270*/  LDL.64 R12, [R1+0x890] ;  /* 0x00089000010c7983 */ /* 0x000ea80000100a00 */
[----:B------:R-:W2:Y:S01]  /*25280*/  LDL.64 R16, [R1+0x870] ;  /* 0x0008700001107983 */ /* 0x000ea20000100a00 */
[C---:B---3--:R-:W-:Y:S01]  /*25290*/  IADD3 RZ, P0, PT, R0.reuse, R50, RZ ;  /* 0x0000003200ff7210 */ /* 0x048fe20007f1e0ff */
[C---:B------:R-:W-:Y:S01]  /*252a0*/  IMAD.IADD R34, R0.reuse, 0x1, R50 ;  /* 0x0000000100227824 */ /* 0x040fe200078e0232 */
[----:B----4-:R-:W-:-:S03]  /*252b0*/  IADD3 RZ, P1, PT, R0, R48, RZ ;  /* 0x0000003000ff7210 */ /* 0x010fc60007f3e0ff */
[----:B------:R-:W-:Y:S02]  /*252c0*/  IMAD.X R35, R78, 0x1, R51, P0 ;  /* 0x000000014e237824 */ /* 0x000fe400000e0633 */
[----:B------:R-:W-:Y:S02]  /*252d0*/  IMAD.IADD R32, R0, 0x1, R48 ;  /* 0x0000000100207824 */ /* 0x000fe400078e0230 */
[----:B------:R-:W-:Y:S01]  /*252e0*/  IMAD.X R33, R78, 0x1, R49, P1 ;  /* 0x000000014e217824 */ /* 0x000fe200008e0631 */
[----:B------:R0:W3:Y:S01]  /*252f0*/  LDG.E.U8 R26, desc[UR8][R34.64] ;  /* 0x00000008221a7981 */ /* 0x0000e2000c1e1100 */
[----:B--2---:R-:W-:-:S03]  /*25300*/  IADD3 RZ, P0, PT, R0, R36, RZ ;  /* 0x0000002400ff7210 */ /* 0x004fc60007f1e0ff */
[----:B------:R1:W2:Y:S01]  /*25310*/  LDG.E.U8 R25, desc[UR8][R32.64] ;  /* 0x0000000820197981 */ /* 0x0002a2000c1e1100 */
[C---:B------:R-:W-:Y:S02]  /*25320*/  IADD3 RZ, P1, PT, R0.reuse, R46, RZ ;  /* 0x0000002e00ff7210 */ /* 0x040fe40007f3e0ff */
[----:B0-----:R-:W-:Y:S01]  /*25330*/  SHF.R.S32.HI R35, RZ, 0x1f, R0 ;  /* 0x0000001fff237819 */ /* 0x001fe20000011400 */
[C---:B------:R-:W-:Y:S02]  /*25340*/  IMAD.IADD R34, R0.reuse, 0x1, R46 ;  /* 0x0000000100227824 */ /* 0x040fe400078e022e */
[----:B-1----:R-:W-:Y:S02]  /*25350*/  IMAD.IADD R32, R0, 0x1, R36 ;  /* 0x0000000100207824 */ /* 0x002fe400078e0224 */
[----:B------:R-:W-:Y:S01]  /*25360*/  IMAD.X R33, R78, 0x1, R37, P0 ;  /* 0x000000014e217824 */ /* 0x000fe200000e0625 */
[----:B------:R-:W-:Y:S01]  /*25370*/  IADD3 R36, P0, PT, R0, R44, RZ ;  /* 0x0000002c00247210 */ /* 0x000fe20007f1e0ff */
[----:B------:R-:W-:-:S03]  /*25380*/  IMAD.X R35, R35, 0x1, R47, P1 ;  /* 0x0000000123237824 */ /* 0x000fc600008e062f */
[----:B------:R0:W4:Y:S01]  /*25390*/  LDG.E.U8 R24, desc[UR8][R32.64] ;  /* 0x0000000820187981 */ /* 0x000122000c1e1100 */
[----:B------:R-:W-:-:S03]  /*253a0*/  IMAD.X R37, R18, 0x1, R45, P0 ;  /* 0x0000000112257824 */ /* 0x000fc600000e062d */
[----:B------:R1:W4:Y:S04]  /*253b0*/  LDG.E.U8 R23, desc[UR8][R34.64] ;  /* 0x0000000822177981 */ /* 0x000328000c1e1100 */
[----:B------:R1:W4:Y:S01]  /*253c0*/  LDG.E.U8 R19, desc[UR8][R36.64] ;  /* 0x0000000824137981 */ /* 0x000322000c1e1100 */
[----:B0-----:R-:W-:-:S05]  /*253d0*/  IADD3 R32, P1, PT, R0, R42, RZ ;  /* 0x0000002a00207210 */ /* 0x001fca0007f3e0ff */
[----:B------:R-:W-:-:S05]  /*253e0*/  IMAD.X R33, R18, 0x1, R43, P1 ;  /* 0x0000000112217824 */ /* 0x000fca00008e062b */
[----:B------:R0:W4:Y:S01]  /*253f0*/  LDG.E.U8 R22, desc[UR8][R32.64] ;  /* 0x0000000820167981 */ /* 0x000122000c1e1100 */
[C---:B-1----:R-:W-:Y:S02]  /*25400*/  IADD3 R34, P0, PT, R0.reuse, R40, RZ ;  /* 0x0000002800227210 */ /* 0x042fe40007f1e0ff */
[----:B------:R-:W-:-:S03]  /*25410*/  IADD3 R36, P1, PT, R0, R38, RZ ;  /* 0x0000002600247210 */ /* 0x000fc60007f3e0ff */
[C---:B------:R-:W-:Y:S02]  /*25420*/  IMAD.X R35, R18.reuse, 0x1, R41, P0 ;  /* 0x0000000112237824 */ /* 0x040fe400000e0629 */
[----:B------:R-:W-:-:S03]  /*25430*/  IMAD.X R37, R18, 0x1, R39, P1 ;  /* 0x0000000112257824 */ /* 0x000fc600008e0627 */
[----:B------:R1:W4:Y:S04]  /*25440*/  LDG.E.U8 R28, desc[UR8][R34.64] ;  /* 0x00000008221c7981 */ /* 0x000328000c1e1100 */
[----:B------:R0:W4:Y:S02]  /*25450*/  LDG.E.U8 R27, desc[UR8][R36.64] ;  /* 0x00000008241b7981 */ /* 0x000124000c1e1100 */
[C---:B0-----:R-:W-:Y:S02]  /*25460*/  IADD3 R32, P0, PT, R0.reuse, R14, RZ ;  /* 0x0000000e00207210 */ /* 0x041fe40007f1e0ff */
[----:B-1----:R-:W-:-:S03]  /*25470*/  IADD3 R34, P1, PT, R0, R4, RZ ;  /* 0x0000000400227210 */ /* 0x002fc60007f3e0ff */
[C---:B------:R-:W-:Y:S02]  /*25480*/  IMAD.X R33, R18.reuse, 0x1, R15, P0 ;  /* 0x0000000112217824 */ /* 0x040fe400000e060f */
[----:B------:R-:W-:Y:S01]  /*25490*/  IMAD.X R35, R18, 0x1, R5, P1 ;  /* 0x0000000112237824 */ /* 0x000fe200008e0605 */
[----:B------:R-:W-:-:S05]  /*254a0*/  IADD3 R36, P0, PT, R0, R10, RZ ;  /* 0x0000000a00247210 */ /* 0x000fca0007f1e0ff */
[----:B------:R-:W-:Y:S01]  /*254b0*/  IMAD.X R37, R18, 0x1, R11, P0 ;  /* 0x0000000112257824 */ /* 0x000fe200000e060b */
[----:B---3--:R0:W-:Y:S04]  /*254c0*/  STL [R1+0x14c], R26 ;  /* 0x00014c1a01007387 */ /* 0x0081e80000100800 */
[----:B--2---:R1:W-:Y:S04]  /*254d0*/  STL [R1+0x148], R25 ;  /* 0x0001481901007387 */ /* 0x0043e80000100800 */
[----:B------:R-:W2:Y:S04]  /*254e0*/  LDL.64 R14, [R1+0x850] ;  /* 0x00085000010e7983 */ /* 0x000ea80000100a00 */
[----:B------:R-:W3:Y:S04]  /*254f0*/  LDL.64 R4, [R1+0x830] ;  /* 0x0008300001047983 */ /* 0x000ee80000100a00 */
[----:B0-----:R0:W3:Y:S04]  /*25500*/  LDG.E.U8 R26, desc[UR8][R32.64] ;  /* 0x00000008201a7981 */ /* 0x0010e8000c1e1100 */
[----:B-1----:R1:W3:Y:S04]  /*25510*/  LDG.E.U8 R25, desc[UR8][R34.64] ;  /* 0x0000000822197981 */ /* 0x0022e8000c1e1100 */
[----:B------:R-:W3:Y:S01]  /*25520*/  LDL.64 R10, [R1+0x810] ;  /* 0x00081000010a7983 */ /* 0x000ee20000100a00 */
[----:B0-----:R-:W-:-:S03]  /*25530*/  IADD3 R32, P1, PT, R0, R8, RZ ;  /* 0x0000000800207210 */ /* 0x001fc60007f3e0ff */
[----:B----4-:R0:W-:Y:S01]  /*25540*/  STL [R1+0x144], R24 ;  /* 0x0001441801007387 */ /* 0x0101e20000100800 */
[----:B-1----:R-:W-:Y:S01]  /*25550*/  IADD3 R34, P0, PT, R0, R6, RZ ;  /* 0x0000000600227210 */ /* 0x002fe20007f1e0ff */
[C---:B------:R-:W-:Y:S02]  /*25560*/  IMAD.X R33, R18.reuse, 0x1, R9, P1 ;  /* 0x0000000112217824 */ /* 0x040fe400008e0609 */
[----:B------:R-:W4:Y:S02]  /*25570*/  LDL.64 R8, [R1+0x7f0] ;  /* 0x0007f00001087983 */ /* 0x000f240000100a00 */
[----:B------:R-:W-:Y:S02]  /*25580*/  IMAD.X R35, R18, 0x1, R7, P0 ;  /* 0x0000000112237824 */ /* 0x000fe400000e0607 */
[----:B------:R1:W-:Y:S04]  /*25590*/  STL [R1+0x140], R23 ;  /* 0x0001401701007387 */ /* 0x0003e80000100800 */
[----:B0-----:R0:W4:Y:S04]  /*255a0*/  LDG.E.U8 R24, desc[UR8][R36.64] ;  /* 0x0000000824187981 */ /* 0x001128000c1e1100 */
[----:B------:R-:W4:Y:S04]  /*255b0*/  LDL.64 R6, [R1+0x7d0] ;  /* 0x0007d00001067983 */ /* 0x000f280000100a00 */
[----:B-1----:R1:W4:Y:S01]  /*255c0*/  LDG.E.U8 R23, desc[UR8][R32.64] ;  /* 0x0000000820177981 */ /* 0x002322000c1e1100 */
[----:B0-----:R-:W-:-:S03]  /*255d0*/  IADD3 R36, P1, PT, R0, R20, RZ ;  /* 0x0000001400247210 */ /* 0x001fc60007f3e0ff */
[----:B------:R0:W-:Y:S02]  /*255e0*/  STL [R1+0x13c], R19 ;  /* 0x00013c1301007387 */ /* 0x0001e40000100800 */
[----:B------:R-:W-:Y:S02]  /*255f0*/  IMAD.X R37, R18, 0x1, R21, P1 ;  /* 0x0000000112257824 */ /* 0x000fe400008e0615 */
[----:B------:R-:W4:Y:S04]  /*25600*/  LDL.64 R20, [R1+0x7b0] ;  /* 0x0007b00001147983 */ /* 0x000f280000100a00 */
[----:B0-----:R0:W4:Y:S04]  /*25610*/  LDG.E.U8 R19, desc[UR8][R34.64] ;  /* 0x0000000822137981 */ /* 0x001128000c1e1100 */
[----:B------:R0:W-:Y:S04]  /*25620*/  STL [R1+0x138], R22 ;  /* 0x0001381601007387 */ /* 0x0001e80000100800 */
[----:B0-----:R0:W4:Y:S01]  /*25630*/  LDG.E.U8 R22, desc[UR8][R36.64] ;  /* 0x0000000824167981 */ /* 0x001122000c1e1100 */
[----:B-1----:R-:W-:-:S02]  /*25640*/  IADD3 R32, P0, PT, R0, R2, RZ ;  /* 0x0000000200207210 */ /* 0x002fc40007f1e0ff */
[----:B------:R-:W-:-:S03]  /*25650*/  IADD3 R34, P1, PT, R0, R12, RZ ;  /* 0x0000000c00227210 */ /* 0x000fc60007f3e0ff */
[C---:B------:R-:W-:Y:S02]  /*25660*/  IMAD.X R33, R18.reuse, 0x1, R3, P0 ;  /* 0x0000000112217824 */ /* 0x040fe400000e0603 */
[----:B------:R-:W4:Y:S01]  /*25670*/  LDL.64 R2, [R1+0x790] ;  /* 0x0007900001027983 */ /* 0x000f220000100a00 */
[----:B------:R-:W-:Y:S01]  /*25680*/  IMAD.X R35, R18, 0x1, R13, P1 ;  /* 0x0000000112237824 */ /* 0x000fe200008e060d */
[----:B0-----:R-:W-:Y:S02]  /*25690*/  IADD3 R36, P0, PT, R0, R16, RZ ;  /* 0x0000001000247210 */ /* 0x001fe40007f1e0ff */
[----:B------:R0:W-:Y:S04]  /*256a0*/  STL [R1+0x134], R28 ;  /* 0x0001341c01007387 */ /* 0x0001e80000100800 */
[----:B------:R-:W4:Y:S01]  /*256b0*/  LDL.64 R12, [R1+0x770] ;  /* 0x00077000010c7983 */ /* 0x000f220000100a00 */
[----:B------:R-:W-:-:S03]  /*256c0*/  IMAD.X R37, R18, 0x1, R17, P0 ;  /* 0x0000000112257824 */ /* 0x000fc600000e0611 */
[----:B------:R2:W4:Y:S04]  /*256d0*/  LDG.E.U8 R30, desc[UR8][R32.64] ;  /* 0x00000008201e7981 */ /* 0x000528000c1e1100 */
[----:B------:R1:W-:Y:S04]  /*256e0*/  STL [R1+0x130], R27 ;  /* 0x0001301b01007387 */ /* 0x0003e80000100800 */
[----:B0-----:R3:W4:Y:S04]  /*256f0*/  LDG.E.U8 R28, desc[UR8][R34.64] ;  /* 0x00000008221c7981 */ /* 0x001728000c1e1100 */
[----:B------:R-:W4:Y:S04]  /*25700*/  LDL.64 R16, [R1+0x750] ;  /* 0x0007500001107983 */ /* 0x000f280000100a00 */
[----:B-1----:R0:W4:Y:S01]  /*25710*/  LDG.E.U8 R27, desc[UR8][R36.64] ;  /* 0x00000008241b7981 */ /* 0x002122000c1e1100 */
[----:B--2---:R-:W-:-:S02]  /*25720*/  IADD3 R32, P1, PT, R0, R14, RZ ;  /* 0x0000000e00207210 */ /* 0x004fc40007f3e0ff */
[----:B---3--:R-:W-:-:S03]  /*25730*/  IADD3 R34, P0, PT, R0, R4, RZ ;  /* 0x0000000400227210 */ /* 0x008fc60007f1e0ff */
[C---:B------:R-:W-:Y:S01]  /*25740*/  IMAD.X R33, R18.reuse, 0x1, R15, P1 ;  /* 0x0000000112217824 */ /* 0x040fe200008e060f */
[----:B------:R1:W-:Y:S01]  /*25750*/  STL [R1+0x12c], R26 ;  /* 0x00012c1a01007387 */ /* 0x0003e20000100800 */
[----:B------:R-:W-:-:S03]  /*25760*/  IMAD.X R35, R18, 0x1, R5, P0 ;  /* 0x0000000112237824 */ /* 0x000fc600000e0605 */
[----:B------:R-:W2:Y:S04]  /*25770*/  LDL.64 R14, [R1+0x730] ;  /* 0x00073000010e7983 */ /* 0x000ea80000100a00 */
[----:B------:R3:W-:Y:S01]  /*25780*/  STL [R1+0x128], R25 ;  /* 0x0001281901007387 */ /* 0x0007e20000100800 */
[----:B0-----:R-:W-:-:S03]  /*25790*/  IADD3 R36, P1, PT, R0, R10, RZ ;  /* 0x0000000a00247210 */ /* 0x001fc60007f3e0ff */
[----:B------:R-:W2:Y:S04]  /*257a0*/  LDL.64 R4, [R1+0x710] ;  /* 0x0007100001047983 */ /* 0x000ea80000100a00 */
[----:B-1----:R0:W2:Y:S01]  /*257b0*/  LDG.E.U8 R26, desc[UR8][R32.64] ;  /* 0x00000008201a7981 */ /* 0x0020a2000c1e1100 */
[----:B------:R-:W-:-:S03]  /*257c0*/  IMAD.X R37, R18, 0x1, R11, P1 ;  /* 0x0000000112257824 */ /* 0x000fc600008e060b */
[----:B---3--:R1:W3:Y:S04]  /*257d0*/  LDG.E.U8 R25, desc[UR8][R34.64] ;  /* 0x0000000822197981 */ /* 0x0082e8000c1e1100 */
[----:B----4-:R4:W-:Y:S01]  /*257e0*/  STL [R1+0x124], R24 ;  /* 0x0001241801007387 */ /* 0x0109e20000100800 */
[----:B0-----:R-:W-:-:S03]  /*257f0*/  IADD3 R32, P0, PT, R0, R8, RZ ;  /* 0x0000000800207210 */ /* 0x001fc60007f1e0ff */
[----:B------:R-:W3:Y:S01]  /*25800*/  LDL.64 R10, [R1+0x6f0] ;  /* 0x0006f000010a7983 */ /* 0x000ee20000100a00 */
[----:B-1----:R-:W-:Y:S01]  /*25810*/  IADD3 R34, P1, PT, R0, R6, RZ ;  /* 0x0000000600227210 */ /* 0x002fe20007f3e0ff */
[C---:B------:R-:W-:Y:S02]  /*25820*/  IMAD.X R33, R18.reuse, 0x1, R9, P0 ;  /* 0x0000000112217824 */ /* 0x040fe400000e0609 */
[----:B------:R-:W-:Y:S02]  /*25830*/  STL [R1+0x120], R23 ;  /* 0x0001201701007387 */ /* 0x000fe40000100800 */
[----:B------:R-:W-:Y:S02]  /*25840*/  IMAD.X R35, R18, 0x1, R7, P1 ;  /* 0x0000000112237824 */ /* 0x000fe400008e0607 */
[----:B------:R-:W3:Y:S04]  /*25850*/  LDL.64 R8, [R1+0x6d0] ;  /* 0x0006d00001087983 */ /* 0x000ee80000100a00 */
[----:B----4-:R0:W4:Y:S04]  /*25860*/  LDG.E.U8 R24, desc[UR8][R36.64] ;  /* 0x0000000824187981 */ /* 0x010128000c1e1100 */
[----:B------:R-:W4:Y:S04]  /*25870*/  LDG.E.U8 R29, desc[UR8][R34.64] ;  /* 0x00000008221d7981 */ /* 0x000f28000c1e1100 */
[----:B------:R1:W-:Y:S04]  /*25880*/  STL [R1+0x11c], R19 ;  /* 0x00011c1301007387 */ /* 0x0003e80000100800 */
[----:B------:R-:W4:Y:S04]  /*25890*/  LDL.64 R6, [R1+0x6b0] ;  /* 0x0006b00001067983 */ /* 0x000f280000100a00 */
[----:B-1----:R1:W4:Y:S04]  /*258a0*/  LDG.E.U8 R19, desc[UR8][R32.64] ;  /* 0x0000000820137981 */ /* 0x002328000c1e1100 */
[----:B------:R0:W-:Y:S04]  /*258b0*/  STL [R1+0x118], R22 ;  /* 0x0001181601007387 */ /* 0x0001e80000100800 */
[----:B0-----:R-:W4:Y:S01]  /*258c0*/  LDL.64 R22, [R1+0x690] ;  /* 0x0006900001167983 */ /* 0x001f220000100a00 */
[----:B------:R-:W-:-:S02]  /*258d0*/  IADD3 R36, P0, PT, R0, R20, RZ ;  /* 0x0000001400247210 */ /* 0x000fc40007f1e0ff */
[----:B-1----:R-:W-:-:S03]  /*258e0*/  IADD3 R32, P1, PT, R0, R2, RZ ;  /* 0x0000000200207210 */ /* 0x002fc60007f3e0ff */
[----:B------:R-:W-:Y:S01]  /*258f0*/  IMAD.X R37, R18, 0x1, R21, P0 ;  /* 0x0000000112257824 */ /* 0x000fe200000e0615 */
[----:B------:R-:W-:Y:S01]  /*25900*/  IADD3 R34, P0, PT, R0, R12, RZ ;  /* 0x0000000c00227210 */ /* 0x000fe20007f1e0ff */
[C---:B------:R-:W-:Y:S01]  /*25910*/  IMAD.X R33, R18.reuse, 0x1, R3, P1 ;  /* 0x0000000112217824 */ /* 0x040fe200008e0603 */
[----:B------:R0:W-:Y:S03]  /*25920*/  STL [R1+0x114], R30 ;  /* 0x0001141e01007387 */ /* 0x0001e60000100800 */
[----:B------:R-:W-:Y:S01]  /*25930*/  IMAD.X R35, R18, 0x1, R13, P0 ;  /* 0x0000000112237824 */ /* 0x000fe200000e060d */
[----:B------:R-:W4:Y:S04]  /*25940*/  LDL.64 R2, [R1+0x670] ;  /* 0x0006700001027983 */ /* 0x000f280000100a00 */
        /* <DEDUP_REMOVED lines=8> */
[----:B0-----:R0:W4:Y:S01]  /*259d0*/  LDG.E.U8 R27, desc[UR8][R34.64] ;  /* 0x00000008221b7981 */ /* 0x001122000c1e1100 */
[C---:B--2---:R-:W-:Y:S02]  /*259e0*/  IADD3 R32, P0, PT, R0.reuse, R14, RZ ;  /* 0x0000000e00207210 */ /* 0x044fe40007f1e0ff */
[----:B0-----:R-:W-:-:S03]  /*259f0*/  IADD3 R34, P1, PT, R0, R4, RZ ;  /* 0x0000000400227210 */ /* 0x001fc60007f3e0ff */
[C---:B------:R-:W-:Y:S01]  /*25a00*/  IMAD.X R33, R18.reuse, 0x1, R15, P0 ;  /* 0x0000000112217824 */ /* 0x040fe200000e060f */
[----:B------:R0:W-:Y:S01]  /*25a10*/  STL [R1+0x108], R26 ;  /* 0x0001081a01007387 */ /* 0x0001e20000100800 */
[----:B------:R-:W-:-:S03]  /*25a20*/  IMAD.X R35, R18, 0x1, R5, P1 ;  /* 0x0000000112237824 */ /* 0x000fc600008e0605 */
[----:B------:R-:W2:Y:S04]  /*25a30*/  LDL.64 R20, [R1+0x610] ;  /* 0x0006100001147983 */ /* 0x000ea80000100a00 */
[----:B---3--:R1:W-:Y:S04]  /*25a40*/  STL [R1+0x104], R25 ;  /* 0x0001041901007387 */ /* 0x0083e80000100800 */
[----:B0-----:R0:W3:Y:S04]  /*25a50*/  LDG.E.U8 R26, desc[UR8][R36.64] ;  /* 0x00000008241a7981 */ /* 0x0010e8000c1e1100 */
[----:B------:R-:W3:Y:S04]  /*25a60*/  LDL.64 R4, [R1+0x5f0] ;  /* 0x0005f00001047983 */ /* 0x000ee80000100a00 */
[----:B-1----:R1:W3:Y:S01]  /*25a70*/  LDG.E.U8 R25, desc[UR8][R32.64] ;  /* 0x0000000820197981 */ /* 0x0022e2000c1e1100 */
[----:B0-----:R-:W-:-:S03]  /*25a80*/  IADD3 R36, P0, PT, R0, R10, RZ ;  /* 0x0000000a00247210 */ /* 0x001fc60007f1e0ff */
[----:B------:R-:W3:Y:S02]  /*25a90*/  LDL.64 R14, [R1+0x5d0] ;  /* 0x0005d000010e7983 */ /* 0x000ee40000100a00 */
[----:B------:R-:W-:Y:S02]  /*25aa0*/  IMAD.X R37, R18, 0x1, R11, P0 ;  /* 0x0000000112257824 */ /* 0x000fe400000e060b */
[----:B----4-:R0:W-:Y:S01]  /*25ab0*/  STL [R1+0x100], R24 ;  /* 0x0001001801007387 */ /* 0x0101e20000100800 */
[----:B-1----:R-:W-:-:S03]  /*25ac0*/  IADD3 R32, P1, PT, R0, R8, RZ ;  /* 0x0000000800207210 */ /* 0x002fc60007f3e0ff */
[----:B------:R-:W4:Y:S02]  /*25ad0*/  LDL.64 R10, [R1+0x5b0] ;  /* 0x0005b000010a7983 */ /* 0x000f240000100a00 */
[----:B------:R-:W-:Y:S02]  /*25ae0*/  IMAD.X R33, R18, 0x1, R9, P1 ;  /* 0x0000000112217824 */ /* 0x000fe400008e0609 */
[----:B0-----:R0:W4:Y:S04]  /*25af0*/  LDG.E.U8 R24, desc[UR8][R34.64] ;  /* 0x0000000822187981 */ /* 0x001128000c1e1100 */
[----:B------:R1:W-:Y:S04]  /*25b00*/  STL [R1+0xfc], R19 ;  /* 0x0000fc1301007387 */ /* 0x0003e80000100800 */
[----:B------:R-:W4:Y:S01]  /*25b10*/  LDL.64 R8, [R1+0x590] ;  /* 0x0005900001087983 */ /* 0x000f220000100a00 */
[----:B0-----:R-:W-:-:S03]  /*25b20*/  IADD3 R34, P0, PT, R0, R6, RZ ;  /* 0x0000000600227210 */ /* 0x001fc60007f1e0ff */
[----:B-1----:R0:W4:Y:S02]  /*25b30*/  LDG.E.U8 R19, desc[UR8][R36.64] ;  /* 0x0000000824137981 */ /* 0x002124000c1e1100 */
[----:B------:R-:W-:Y:S02]  /*25b40*/  IMAD.X R35, R18, 0x1, R7, P0 ;  /* 0x0000000112237824 */ /* 0x000fe400000e0607 */
[----:B------:R1:W-:Y:S04]  /*25b50*/  STL [R1+0xf8], R29 ;  /* 0x0000f81d01007387 */ /* 0x0003e80000100800 */
[----:B------:R-:W4:Y:S01]  /*25b60*/  LDL.64 R6, [R1+0x570] ;  /* 0x0005700001067983 */ /* 0x000f220000100a00 */
[----:B0-----:R-:W-:-:S03]  /*25b70*/  IADD3 R36, P1, PT, R0, R22, RZ ;  /* 0x0000001600247210 */ /* 0x001fc60007f3e0ff */
[----:B-1----:R0:W4:Y:S02]  /*25b80*/  LDG.E.U8 R29, desc[UR8][R32.64] ;  /* 0x00000008201d7981 */ /* 0x002124000c1e1100 */
[----:B------:R-:W-:Y:S02]  /*25b90*/  IMAD.X R37, R18, 0x1, R23, P1 ;  /* 0x0000000112257824 */ /* 0x000fe400008e0617 */
[----:B------:R1:W4:Y:S01]  /*25ba0*/  LDG.E.U8 R23, desc[UR8][R34.64] ;  /* 0x0000000822177981 */ /* 0x000322000c1e1100 */
[----:B0-----:R-:W-:-:S03]  /*25bb0*/  IADD3 R32, P0, PT, R0, R2, RZ ;  /* 0x0000000200207210 */ /* 0x001fc60007f1e0ff */
[----:B------:R-:W-:Y:S01]  /*25bc0*/  STL [R1+0xf4], R30 ;  /* 0x0000f41e01007387 */ /* 0x000fe20000100800 */
[----:B-1----:R-:W-:Y:S01]  /*25bd0*/  IADD3 R34, P1, PT, R0, R12, RZ ;  /* 0x0000000c00227210 */ /* 0x002fe20007f3e0ff */
[C---:B------:R-:W-:Y:S02]  /*25be0*/  IMAD.X R33, R18.reuse, 0x1, R3, P0 ;  /* 0x0000000112217824 */ /* 0x040fe400000e0603 */
[----:B------:R0:W-:Y:S02]  /*25bf0*/  STL [R1+0xf0], R28 ;  /* 0x0000f01c01007387 */ /* 0x0001e40000100800 */
[----:B------:R-:W-:Y:S02]  /*25c00*/  IMAD.X R35, R18, 0x1, R13, P1 ;  /* 0x0000000112237824 */ /* 0x000fe400008e060d */
[----:B------:R-:W4:Y:S04]  /*25c10*/  LDL.64 R2, [R1+0x550] ;  /* 0x0005500001027983 */ /* 0x000f280000100a00 */
[----:B0-----:R0:W4:Y:S04]  /*25c20*/  LDG.E.U8 R28, desc[UR8][R36.64] ;  /* 0x00000008241c7981 */ /* 0x001128000c1e1100 */
[----:B------:R1:W-:Y:S04]  /*25c30*/  STL [R1+0xec], R27 ;  /* 0x0000ec1b01007387 */ /* 0x0003e80000100800 */
[----:B------:R-:W4:Y:S01]  /*25c40*/  LDL.64 R12, [R1+0x530] ;  /* 0x00053000010c7983 */ /* 0x000f220000100a00 */
[----:B0-----:R-:W-:-:S03]  /*25c50*/  IADD3 R36, P0, PT, R0, R16, RZ ;  /* 0x0000001000247210 */ /* 0x001fc60007f1e0ff */
[----:B-1----:R2:W4:Y:S02]  /*25c60*/  LDG.E.U8 R27, desc[UR8][R32.64] ;  /* 0x00000008201b7981 */ /* 0x002524000c1e1100 */
[----:B------:R-:W-:Y:S01]  /*25c70*/  IMAD.X R37, R18, 0x1, R17, P0 ;  /* 0x0000000112257824 */ /* 0x000fe200000e0611 */
[----:B--2---:R-:W-:Y:S01]  /*25c80*/  IADD3 R32, P1, PT, R0, R20, RZ ;  /* 0x0000001400207210 */ /* 0x004fe20007f3e0ff */
[----:B---3--:R0:W-:Y:S04]  /*25c90*/  STL [R1+0xe8], R26 ;  /* 0x0000e81a01007387 */ /* 0x0081e80000100800 */
[----:B------:R-:W-:Y:S01]  /*25ca0*/  IMAD.X R33, R18, 0x1, R21, P1 ;  /* 0x0000000112217824 */ /* 0x000fe200008e0615 */
[----:B------:R-:W2:Y:S04]  /*25cb0*/  LDL.64 R16, [R1+0x510] ;  /* 0x0005100001107983 */ /* 0x000ea80000100a00 */
[----:B0-----:R0:W3:Y:S04]  /*25cc0*/  LDG.E.U8 R26, desc[UR8][R34.64] ;  /* 0x00000008221a7981 */ /* 0x0010e8000c1e1100 */
[----:B------:R1:W-:Y:S01]  /*25cd0*/  STL [R1+0xe4], R25 ;  /* 0x0000e41901007387 */ /* 0x0003e20000100800 */
[----:B0-----:R-:W-:-:S03]  /*25ce0*/  IADD3 R34, P0, PT, R0, R4, RZ ;  /* 0x0000000400227210 */ /* 0x001fc60007f1e0ff */
[----:B-1----:R0:W2:Y:S02]  /*25cf0*/  LDG.E.U8 R25, desc[UR8][R36.64] ;  /* 0x0000000824197981 */ /* 0x0020a4000c1e1100 */
[----:B------:R-:W-:Y:S02]  /*25d00*/  IMAD.X R35, R18, 0x1, R5, P0 ;  /* 0x0000000112237824 */ /* 0x000fe400000e0605 */
[----:B------:R-:W2:Y:S04]  /*25d10*/  LDL.64 R4, [R1+0x4f0] ;  /* 0x0004f00001047983 */ /* 0x000ea80000100a00 */
[----:B----4-:R1:W-:Y:S01]  /*25d20*/  STL [R1+0xe0], R24 ;  /* 0x0000e01801007387 */ /* 0x0103e20000100800 */
[----:B0-----:R-:W-:-:S03]  /*25d30*/  IADD3 R36, P1, PT, R0, R14, RZ ;  /* 0x0000000e00247210 */ /* 0x001fc60007f3e0ff */
[----:B------:R0:W4:Y:S02]  /*25d40*/  LDG.E.U8 R22, desc[UR8][R34.64] ;  /* 0x0000000822167981 */ /* 0x000124000c1e1100 */
[----:B------:R-:W-:Y:S02]  /*25d50*/  IMAD.X R37, R18, 0x1, R15, P1 ;  /* 0x0000000112257824 */ /* 0x000fe400008e060f */
[----:B-1----:R1:W2:Y:S01]  /*25d60*/  LDG.E.U8 R24, desc[UR8][R32.64] ;  /* 0x0000000820187981 */ /* 0x0022a2000c1e1100 */
[----:B0-----:R-:W-:-:S03]  /*25d70*/  IADD3 R34, P1, PT, R0, R8, RZ ;  /* 0x0000000800227210 */ /* 0x001fc60007f3e0ff */
[----:B------:R0:W-:Y:S04]  /*25d80*/  STL [R1+0xdc], R19 ;  /* 0x0000dc1301007387 */ /* 0x0001e80000100800 */
[----:B------:R-:W2:Y:S01]  /*25d90*/  LDL.64 R14, [R1+0x4d0] ;  /* 0x0004d000010e7983 */ /* 0x000ea20000100a00 */
[----:B-1----:R-:W-:Y:S01]  /*25da0*/  IADD3 R32, P0, PT, R0, R10, RZ ;  /* 0x0000000a00207210 */ /* 0x002fe20007f1e0ff */
[C---:B------:R-:W-:Y:S02]  /*25db0*/  IMAD.X R35, R18.reuse, 0x1, R9, P1 ;  /* 0x0000000112237824 */ /* 0x040fe400008e0609 */
[----:B------:R-:W-:Y:S02]  /*25dc0*/  STL [R1+0xd8], R29 ;  /* 0x0000d81d01007387 */ /* 0x000fe40000100800 */
[----:B------:R-:W-:-:S02]  /*25dd0*/  IMAD.X R33, R18, 0x1, R11, P0 ;  /* 0x0000000112217824 */ /* 0x000fc400000e060b */
[----:B------:R-:W2:Y:S04]  /*25de0*/  LDL.64 R10, [R1+0x4b0] ;  /* 0x0004b000010a7983 */ /* 0x000ea80000100a00 */
[----:B------:R-:W2:Y:S04]  /*25df0*/  LDL.64 R8, [R1+0x490] ;  /* 0x0004900001087983 */ /* 0x000ea80000100a00 */
[----:B------:R1:W-:Y:S04]  /*25e00*/  STL [R1+0xd0], R23 ;  /* 0x0000d01701007387 */ /* 0x0003e80000100800 */
[----:B0-----:R0:W2:Y:S04]  /*25e10*/  LDG.E.U8 R19, desc[UR8][R36.64] ;  /* 0x0000000824137981 */ /* 0x0010a8000c1e1100 */
[----:B-1----:R-:W2:Y:S01]  /*25e20*/  LDG.E.U8 R23, desc[UR8][R32.64] ;  /* 0x0000000820177981 */ /* 0x002ea2000c1e1100 */
[----:B0-----:R-:W-:-:S03]  /*25e30*/  IADD3 R36, P0, PT, R0, R6, RZ ;  /* 0x0000000600247210 */ /* 0x001fc60007f1e0ff */
[----:B--2---:R-:W-:Y:S04]  /*25e40*/  STL [R1+0x14b4], R23 ;  /* 0x0014b41701007387 */ /* 0x004fe80000100800 */
[----:B------:R0:W-:Y:S04]  /*25e50*/  STL [R1+0x54], R28 ;  /* 0x0000541c01007387 */ /* 0x0001e80000100800 */
[----:B0-----:R0:W2:Y:S01]  /*25e60*/  LDG.E.U8 R28, desc[UR8][R34.64] ;  /* 0x00000008221c7981 */ /* 0x0010a2000c1e1100 */
[----:B------:R-:W-:Y:S01]  /*25e70*/  IADD3 R32, P1, PT, R0, R2, RZ ;  /* 0x0000000200207210 */ /* 0x000fe20007f3e0ff */
[----:B------:R-:W-:-:S02]  /*25e80*/  IMAD.X R37, R18, 0x1, R7, P0 ;  /* 0x0000000112257824 */ /* 0x000fc400000e0607 */
[----:B------:R-:W3:Y:S02]  /*25e90*/  LDL.64 R6, [R1+0x470] ;  /* 0x0004700001067983 */ /* 0x000ee40000100a00 */
[----:B------:R-:W-:Y:S02]  /*25ea0*/  IMAD.X R33, R18, 0x1, R3, P1 ;  /* 0x0000000112217824 */ /* 0x000fe400008e0603 */
[----:B------:R1:W3:Y:S04]  /*25eb0*/  LDG.E.U8 R3, desc[UR8][R36.64] ;  /* 0x0000000824037981 */ /* 0x0002e8000c1e1100 */
[----:B------:R2:W3:Y:S01]  /*25ec0*/  LDG.E.U8 R2, desc[UR8][R32.64] ;  /* 0x0000000820027981 */ /* 0x0004e2000c1e1100 */
[C---:B0-----:R-:W-:Y:S02]  /*25ed0*/  IADD3 R34, P0, PT, R0.reuse, R12, RZ ;  /* 0x0000000c00227210 */ /* 0x041fe40007f1e0ff */
[----:B-1----:R-:W-:-:S03]  /*25ee0*/  IADD3 R36, P1, PT, R0, R16, RZ ;  /* 0x0000001000247210 */ /* 0x002fc60007f3e0ff */
[C---:B------:R-:W-:Y:S02]  /*25ef0*/  IMAD.X R35, R18.reuse, 0x1, R13, P0 ;  /* 0x0000000112237824 */ /* 0x040fe400000e060d */
[----:B------:R-:W-:-:S03]  /*25f00*/  IMAD.X R37, R18, 0x1, R17, P1 ;  /* 0x0000000112257824 */ /* 0x000fc600008e0611 */
[----:B------:R0:W3:Y:S04]  /*25f10*/  LDG.E.U8 R165, desc[UR8][R34.64] ;  /* 0x0000000822a57981 */ /* 0x0000e8000c1e1100 */
[----:B------:R1:W4:Y:S04]  /*25f20*/  LDG.E.U8 R157, desc[UR8][R36.64] ;  /* 0x00000008249d7981 */ /* 0x000328000c1e1100 */
[----:B--2---:R-:W-:Y:S04]  /*25f30*/  STL [R1+0x14b8], R28 ;  /* 0x0014b81c01007387 */ /* 0x004fe80000100800 */
[----:B------:R-:W-:Y:S04]  /*25f40*/  STL [R1+0x4c], R27 ;  /* 0x00004c1b01007387 */ /* 0x000fe80000100800 */
[----:B------:R-:W2:Y:S01]  /*25f50*/  LDL.64 R20, [R1+0x450] ;  /* 0x0004500001147983 */ /* 0x000ea20000100a00 */
[----:B------:R-:W-:-:S02]  /*25f60*/  IADD3 R32, P0, PT, R0, R4, RZ ;  /* 0x0000000400207210 */ /* 0x000fc40007f1e0ff */
[----:B0-----:R-:W-:-:S03]  /*25f70*/  IADD3 R34, P1, PT, R0, R14, RZ ;  /* 0x0000000e00227210 */ /* 0x001fc60007f3e0ff */
[----:B------:R-:W-:Y:S01]  /*25f80*/  IMAD.X R33, R18, 0x1, R5, P0 ;  /* 0x0000000112217824 */ /* 0x000fe200000e0605 */
[----:B-1----:R-:W-:Y:S01]  /*25f90*/  IADD3 R36, P0, PT, R0, R10, RZ ;  /* 0x0000000a00247210 */ /* 0x002fe20007f1e0ff */
[----:B------:R-:W-:-:S03]  /*25fa0*/  IMAD.X R35, R18, 0x1, R15, P1 ;  /* 0x0000000112237824 */ /* 0x000fc600008e060f */
[----:B------:R0:W2:Y:S01]  /*25fb0*/  LDG.E.U8 R143, desc[UR8][R32.64] ;  /* 0x00000008208f7981 */ /* 0x0000a2000c1e1100 */
[----:B------:R-:W-:-:S03]  /*25fc0*/  IMAD.X R37, R18, 0x1, R11, P0 ;  /* 0x0000000112257824 */ /* 0x000fc600000e060b */
[----:B------:R1:W2:Y:S04]  /*25fd0*/  LDG.E.U8 R139, desc[UR8][R34.64] ;  /* 0x00000008228b7981 */ /* 0x0002a8000c1e1100 */
[----:B---3--:R-:W-:Y:S01]  /*25fe0*/  STL [R1+0x44], R26 ;  /* 0x0000441a01007387 */ /* 0x008fe20000100800 */
[----:B0-----:R-:W-:-:S03]  /*25ff0*/  IADD3 R32, P1, PT, R0, R8, RZ ;  /* 0x0000000800207210 */ /* 0x001fc60007f3e0ff */
[----:B------:R2:W3:Y:S01]  /*26000*/  LDG.E.U8 R67, desc[UR8][R36.64] ;  /* 0x0000000824437981 */ /* 0x0004e2000c1e1100 */
[----:B-1----:R-:W-:Y:S01]  /*26010*/  IADD3 R34, P0, PT, R0, R6, RZ ;  /* 0x0000000600227210 */ /* 0x002fe20007f1e0ff */
[C---:B------:R-:W-:Y:S02]  /*26020*/  IMAD.X R33, R18.reuse, 0x1, R9, P1 ;  /* 0x0000000112217824 */ /* 0x040fe400008e0609 */
[----:B------:R-:W-:Y:S04]  /*26030*/  STL [R1+0x14bc], R3 ;  /* 0x0014bc0301007387 */ /* 0x000fe80000100800 */
[----:B------:R-:W3:Y:S01]  /*26040*/  LDL.64 R12, [R1+0x430] ;  /* 0x00043000010c7983 */ /* 0x000ee20000100a00 */
[----:B------:R-:W-:-:S03]  /*26050*/  IMAD.X R35, R18, 0x1, R7, P0 ;  /* 0x0000000112237824 */ /* 0x000fc600000e0607 */
[----:B------:R-:W-:Y:S04]  /*26060*/  STL [R1+0x3c], R25 ;  /* 0x00003c1901007387 */ /* 0x000fe80000100800 */
[----:B------:R0:W-:Y:S04]  /*26070*/  STL [R1+0x14c0], R2 ;  /* 0x0014c00201007387 */ /* 0x0001e80000100800 */
[----:B------:R-:W-:Y:S04]  /*26080*/  STL [R1+0x34], R24 ;  /* 0x0000341801007387 */ /* 0x000fe80000100800 */
[----:B------:R1:W3:Y:S04]  /*26090*/  LDG.E.U8 R66, desc[UR8][R32.64] ;  /* 0x0000000820427981 */ /* 0x0002e8000c1e1100 */
[----:B------:R-:W3:Y:S04]  /*260a0*/  LDL.64 R16, [R1+0x410] ;  /* 0x0004100001107983 */ /* 0x000ee80000100a00 */
[----:B------:R0:W3:Y:S04]  /*260b0*/  LDG.E.U8 R65, desc[UR8][R34.64] ;  /* 0x0000000822417981 */ /* 0x0000e8000c1e1100 */
[----:B------:R-:W-:Y:S04]  /*260c0*/  STL [R1+0x14c4], R165 ;  /* 0x0014c4a501007387 */ /* 0x000fe80000100800 */
[----:B----4-:R-:W-:Y:S04]  /*260d0*/  STL [R1+0x2c], R22 ;  /* 0x00002c1601007387 */ /* 0x010fe80000100800 */
[----:B------:R-:W4:Y:S04]  /*260e0*/  LDL.64 R4, [R1+0x3f0] ;  /* 0x0003f00001047983 */ /* 0x000f280000100a00 */
[----:B------:R0:W-:Y:S04]  /*260f0*/  STL [R1+0x24], R19 ;  /* 0x0000241301007387 */ /* 0x0001e80000100800 */
[----:B------:R-:W-:Y:S04]  /*26100*/  STL [R1+0x14c8], R157 ;  /* 0x0014c89d01007387 */ /* 0x000fe80000100800 */
[----:B------:R-:W4:Y:S01]  /*26110*/  LDL.64 R14, [R1+0x3d0] ;  /* 0x0003d000010e7983 */ /* 0x000f220000100a00 */
[----:B--2---:R-:W-:-:S05]  /*26120*/  IADD3 R36, P1, PT, R0, R20, RZ ;  /* 0x0000001400247210 */ /* 0x004fca0007f3e0ff */
[----:B------:R-:W-:-:S05]  /*26130*/  IMAD.X R37, R18, 0x1, R21, P1 ;  /* 0x0000000112257824 */ /* 0x000fca00008e0615 */
[----:B------:R4:W2:Y:S04]  /*26140*/  LDG.E.U8 R64, desc[UR8][R36.64] ;  /* 0x0000000824407981 */ /* 0x0008a8000c1e1100 */
[----:B------:R-:W-:Y:S04]  /*26150*/  STL [R1+0x14cc], R143 ;  /* 0x0014cc8f01007387 */ /* 0x000fe80000100800 */
[----:B------:R-:W2:Y:S04]  /*26160*/  LDL.64 R10, [R1+0x3b0] ;  /* 0x0003b000010a7983 */ /* 0x000ea80000100a00 */
[----:B------:R-:W-:Y:S04]  /*26170*/  STL [R1+0x14d0], R139 ;  /* 0x0014d08b01007387 */ /* 0x000fe80000100800 */
[----:B------:R-:W2:Y:S04]  /*26180*/  LDL.64 R8, [R1+0x390] ;  /* 0x0003900001087983 */ /* 0x000ea80000100a00 */
[----:B---3--:R-:W-:Y:S01]  /*26190*/  STL [R1+0x14d4], R67 ;  /* 0x0014d44301007387 */ /* 0x008fe20000100800 */
[----:B-1----:R-:W-:-:S03]  /*261a0*/  IADD3 R32, P0, PT, R0, R12, RZ ;  /* 0x0000000c00207210 */ /* 0x002fc60007f1e0ff */
[----:B------:R-:W3:Y:S02]  /*261b0*/  LDL.64 R6, [R1+0x370] ;  /* 0x0003700001067983 */ /* 0x000ee40000100a00 */
[----:B------:R-:W-:-:S05]  /*261c0*/  IMAD.X R33, R18, 0x1, R13, P0 ;  /* 0x0000000112217824 */ /* 0x000fca00000e060d */
[----:B------:R1:W3:Y:S04]  /*261d0*/  LDG.E.U8 R63, desc[UR8][R32.64] ;  /* 0x00000008203f7981 */ /* 0x0002e8000c1e1100 */
[----:B------:R-:W-:Y:S04]  /*261e0*/  STL [R1+0x14d8], R66 ;  /* 0x0014d84201007387 */ /* 0x000fe80000100800 */
[----:B0-----:R-:W3:Y:S01]  /*261f0*/  LDL.64 R2, [R1+0x350] ;  /* 0x0003500001027983 */ /* 0x001ee20000100a00 */
[----:B------:R-:W-:-:S03]  /*26200*/  IADD3 R34, P1, PT, R0, R16, RZ ;  /* 0x0000001000227210 */ /* 0x000fc60007f3e0ff */
[----:B------:R-:W-:Y:S02]  /*26210*/  STL [R1+0x14dc], R65 ;  /* 0x0014dc4101007387 */ /* 0x000fe40000100800 */
[----:B------:R-:W-:Y:S02]  /*26220*/  IMAD.X R35, R18, 0x1, R17, P1 ;  /* 0x0000000112237824 */ /* 0x000fe400008e0611 */
[----:B------:R-:W3:Y:S04]  /*26230*/  LDL.64 R12, [R1+0x330] ;  /* 0x00033000010c7983 */ /* 0x000ee80000100a00 */
[----:B------:R0:W3:Y:S01]  /*26240*/  LDG.E.U8 R62, desc[UR8][R34.64] ;  /* 0x00000008223e7981 */ /* 0x0000e2000c1e1100 */
[----:B----4-:R-:W-:-:S05]  /*26250*/  IADD3 R36, P0, PT, R0, R4, RZ ;  /* 0x0000000400247210 */ /* 0x010fca0007f1e0ff */
[----:B------:R-:W-:-:S05]  /*26260*/  IMAD.X R37, R18, 0x1, R5, P0 ;  /* 0x0000000112257824 */ /* 0x000fca00000e0605 */
[----:B------:R4:W3:Y:S01]  /*26270*/  LDG.E.U8 R61, desc[UR8][R36.64] ;  /* 0x00000008243d7981 */ /* 0x0008e2000c1e1100 */
[----:B-1----:R-:W-:-:S05]  /*26280*/  IADD3 R32, P1, PT, R0, R14, RZ ;  /* 0x0000000e00207210 */ /* 0x002fca0007f3e0ff */
[----:B------:R-:W-:-:S05]  /*26290*/  IMAD.X R33, R18, 0x1, R15, P1 ;  /* 0x0000000112217824 */ /* 0x000fca00008e060f */
[----:B------:R3:W3:Y:S04]  /*262a0*/  LDG.E.U8 R60, desc[UR8][R32.64] ;  /* 0x00000008203c7981 */ /* 0x0006e8000c1e1100 */
[----:B--2---:R-:W-:Y:S04]  /*262b0*/  STL [R1+0x14e0], R64 ;  /* 0x0014e04001007387 */ /* 0x004fe80000100800 */
[----:B------:R-:W2:Y:S01]  /*262c0*/  LDL.64 R16, [R1+0x310] ;  /* 0x0003100001107983 */ /* 0x000ea20000100a00 */
[----:B0-----:R-:W-:-:S05]  /*262d0*/  IADD3 R34, P0, PT, R0, R10, RZ ;  /* 0x0000000a00227210 */ /* 0x001fca0007f1e0ff */
[----:B------:R-:W-:Y:S01]  /*262e0*/  IMAD.X R35, R18, 0x1, R11, P0 ;  /* 0x0000000112237824 */ /* 0x000fe200000e060b */
[----:B----4-:R-:W-:-:S04]  /*262f0*/  IADD3 R36, P1, PT, R0, R8, RZ ;  /* 0x0000000800247210 */ /* 0x010fc80007f3e0ff */
[----:B------:R0:W4:Y:S01]  /*26300*/  LDG.E.U8 R59, desc[UR8][R34.64] ;  /* 0x00000008223b7981 */ /* 0x000122000c1e1100 */
[----:B------:R-:W-:Y:S01]  /*26310*/  IMAD.X R37, R18, 0x1, R9, P1 ;  /* 0x0000000112257824 */ /* 0x000fe200008e0609 */
[----:B---3--:R-:W-:-:S04]  /*26320*/  IADD3 R32, P0, PT, R0, R6, RZ ;  /* 0x0000000600207210 */ /* 0x008fc80007f1e0ff */
[----:B------:R1:W3:Y:S01]  /*26330*/  LDG.E.U8 R58, desc[UR8][R36.64] ;  /* 0x00000008243a7981 */ /* 0x0002e2000c1e1100 */
[----:B------:R-:W-:-:S03]  /*26340*/  IMAD.X R33, R18, 0x1, R7, P0 ;  /* 0x0000000112217824 */ /* 0x000fc600000e0607 */
[----:B------:R-:W-:Y:S04]  /*26350*/  STL [R1+0x14e4], R63 ;  /* 0x0014e43f01007387 */ /* 0x000fe80000100800 */
[----:B------:R2:W3:Y:S04]  /*26360*/  LDG.E.U8 R57, desc[UR8][R32.64] ;  /* 0x0000000820397981 */ /* 0x0004e8000c1e1100 */
[----:B------:R-:W3:Y:S01]  /*26370*/  LDL.64 R4, [R1+0x2f0] ;  /* 0x0002f00001047983 */ /* 0x000ee20000100a00 */
[----:B0-----:R-:W-:-:S05]  /*26380*/  IADD3 R34, P1, PT, R0, R2, RZ ;  /* 0x0000000200227210 */ /* 0x001fca0007f3e0ff */
[----:B------:R-:W-:Y:S01]  /*26390*/  IMAD.X R35, R18, 0x1, R3, P1 ;  /* 0x0000000112237824 */ /* 0x000fe200008e0603 */
[----:B-1----:R-:W-:-:S04]  /*263a0*/  IADD3 R36, P0, PT, R0, R12, RZ ;  /* 0x0000000c00247210 */ /* 0x002fc80007f1e0ff */
[----:B------:R0:W3:Y:S01]  /*263b0*/  LDG.E.U8 R56, desc[UR8][R34.64] ;  /* 0x0000000822387981 */ /* 0x0000e2000c1e1100 */
[----:B------:R-:W-:-:S05]  /*263c0*/  IMAD.X R37, R18, 0x1, R13, P0 ;  /* 0x0000000112257824 */ /* 0x000fca00000e060d */
[----:B------:R-:W3:Y:S04]  /*263d0*/  LDG.E.U8 R55, desc[UR8][R36.64] ;  /* 0x0000000824377981 */ /* 0x000ee8000c1e1100 */
[----:B------:R-:W-:Y:S04]  /*263e0*/  STL [R1+0x14e8], R62 ;  /* 0x0014e83e01007387 */ /* 0x000fe80000100800 */
[----:B------:R-:W3:Y:S04]  /*263f0*/  LDL.64 R14, [R1+0x2d0] ;  /* 0x0002d000010e7983 */ /* 0x000ee80000100a00 */
[----:B------:R-:W-:Y:S04]  /*26400*/  STL [R1+0x14ec], R61 ;  /* 0x0014ec3d01007387 */ /* 0x000fe80000100800 */
[----:B------:R-:W3:Y:S04]  /*26410*/  LDL.64 R10, [R1+0x2b0] ;  /* 0x0002b000010a7983 */ /* 0x000ee80000100a00 */
[----:B------:R-:W-:Y:S04]  /*26420*/  STL [R1+0x14f0], R60 ;  /* 0x0014f03c01007387 */ /* 0x000fe80000100800 */
[----:B------:R-:W3:Y:S01]  /*26430*/  LDL.64 R8, [R1+0x290] ;  /* 0x0002900001087983 */ /* 0x000ee20000100a00 */
[----:B--2---:R-:W-:-:S05]  /*26440*/  IADD3 R32, P1, PT, R0, R16, RZ ;  /* 0x0000001000207210 */ /* 0x004fca0007f3e0ff */
[----:B------:R-:W-:-:S05]  /*26450*/  IMAD.X R33, R18, 0x1, R17, P1 ;  /* 0x0000000112217824 */ /* 0x000fca00008e0611 */
[----:B------:R1:W2:Y:S04]  /*26460*/  LDG.E.U8 R54, desc[UR8][R32.64] ;  /* 0x0000000820367981 */ /* 0x0002a8000c1e1100 */
[----:B----4-:R-:W-:Y:S04]  /*26470*/  STL [R1+0x14f4], R59 ;  /* 0x0014f43b01007387 */ /* 0x010fe80000100800 */
[----:B------:R-:W4:Y:S04]  /*26480*/  LDL.64 R6, [R1+0x268] ;  /* 0x0002680001067983 */ /* 0x000f280000100a00 */
[----:B---3--:R-:W-:Y:S04]  /*26490*/  STL [R1+0x14f8], R58 ;  /* 0x0014f83a01007387 */ /* 0x008fe80000100800 */
[----:B------:R-:W3:Y:S04]  /*264a0*/  LDL.64 R2, [R1+0x248] ;  /* 0x0002480001027983 */ /* 0x000ee80000100a00 */
[----:B------:R-:W-:Y:S01]  /*264b0*/  STL [R1+0x14fc], R57 ;  /* 0x0014fc3901007387 */ /* 0x000fe20000100800 */
[----:B0-----:R-:W-:-:S03]  /*264c0*/  IADD3 R34, P0, PT, R0, R4, RZ ;  /* 0x0000000400227210 */ /* 0x001fc60007f1e0ff */
[----:B------:R-:W3:Y:S02]  /*264d0*/  LDL.64 R12, [R1+0x228] ;  /* 0x00022800010c7983 */ /* 0x000ee40000100a00 */
[----:B------:R-:W-:-:S05]  /*264e0*/  IMAD.X R35, R18, 0x1, R5, P0 ;  /* 0x0000000112237824 */ /* 0x000fca00000e0605 */
[----:B------:R0:W3:Y:S04]  /*264f0*/  LDG.E.U8 R53, desc[UR8][R34.64] ;  /* 0x0000000822357981 */ /* 0x0000e8000c1e1100 */
[----:B------:R-:W-:Y:S04]  /*26500*/  STL [R1+0x1500], R56 ;  /* 0x0015003801007387 */ /* 0x000fe80000100800 */
[----:B------:R-:W-:Y:S04]  /*26510*/  STL [R1+0x1504], R55 ;  /* 0x0015043701007387 */ /* 0x000fe80000100800 */
[----:B------:R-:W3:Y:S01]  /*26520*/  LDL.64 R4, [R1+0xa08] ;  /* 0x000a080001047983 */ /* 0x000ee20000100a00 */
[----:B------:R-:W-:-:S05]  /*26530*/  IADD3 R36, P1, PT, R0, R14, RZ ;  /* 0x0000000e00247210 */ /* 0x000fca0007f3e0ff */
[----:B------:R-:W-:Y:S01]  /*26540*/  IMAD.X R37, R18, 0x1, R15, P1 ;  /* 0x0000000112257824 */ /* 0x000fe200008e060f */
[----:B-1----:R-:W-:-:S04]  /*26550*/  IADD3 R32, P0, PT, R0, R10, RZ ;  /* 0x0000000a00207210 */ /* 0x002fc80007f1e0ff */
[----:B------:R-:W3:Y:S01]  /*26560*/  LDG.E.U8 R52, desc[UR8][R36.64] ;  /* 0x0000000824347981 */ /* 0x000ee2000c1e1100 */
[----:B------:R-:W-:Y:S01]  /*26570*/  IMAD.X R33, R18, 0x1, R11, P0 ;  /* 0x0000000112217824 */ /* 0x000fe200000e060b */
[----:B0-----:R-:W-:-:S04]  /*26580*/  IADD3 R34, P1, PT, R0, R8, RZ ;  /* 0x0000000800227210 */ /* 0x001fc80007f3e0ff */
[----:B------:R0:W3:Y:S01]  /*26590*/  LDG.E.U8 R51, desc[UR8][R32.64] ;  /* 0x0000000820337981 */ /* 0x0000e2000c1e1100 */
[----:B------:R-:W-:-:S05]  /*265a0*/  IMAD.X R35, R18, 0x1, R9, P1 ;  /* 0x0000000112237824 */ /* 0x000fca00008e0609 */
[----:B------:R1:W3:Y:S04]  /*265b0*/  LDG.E.U8 R50, desc[UR8][R34.64] ;  /* 0x0000000822327981 */ /* 0x0002e8000c1e1100 */
[----:B--2---:R-:W-:Y:S04]  /*265c0*/  STL [R1+0x1508], R54 ;  /* 0x0015083601007387 */ /* 0x004fe80000100800 */
[----:B------:R-:W2:Y:S01]  /*265d0*/  LDL.64 R20, [R1+0x9e8] ;  /* 0x0009e80001147983 */ /* 0x000ea20000100a00 */
[C---:B----4-:R-:W-:Y:S01]  /*265e0*/  IADD3 RZ, P0, PT, R0.reuse, R6, RZ ;  /* 0x0000000600ff7210 */ /* 0x050fe20007f1e0ff */
[----:B0-----:R-:W-:-:S04]  /*265f0*/  IMAD.IADD R32, R0, 0x1, R6 ;  /* 0x0000000100207824 */ /* 0x001fc800078e0206 */
[----:B------:R-:W-:Y:S01]  /*26600*/  IMAD.X R33, R78, 0x1, R7, P0 ;  /* 0x000000014e217824 */ /* 0x000fe200000e0607 */
[C---:B---3--:R-:W-:Y:S01]  /*26610*/  IADD3 RZ, P1, PT, R0.reuse, R2, RZ ;  /* 0x0000000200ff7210 */ /* 0x048fe20007f3e0ff */
[----:B-1----:R-:W-:-:S03]  /*26620*/  IMAD.IADD R34, R0, 0x1, R2 ;  /* 0x0000000100227824 */ /* 0x002fc600078e0202 */
[----:B------:R0:W3:Y:S01]  /*26630*/  LDG.E.U8 R31, desc[UR8][R32.64] ;  /* 0x00000008201f7981 */ /* 0x0000e2000c1e1100 */
[----:B------:R-:W-:-:S05]  /*26640*/  IMAD.X R35, R78, 0x1, R3, P1 ;  /* 0x000000014e237824 */ /* 0x000fca00008e0603 */
[----:B------:R2:W4:Y:S01]  /*26650*/  LDG.E.U8 R19, desc[UR8][R34.64] ;  /* 0x0000000822137981 */ /* 0x000522000c1e1100 */
[C---:B------:R-:W-:Y:S01]  /*26660*/  IADD3 RZ, P0, PT, R0.reuse, R12, RZ ;  /* 0x0000000c00ff7210 */ /* 0x040fe20007f1e0ff */
[----:B0-----:R-:W-:-:S04]  /*26670*/  IMAD.IADD R32, R0, 0x1, R12 ;  /* 0x0000000100207824 */ /* 0x001fc800078e020c */
[----:B------:R-:W-:Y:S01]  /*26680*/  IMAD.X R33, R78, 0x1, R13, P0 ;  /* 0x000000014e217824 */ /* 0x000fe200000e060d */
[----:B------:R-:W-:Y:S04]  /*26690*/  STL [R1+0x150c], R53 ;  /* 0x00150c3501007387 */ /* 0x000fe80000100800 */
[----:B------:R-:W4:Y:S04]  /*266a0*/  LDL.64 R10, [R1+0x9c8] ;  /* 0x0009c800010a7983 */ /* 0x000f280000100a00 */
[----:B------:R0:W4:Y:S01]  /*266b0*/  LDG.E.U8 R17, desc[UR8][R32.64] ;  /* 0x0000000820117981 */ /* 0x000122000c1e1100 */
[----:B------:R-:W-:-:S05]  /*266c0*/  IADD3 R36, P1, PT, R0, R4, RZ ;  /* 0x0000000400247210 */ /* 0x000fca0007f3e0ff */
[----:B------:R-:W-:Y:S01]  /*266d0*/  IMAD.X R37, R18, 0x1, R5, P1 ;  /* 0x0000000112257824 */ /* 0x000fe200008e0605 */
[----:B------:R-:W-:Y:S04]  /*266e0*/  STL [R1+0x1510], R52 ;  /* 0x0015103401007387 */ /* 0x000fe80000100800 */
[----:B------:R-:W4:Y:S04]  /*266f0*/  LDL.64 R22, [R1+0x9a8] ;  /* 0x0009a80001167983 */ /* 0x000f280000100a00 */
[----:B------:R-:W-:Y:S04]  /*26700*/  STL [R1+0x1514], R51 ;  /* 0x0015143301007387 */ /* 0x000fe80000100800 */
[----:B------:R-:W4:Y:S04]  /*26710*/  LDL.64 R8, [R1+0x988] ;  /* 0x0009880001087983 */ /* 0x000f280000100a00 */
[----:B------:R-:W-:Y:S04]  /*26720*/  STL [R1+0x1518], R50 ;  /* 0x0015183201007387 */ /* 0x000fe80000100800 */
[----:B------:R-:W4:Y:S04]  /*26730*/  LDL.64 R2, [R1+0x968] ;  /* 0x0009680001027983 */ /* 0x000f280000100a00 */
[----:B------:R-:W4:Y:S01]  /*26740*/  LDL.64 R6, [R1+0x948] ;  /* 0x0009480001067983 */ /* 0x000f220000100a00 */
[----:B--2---:R-:W-:-:S05]  /*26750*/  IADD3 R34, P0, PT, R0, R20, RZ ;  /* 0x0000001400227210 */ /* 0x004fca0007f1e0ff */
[----:B------:R-:W-:Y:S02]  /*26760*/  IMAD.X R35, R18, 0x1, R21, P0 ;  /* 0x0000000112237824 */ /* 0x000fe400000e0615 */
[----:B------:R1:W2:Y:S04]  /*26770*/  LDG.E.U8 R21, desc[UR8][R36.64] ;  /* 0x0000000824157981 */ /* 0x0002a8000c1e1100 */
[----:B------:R0:W2:Y:S04]  /*26780*/  LDG.E.U8 R30, desc[UR8][R34.64] ;  /* 0x00000008221e7981 */ /* 0x0000a8000c1e1100 */
[----:B---3--:R-:W-:Y:S04]  /*26790*/  STL [R1+0x151c], R31 ;  /* 0x00151c1f01007387 */ /* 0x008fe80000100800 */
[----:B------:R-:W3:Y:S04]  /*267a0*/  LDL.64 R14, [R1+0x928] ;  /* 0x00092800010e7983 */ /* 0x000ee80000100a00 */
[----:B----4-:R-:W-:Y:S04]  /*267b0*/  STL [R1+0x1520], R19 ;  /* 0x0015201301007387 */ /* 0x010fe80000100800 */
[----:B------:R-:W4:Y:S04]  /*267c0*/  LDL.64 R4, [R1+0x908] ;  /* 0x0009080001047983 */ /* 0x000f280000100a00 */
[----:B------:R-:W3:Y:S01]  /*267d0*/  LDL.64 R12, [R1+0x8e8] ;  /* 0x0008e800010c7983 */ /* 0x000ee20000100a00 */
[----:B0-----:R-:W-:-:S03]  /*267e0*/  IADD3 R32, P1, PT, R0, R10, RZ ;  /* 0x0000000a00207210 */ /* 0x001fc60007f3e0ff */
[----:B------:R-:W-:Y:S02]  /*267f0*/  STL [R1+0x1524], R17 ;  /* 0x0015241101007387 */ /* 0x000fe40000100800 */
[----:B------:R-:W-:Y:S02]  /*26800*/  IMAD.X R33, R18, 0x1, R11, P1 ;  /* 0x0000000112217824 */ /* 0x000fe400008e060b */
[----:B------:R-:W3:Y:S01]  /*26810*/  LDL.64 R38, [R1+0x8c8] ;  /* 0x0008c80001267983 */ /* 0x000ee20000100a00 */
[----:B-1----:R-:W-:-:S03]  /*26820*/  IADD3 R36, P0, PT, R0, R22, RZ ;  /* 0x0000001600247210 */ /* 0x002fc60007f1e0ff */
[----:B------:R0:W4:Y:S02]  /*26830*/  LDG.E.U8 R22, desc[UR8][R32.64] ;  /* 0x0000000820167981 */ /* 0x000124000c1e1100 */
[----:B------:R-:W-:Y:S01]  /*26840*/  IMAD.X R37, R18, 0x1, R23, P0 ;  /* 0x0000000112257824 */ /* 0x000fe200000e0617 */
[----:B------:R-:W-:-:S04]  /*26850*/  IADD3 R34, P1, PT, R0, R8, RZ ;  /* 0x0000000800227210 */ /* 0x000fc80007f3e0ff */
[----:B------:R1:W4:Y:S01]  /*26860*/  LDG.E.U8 R25, desc[UR8][R36.64] ;  /* 0x0000000824197981 */ /* 0x000322000c1e1100 */
[----:B0-----:R-:W-:-:S05]  /*26870*/  IADD3 R32, P0, PT, R0, R2, RZ ;  /* 0x0000000200207210 */ /* 0x001fca0007f1e0ff */
[C---:B------:R-:W-:Y:S02]  /*26880*/  IMAD.X R33, R18.reuse, 0x1, R3, P0 ;  /* 0x0000000112217824 */ /* 0x040fe400000e0603 */
[----:B------:R-:W-:Y:S01]  /*26890*/  IMAD.X R35, R18, 0x1, R9, P1 ;  /* 0x0000000112237824 */ /* 0x000fe200008e0609 */
[----:B--2---:R-:W-:Y:S04]  /*268a0*/  STL [R1+0x1528], R21 ;  /* 0x0015281501007387 */ /* 0x004fe80000100800 */
[----:B------:R-:W2:Y:S04]  /*268b0*/  LDL.64 R10, [R1+0x8a8] ;  /* 0x0008a800010a7983 */ /* 0x000ea80000100a00 */
[----:B------:R0:W-:Y:S04]  /*268c0*/  STL [R1+0x152c], R30 ;  /* 0x00152c1e01007387 */ /* 0x0001e80000100800 */
[----:B------:R-:W2:Y:S01]  /*268d0*/  LDL.64 R2, [R1+0x848] ;  /* 0x0008480001027983 */ /* 0x000ea20000100a00 */
[----:B-1----:R-:W-:-:S03]  /*268e0*/  IADD3 R36, P1, PT, R0, R6, RZ ;  /* 0x0000000600247210 */ /* 0x002fc60007f3e0ff */
[----:B------:R-:W2:Y:S04]  /*268f0*/  LDL.64 R8, [R1+0x868] ;  /* 0x0008680001087983 */ /* 0x000ea80000100a00 */
[----:B0-----:R-:W2:Y:S01]  /*26900*/  LDL.64 R30, [R1+0x888] ;  /* 0x00088800011e7983 */ /* 0x001ea20000100a00 */
[----:B------:R-:W-:-:S03]  /*26910*/  IMAD.X R37, R18, 0x1, R7, P1 ;  /* 0x0000000112257824 */ /* 0x000fc600008e0607 */
[----:B------:R-:W2:Y:S04]  /*26920*/  LDL.64 R6, [R1+0x828] ;  /* 0x0008280001067983 */ /* 0x000ea80000100a00 */
[----:B------:R3:W2:Y:S04]  /*26930*/  LDG.E.U8 R20, desc[UR8][R34.64] ;  /* 0x0000000822147981 */ /* 0x0006a8000c1e1100 */
[----:B------:R4:W2:Y:S04]  /*26940*/  LDG.E.U8 R27, desc[UR8][R32.64] ;  /* 0x00000008201b7981 */ /* 0x0008a8000c1e1100 */
[----:B------:R0:W2:Y:S01]  /*26950*/  LDG.E.U8 R24, desc[UR8][R36.64] ;  /* 0x0000000824187981 */ /* 0x0000a2000c1e1100 */
[----:B---3--:R-:W-:-:S03]  /*26960*/  IADD3 R34, P0, PT, R0, R14, RZ ;  /* 0x0000000e00227210 */ /* 0x008fc60007f1e0ff */
[----:B------:R-:W3:Y:S01]  /*26970*/  LDL.64 R42, [R1+0x7a8] ;  /* 0x0007a800012a7983 */ /* 0x000ee20000100a00 */
[----:B----4-:R-:W-:Y:S01]  /*26980*/  IADD3 R32, P1, PT, R0, R4, RZ ;  /* 0x0000000400207210 */ /* 0x010fe20007f3e0ff */
[----:B------:R-:W-:Y:S02]  /*26990*/  IMAD.X R35, R18, 0x1, R15, P0 ;  /* 0x0000000112237824 */ /* 0x000fe400000e060f */
[----:B------:R-:W4:Y:S01]  /*269a0*/  LDL.64 R40, [R1+0x6e8] ;  /* 0x0006e80001287983 */ /* 0x000f220000100a00 */
[----:B0-----:R-:W-:Y:S01]  /*269b0*/  IADD3 R36, P0, PT, R0, R12, RZ ;  /* 0x0000000c00247210 */ /* 0x001fe20007f1e0ff */
[C---:B------:R-:W-:Y:S02]  /*269c0*/  IMAD.X R33, R18.reuse, 0x1, R5, P1 ;  /* 0x0000000112217824 */ /* 0x040fe400008e0605 */
[----:B------:R-:W3:Y:S04]  /*269d0*/  LDL.64 R14, [R1+0x808] ;  /* 0x00080800010e7983 */ /* 0x000ee80000100a00 */
[----:B------:R-:W3:Y:S01]  /*269e0*/  LDL.64 R4, [R1+0x7e8] ;  /* 0x0007e80001047983 */ /* 0x000ee20000100a00 */
[----:B------:R-:W-:-:S03]  /*269f0*/  IMAD.X R37, R18, 0x1, R13, P0 ;  /* 0x0000000112257824 */ /* 0x000fc600000e060d */
[----:B------:R0:W3:Y:S04]  /*26a00*/  LDG.E.U8 R16, desc[UR8][R34.64] ;  /* 0x0000000822107981 */ /* 0x0000e8000c1e1100 */
[----:B------:R-:W3:Y:S04]  /*26a10*/  LDL.64 R12, [R1+0x7c8] ;  /* 0x0007c800010c7983 */ /* 0x000ee80000100a00 */
[----:B------:R2:W3:Y:S01]  /*26a20*/  LDG.E.U8 R26, desc[UR8][R36.64] ;  /* 0x00000008241a7981 */ /* 0x0004e2000c1e1100 */
[----:B0-----:R-:W-:-:S03]  /*26a30*/  IADD3 R34, P1, PT, R0, R38, RZ ;  /* 0x0000002600227210 */ /* 0x001fc60007f3e0ff */
[----:B------:R0:W3:Y:S02]  /*26a40*/  LDG.E.U8 R29, desc[UR8][R32.64] ;  /* 0x00000008201d7981 */ /* 0x0000e4000c1e1100 */
[----:B------:R-:W-:Y:S02]  /*26a50*/  IMAD.X R35, R18, 0x1, R39, P1 ;  /* 0x0000000112237824 */ /* 0x000fe400008e0627 */
[----:B------:R-:W3:Y:S04]  /*26a60*/  LDL.64 R46, [R1+0x688] ;  /* 0x00068800012e7983 */ /* 0x000ee80000100a00 */
[----:B------:R-:W4:Y:S04]  /*26a70*/  LDG.E.U8 R144, desc[UR8][R34.64] ;  /* 0x0000000822907981 */ /* 0x000f28000c1e1100 */
        /* <DEDUP_REMOVED lines=13> */
[----:B------:R-:W2:Y:S01]  /*26b50*/  LDL.64 R30, [R1+0x768] ;  /* 0x00076800011e7983 */ /* 0x000ea20000100a00 */
[----:B0-----:R-:W-:-:S03]  /*26b60*/  IADD3 R32, P0, PT, R0, R10, RZ ;  /* 0x0000000a00207210 */ /* 0x001fc60007f1e0ff */
[----:B------:R-:W4:Y:S02]  /*26b70*/  LDG.E.U8 R83, desc[UR8][R36.64] ;  /* 0x0000000824537981 */ /* 0x000f24000c1e1100 */
[----:B------:R-:W-:Y:S02]  /*26b80*/  IMAD.X R33, R18, 0x1, R11, P0 ;  /* 0x0000000112217824 */ /* 0x000fe400000e060b */
[----:B------:R-:W4:Y:S04]  /*26b90*/  LDL.64 R10, [R1+0x788] ;  /* 0x00078800010a7983 */ /* 0x000f280000100a00 */
[----:B------:R0:W4:Y:S02]  /*26ba0*/  LDG.E.U8 R81, desc[UR8][R32.64] ;  /* 0x0000000820517981 */ /* 0x000124000c1e1100 */
[----:B0-----:R-:W-:-:S05]  /*26bb0*/  IADD3 R32, P1, PT, R0, R2, RZ ;  /* 0x0000000200207210 */ /* 0x001fca0007f3e0ff */
[----:B------:R-:W-:Y:S02]  /*26bc0*/  IMAD.X R33, R18, 0x1, R3, P1 ;  /* 0x0000000112217824 */ /* 0x000fe400008e0603 */
[----:B------:R-:W4:Y:S01]  /*26bd0*/  LDL.64 R2, [R1+0x728] ;  /* 0x0007280001027983 */ /* 0x000f220000100a00 */
[----:B------:R-:W-:-:S03]  /*26be0*/  IADD3 R34, P0, PT, R0, R8, RZ ;  /* 0x0000000800227210 */ /* 0x000fc60007f1e0ff */
[----:B------:R3:W4:Y:S02]  /*26bf0*/  LDG.E.U8 R82, desc[UR8][R32.64] ;  /* 0x0000000820527981 */ /* 0x000724000c1e1100 */
[----:B------:R-:W-:Y:S01]  /*26c00*/  IMAD.X R35, R18, 0x1, R9, P0 ;  /* 0x0000000112237824 */ /* 0x000fe200000e0609 */
[----:B------:R-:W-:Y:S01]  /*26c10*/  IADD3 R36, P0, PT, R0, R6, RZ ;  /* 0x0000000600247210 */ /* 0x000fe20007f1e0ff */
[----:B------:R-:W4:Y:S04]  /*26c20*/  LDL.64 R8, [R1+0x748] ;  /* 0x0007480001087983 */ /* 0x000f280000100a00 */
[----:B------:R-:W-:Y:S01]  /*26c30*/  IMAD.X R37, R18, 0x1, R7, P0 ;  /* 0x0000000112257824 */ /* 0x000fe200000e0607 */
[----:B------:R0:W4:Y:S04]  /*26c40*/  LDG.E.U8 R80, desc[UR8][R34.64] ;  /* 0x0000000822507981 */ /* 0x000128000c1e1100 */
[----:B------:R-:W4:Y:S01]  /*26c50*/  LDL.64 R6, [R1+0x708] ;  /* 0x0007080001067983 */ /* 0x000f220000100a00 */
[----:B---3--:R-:W-:-:S02]  /*26c60*/  IADD3 R32, P0, PT, R0, R4, RZ ;  /* 0x0000000400207210 */ /* 0x008fc40007f1e0ff */
[----:B0-----:R-:W-:-:S03]  /*26c70*/  IADD3 R34, P1, PT, R0, R14, RZ ;  /* 0x0000000e00227210 */ /* 0x001fc60007f3e0ff */
[C---:B------:R-:W-:Y:S01]  /*26c80*/  IMAD.X R33, R18.reuse, 0x1, R5, P0 ;  /* 0x0000000112217824 */ /* 0x040fe200000e0605 */
[----:B------:R0:W3:Y:S01]  /*26c90*/  LDG.E.U8 R14, desc[UR8][R36.64] ;  /* 0x00000008240e7981 */ /* 0x0000e2000c1e1100 */
[----:B------:R-:W-:-:S03]  /*26ca0*/  IMAD.X R35, R18, 0x1, R15, P1 ;  /* 0x0000000112237824 */ /* 0x000fc600008e060f */
[----:B------:R-:W3:Y:S04]  /*26cb0*/  LDL.64 R4, [R1+0x6c8] ;  /* 0x0006c80001047983 */ /* 0x000ee80000100a00 */
[----:B------:R1:W3:Y:S01]  /*26cc0*/  LDG.E.U8 R15, desc[UR8][R34.64] ;  /* 0x00000008220f7981 */ /* 0x0002e2000c1e1100 */
[----:B0-----:R-:W-:-:S03]  /*26cd0*/  IADD3 R36, P1, PT, R0, R12, RZ ;  /* 0x0000000c00247210 */ /* 0x001fc60007f3e0ff */
[----:B------:R-:W3:Y:S02]  /*26ce0*/  LDG.E.U8 R12, desc[UR8][R32.64] ;  /* 0x00000008200c7981 */ /* 0x000ee4000c1e1100 */
[----:B------:R-:W-:Y:S01]  /*26cf0*/  IMAD.X R37, R18, 0x1, R13, P1 ;  /* 0x0000000112257824 */ /* 0x000fe200008e060d */
[----:B-1----:R-:W-:-:S04]  /*26d00*/  IADD3 R34, P0, PT, R0, R42, RZ ;  /* 0x0000002a00227210 */ /* 0x002fc80007f1e0ff */
[----:B------:R2:W3:Y:S01]  /*26d10*/  LDG.E.U8 R13, desc[UR8][R36.64] ;  /* 0x00000008240d7981 */ /* 0x0004e2000c1e1100 */
[----:B------:R-:W-:-:S03]  /*26d20*/  IMAD.X R35, R18, 0x1, R43, P0 ;  /* 0x0000000112237824 */ /* 0x000fc600000e062b */
[----:B------:R-:W3:Y:S01]  /*26d30*/  LDL.64 R42, [R1+0x648] ;  /* 0x00064800012a7983 */ /* 0x000ee20000100a00 */
[----:B--2---:R-:W-:-:S05]  /*26d40*/  IADD3 R36, P0, PT, R0, R30, RZ ;  /* 0x0000001e00247210 */ /* 0x004fca0007f1e0ff */
[----:B------:R-:W-:Y:S02]  /*26d50*/  IMAD.X R37, R18, 0x1, R31, P0 ;  /* 0x0000000112257824 */ /* 0x000fe400000e061f */
[----:B------:R-:W2:Y:S01]  /*26d60*/  LDL.64 R30, [R1+0x628] ;  /* 0x00062800011e7983 */ /* 0x000ea20000100a00 */
[----:B----4-:R-:W-:-:S03]  /*26d70*/  IADD3 R32, P1, PT, R0, R10, RZ ;  /* 0x0000000a00207210 */ /* 0x010fc60007f3e0ff */
[----:B------:R-:W4:Y:S02]  /*26d80*/  LDG.E.U8 R10, desc[UR8][R34.64] ;  /* 0x00000008220a7981 */ /* 0x000f24000c1e1100 */
[----:B------:R-:W-:-:S05]  /*26d90*/  IMAD.X R33, R18, 0x1, R11, P1 ;  /* 0x0000000112217824 */ /* 0x000fca00008e060b */
[----:B------:R0:W4:Y:S02]  /*26da0*/  LDG.E.U8 R11, desc[UR8][R32.64] ;  /* 0x00000008200b7981 */ /* 0x000124000c1e1100 */
[----:B0-----:R-:W-:-:S05]  /*26db0*/  IADD3 R32, P0, PT, R0, R2, RZ ;  /* 0x0000000200207210 */ /* 0x001fca0007f1e0ff */
[----:B------:R-:W-:Y:S02]  /*26dc0*/  IMAD.X R33, R18, 0x1, R3, P0 ;  /* 0x0000000112217824 */ /* 0x000fe400000e0603 */
[----:B------:R-:W4:Y:S01]  /*26dd0*/  LDL.64 R2, [R1+0x608] ;  /* 0x0006080001027983 */ /* 0x000f220000100a00 */
[----:B------:R-:W-:-:S03]  /*26de0*/  IADD3 R34, P1, PT, R0, R8, RZ ;  /* 0x0000000800227210 */ /* 0x000fc60007f3e0ff */
[----:B------:R0:W4:Y:S02]  /*26df0*/  LDG.E.U8 R8, desc[UR8][R36.64] ;  /* 0x0000000824087981 */ /* 0x000124000c1e1100 */
[----:B------:R-:W-:-:S05]  /*26e00*/  IMAD.X R35, R18, 0x1, R9, P1 ;  /* 0x0000000112237824 */ /* 0x000fca00008e0609 */
[----:B------:R1:W4:Y:S01]  /*26e10*/  LDG.E.U8 R9, desc[UR8][R34.64] ;  /* 0x0000000822097981 */ /* 0x000322000c1e1100 */
[----:B0-----:R-:W-:-:S03]  /*26e20*/  IADD3 R36, P1, PT, R0, R6, RZ ;  /* 0x0000000600247210 */ /* 0x001fc60007f3e0ff */
[----:B------:R-:W4:Y:S02]  /*26e30*/  LDG.E.U8 R6, desc[UR8][R32.64] ;  /* 0x0000000820067981 */ /* 0x000f24000c1e1100 */
[----:B------:R-:W-:Y:S01]  /*26e40*/  IMAD.X R37, R18, 0x1, R7, P1 ;  /* 0x0000000112257824 */ /* 0x000fe200008e0607 */
[----:B-1----:R-:W-:-:S04]  /*26e50*/  IADD3 R34, P0, PT, R0, R40, RZ ;  /* 0x0000002800227210 */ /* 0x002fc80007f1e0ff */
[----:B------:R0:W4:Y:S01]  /*26e60*/  LDG.E.U8 R7, desc[UR8][R36.64] ;  /* 0x0000000824077981 */ /* 0x000122000c1e1100 */
[----:B------:R-:W-:-:S03]  /*26e70*/  IMAD.X R35, R18, 0x1, R41, P0 ;  /* 0x0000000112237824 */ /* 0x000fc600000e0629 */
[----:B------:R-:W4:Y:S01]  /*26e80*/  LDL.64 R40, [R1+0x5c8] ;  /* 0x0005c80001287983 */ /* 0x000f220000100a00 */
[----:B0-----:R-:W-:-:S05]  /*26e90*/  IADD3 R36, P0, PT, R0, R38, RZ ;  /* 0x0000002600247210 */ /* 0x001fca0007f1e0ff */
[----:B------:R-:W-:Y:S02]  /*26ea0*/  IMAD.X R37, R18, 0x1, R39, P0 ;  /* 0x0000000112257824 */ /* 0x000fe400000e0627 */
[----:B------:R-:W4:Y:S01]  /*26eb0*/  LDL.64 R38, [R1+0x588] ;  /* 0x0005880001267983 */ /* 0x000f220000100a00 */
[----:B---3--:R-:W-:-:S03]  /*26ec0*/  IADD3 R32, P1, PT, R0, R4, RZ ;  /* 0x0000000400207210 */ /* 0x008fc60007f3e0ff */
[----:B------:R0:W3:Y:S02]  /*26ed0*/  LDG.E.U8 R4, desc[UR8][R34.64] ;  /* 0x0000000822047981 */ /* 0x0000e4000c1e1100 */
[----:B------:R-:W-:Y:S02]  /*26ee0*/  IMAD.X R33, R18, 0x1, R5, P1 ;  /* 0x0000000112217824 */ /* 0x000fe400008e0605 */
[----:B------:R-:W3:Y:S04]  /*26ef0*/  LDG.E.U8 R164, desc[UR8][R36.64] ;  /* 0x0000000824a47981 */ /* 0x000ee8000c1e1100 */
[----:B------:R1:W3:Y:S01]  /*26f00*/  LDG.E.U8 R5, desc[UR8][R32.64] ;  /* 0x0000000820057981 */ /* 0x0002e2000c1e1100 */
[----:B0-----:R-:W-:-:S05]  /*26f10*/  IADD3 R34, P1, PT, R0, R46, RZ ;  /* 0x0000002e00227210 */ /* 0x001fca0007f3e0ff */
[----:B------:R-:W-:Y:S02]  /*26f20*/  IMAD.X R35, R18, 0x1, R47, P1 ;  /* 0x0000000112237824 */ /* 0x000fe400008e062f */
[----:B------:R-:W3:Y:S01]  /*26f30*/  LDL.64 R46, [R1+0x568] ;  /* 0x00056800012e7983 */ /* 0x000ee20000100a00 */
[----:B-1----:R-:W-:-:S03]  /*26f40*/  IADD3 R32, P0, PT, R0, R44, RZ ;  /* 0x0000002c00207210 */ /* 0x002fc60007f1e0ff */
[----:B------:R2:W3:Y:S02]  /*26f50*/  LDG.E.U8 R162, desc[UR8][R34.64] ;  /* 0x0000000822a27981 */ /* 0x0004e4000c1e1100 */
        /* <DEDUP_REMOVED lines=10> */
[----:B----4-:R-:W-:-:S03]  /*27000*/  IADD3 R32, P1, PT, R0, R2, RZ ;  /* 0x0000000200207210 */ /* 0x010fc60007f3e0ff */
[----:B------:R1:W4:Y:S02]  /*27010*/  LDG.E.U8 R152, desc[UR8][R34.64] ;  /* 0x0000000822987981 */ /* 0x000324000c1e1100 */
        /* <DEDUP_REMOVED lines=9> */
[----:B------:R-:W4:Y:S01]  /*270b0*/  LDL.64 R40, [R1+0x4a8] ;  /* 0x0004a80001287983 */ /* 0x000f220000100a00 */
[----:B0-----:R-:W-:-:S03]  /*270c0*/  IADD3 R32, P0, PT, R0, R48, RZ ;  /* 0x0000003000207210 */ /* 0x001fc60007f1e0ff */
[----:B------:R3:W4:Y:S01]  /*270d0*/  LDG.E.U8 R149, desc[UR8][R34.64] ;  /* 0x0000000822957981 */ /* 0x000722000c1e1100 */
[----:B------:R-:W-:-:S05]  /*270e0*/  IADD3 R36, P1, PT, R0, R38, RZ ;  /* 0x0000002600247210 */ /* 0x000fca0007f3e0ff */
[C---:B------:R-:W-:Y:S02]  /*270f0*/  IMAD.X R37, R18.reuse, 0x1, R39, P1 ;  /* 0x0000000112257824 */ /* 0x040fe400008e0627 */
[----:B------:R-:W4:Y:S01]  /*27100*/  LDL.64 R38, [R1+0x468] ;  /* 0x0004680001267983 */ /* 0x000f220000100a00 */
[----:B------:R-:W-:-:S03]  /*27110*/  IMAD.X R33, R18, 0x1, R49, P0 ;  /* 0x0000000112217824 */ /* 0x000fc600000e0631 */
[----:B------:R-:W4:Y:S04]  /*27120*/  LDL.64 R48, [R1+0x488] ;  /* 0x0004880001307983 */ /* 0x000f280000100a00 */
[----:B------:R0:W4:Y:S04]  /*27130*/  LDG.E.U8 R148, desc[UR8][R32.64] ;  /* 0x0000000820947981 */ /* 0x000128000c1e1100 */
[----:B------:R2:W4:Y:S01]  /*27140*/  LDG.E.U8 R147, desc[UR8][R36.64] ;  /* 0x0000000824937981 */ /* 0x000522000c1e1100 */
[----:B---3--:R-:W-:-:S05]  /*27150*/  IADD3 R34, P0, PT, R0, R46, RZ ;  /* 0x0000002e00227210 */ /* 0x008fca0007f1e0ff */
[----:B------:R-:W-:Y:S02]  /*27160*/  IMAD.X R35, R18, 0x1, R47, P0 ;  /* 0x0000000112237824 */ /* 0x000fe400000e062f */
[----:B------:R-:W3:Y:S01]  /*27170*/  LDL.64 R46, [R1+0x448] ;  /* 0x00044800012e7983 */ /* 0x000ee20000100a00 */
[----:B0-----:R-:W-:-:S03]  /*27180*/  IADD3 R32, P1, PT, R0, R44, RZ ;  /* 0x0000002c00207210 */ /* 0x001fc60007f3e0ff */
[----:B------:R-:W3:Y:S02]  /*27190*/  LDG.E.U8 R146, desc[UR8][R34.64] ;  /* 0x0000000822927981 */ /* 0x000ee4000c1e1100 */
[----:B------:R-:W-:Y:S02]  /*271a0*/  IMAD.X R33, R18, 0x1, R45, P1 ;  /* 0x0000000112217824 */ /* 0x000fe400008e062d */
[----:B------:R-:W3:Y:S01]  /*271b0*/  LDL.64 R44, [R1+0x428] ;  /* 0x00042800012c7983 */ /* 0x000ee20000100a00 */
[----:B------:R-:W-:-:S03]  /*271c0*/  IADD3 R158, P0, PT, R0, R42, RZ ;  /* 0x0000002a009e7210 */ /* 0x000fc60007f1e0ff */
[----:B------:R4:W3:Y:S02]  /*271d0*/  LDG.E.U8 R145, desc[UR8][R32.64] ;  /* 0x0000000820917981 */ /* 0x0008e4000c1e1100 */
[----:B------:R-:W-:Y:S02]  /*271e0*/  IMAD.X R159, R18, 0x1, R43, P0 ;  /* 0x00000001129f7824 */ /* 0x000fe400000e062b */
[----:B------:R-:W3:Y:S04]  /*271f0*/  LDL.64 R42, [R1+0x408] ;  /* 0x00040800012a7983 */ /* 0x000ee80000100a00 */
[----:B------:R-:W3:Y:S01]  /*27200*/  LDG.E.U8 R158, desc[UR8][R158.64] ;  /* 0x000000089e9e7981 */ /* 0x000ee2000c1e1100 */
[----:B--2---:R-:W-:-:S05]  /*27210*/  IADD3 R36, P1, PT, R0, R30, RZ ;  /* 0x0000001e00247210 */ /* 0x004fca0007f3e0ff */
[----:B------:R-:W-:Y:S02]  /*27220*/  IMAD.X R37, R18, 0x1, R31, P1 ;  /* 0x0000000112257824 */ /* 0x000fe400008e061f */
[----:B------:R-:W2:Y:S04]  /*27230*/  LDL.64 R30, [R1+0x3e8] ;  /* 0x0003e800011e7983 */ /* 0x000ea80000100a00 */
[----:B------:R0:W2:Y:S01]  /*27240*/  LDG.E.U8 R156, desc[UR8][R36.64] ;  /* 0x00000008249c7981 */ /* 0x0000a2000c1e1100 */
[----:B----4-:R-:W-:-:S05]  /*27250*/  IADD3 R32, P0, PT, R0, R2, RZ ;  /* 0x0000000200207210 */ /* 0x010fca0007f1e0ff */
[----:B------:R-:W-:Y:S02]  /*27260*/  IMAD.X R33, R18, 0x1, R3, P0 ;  /* 0x0000000112217824 */ /* 0x000fe400000e0603 */
[----:B------:R-:W4:Y:S01]  /*27270*/  LDL.64 R2, [R1+0x3c8] ;  /* 0x0003c80001027983 */ /* 0x000f220000100a00 */
[----:B------:R-:W-:-:S03]  /*27280*/  IADD3 R34, P1, PT, R0, R50, RZ ;  /* 0x0000003200227210 */ /* 0x000fc60007f3e0ff */
[----:B------:R-:W4:Y:S02]  /*27290*/  LDG.E.U8 R141, desc[UR8][R32.64] ;  /* 0x00000008208d7981 */ /* 0x000f24000c1e1100 */
[----:B------:R-:W-:Y:S02]  /*272a0*/  IMAD.X R35, R18, 0x1, R51, P1 ;  /* 0x0000000112237824 */ /* 0x000fe400008e0633 */
[----:B------:R-:W4:Y:S04]  /*272b0*/  LDL.64 R50, [R1+0x2c8] ;  /* 0x0002c80001327983 */ /* 0x000f280000100a00 */
[----:B------:R1:W4:Y:S01]  /*272c0*/  LDG.E.U8 R135, desc[UR8][R34.64] ;  /* 0x0000000822877981 */ /* 0x000322000c1e1100 */
[----:B0-----:R-:W-:-:S05]  /*272d0*/  IADD3 R36, P0, PT, R0, R40, RZ ;  /* 0x0000002800247210 */ /* 0x001fca0007f1e0ff */
[----:B------:R-:W-:Y:S02]  /*272e0*/  IMAD.X R37, R18, 0x1, R41, P0 ;  /* 0x0000000112257824 */ /* 0x000fe400000e0629 */
[----:B------:R-:W4:Y:S01]  /*272f0*/  LDL.64 R40, [R1+0x388] ;  /* 0x0003880001287983 */ /* 0x000f220000100a00 */
[----:B-1----:R-:W-:-:S05]  /*27300*/  IADD3 R34, P0, PT, R0, R38, RZ ;  /* 0x0000002600227210 */ /* 0x002fca0007f1e0ff */
[----:B------:R-:W-:Y:S02]  /*27310*/  IMAD.X R35, R18, 0x1, R39, P0 ;  /* 0x0000000112237824 */ /* 0x000fe400000e0627 */
[----:B------:R-:W4:Y:S01]  /*27320*/  LDL.64 R38, [R1+0x348] ;  /* 0x0003480001267983 */ /* 0x000f220000100a00 */
[----:B------:R-:W-:-:S05]  /*27330*/  IADD3 R32, P1, PT, R0, R48, RZ ;  /* 0x0000003000207210 */ /* 0x000fca0007f3e0ff */
[----:B------:R-:W-:Y:S02]  /*27340*/  IMAD.X R33, R18, 0x1, R49, P1 ;  /* 0x0000000112217824 */ /* 0x000fe400008e0631 */
[----:B------:R3:W4:Y:S04]  /*27350*/  LDG.E.U8 R49, desc[UR8][R36.64] ;  /* 0x0000000824317981 */ /* 0x000728000c1e1100 */
[----:B------:R0:W4:Y:S01]  /*27360*/  LDG.E.U8 R48, desc[UR8][R32.64] ;  /* 0x0000000820307981 */ /* 0x000122000c1e1100 */
[C---:B---3--:R-:W-:Y:S02]  /*27370*/  IADD3 R36, P1, PT, R0.reuse, R46, RZ ;  /* 0x0000002e00247210 */ /* 0x048fe40007f3e0ff */
[----:B0-----:R-:W-:-:S03]  /*27380*/  IADD3 R32, P0, PT, R0, R44, RZ ;  /* 0x0000002c00207210 */ /* 0x001fc60007f1e0ff */
[C---:B------:R-:W-:Y:S02]  /*27390*/  IMAD.X R37, R18.reuse, 0x1, R47, P1 ;  /* 0x0000000112257824 */ /* 0x040fe400008e062f */
[----:B------:R0:W3:Y:S01]  /*273a0*/  LDG.E.U8 R47, desc[UR8][R34.64] ;  /* 0x00000008222f7981 */ /* 0x0000e2000c1e1100 */
[----:B------:R-:W-:-:S03]  /*273b0*/  IMAD.X R33, R18, 0x1, R45, P0 ;  /* 0x0000000112217824 */ /* 0x000fc600000e062d */
[----:B------:R2:W3:Y:S04]  /*273c0*/  LDG.E.U8 R46, desc[UR8][R36.64] ;  /* 0x00000008242e7981 */ /* 0x0004e8000c1e1100 */
[----:B------:R4:W3:Y:S01]  /*273d0*/  LDG.E.U8 R45, desc[UR8][R32.64] ;  /* 0x00000008202d7981 */ /* 0x0008e2000c1e1100 */
[----:B0-----:R-:W-:-:S05]  /*273e0*/  IADD3 R34, P1, PT, R0, R42, RZ ;  /* 0x0000002a00227210 */ /* 0x001fca0007f3e0ff */
[----:B------:R-:W-:-:S05]  /*273f0*/  IMAD.X R35, R18, 0x1, R43, P1 ;  /* 0x0000000112237824 */ /* 0x000fca00008e062b */
[----:B------:R0:W3:Y:S01]  /*27400*/  LDG.E.U8 R44, desc[UR8][R34.64] ;  /* 0x00000008222c7981 */ /* 0x0000e2000c1e1100 */
[----:B--2---:R-:W-:-:S05]  /*27410*/  IADD3 R36, P0, PT, R0, R30, RZ ;  /* 0x0000001e00247210 */ /* 0x004fca0007f1e0ff */
[----:B------:R-:W-:Y:S02]  /*27420*/  IMAD.X R37, R18, 0x1, R31, P0 ;  /* 0x0000000112257824 */ /* 0x000fe400000e061f */
[----:B------:R-:W2:Y:S01]  /*27430*/  LDL.64 R30, [R1+0x2a8] ;  /* 0x0002a800011e7983 */ /* 0x000ea20000100a00 */
[----:B----4-:R-:W-:-:S03]  /*27440*/  IADD3 R32, P1, PT, R0, R2, RZ ;  /* 0x0000000200207210 */ /* 0x010fc60007f3e0ff */
[----:B------:R-:W4:Y:S02]  /*27450*/  LDG.E.U8 R43, desc[UR8][R36.64] ;  /* 0x00000008242b7981 */ /* 0x000f24000c1e1100 */
[----:B------:R-:W-:Y:S02]  /*27460*/  IMAD.X R33, R18, 0x1, R3, P1 ;  /* 0x0000000112217824 */ /* 0x000fe400008e0603 */
[----:B------:R-:W3:Y:S01]  /*27470*/  LDL.64 R2, [R1+0x288] ;  /* 0x0002880001027983 */ /* 0x000ee20000100a00 */
[----:B0-----:R-:W-:-:S03]  /*27480*/  IADD3 R34, P0, PT, R0, R56, RZ ;  /* 0x0000003800227210 */ /* 0x001fc60007f1e0ff */
[----:B------:R0:W4:Y:S02]  /*27490*/  LDG.E.U8 R42, desc[UR8][R32.64] ;  /* 0x00000008202a7981 */ /* 0x000124000c1e1100 */
[----:B------:R-:W-:Y:S02]  /*274a0*/  IMAD.X R35, R18, 0x1, R57, P0 ;  /* 0x0000000112237824 */ /* 0x000fe400000e0639 */
[----:B------:R-:W4:Y:S01]  /*274b0*/  LDL.64 R56, [R1+0x240] ;  /* 0x0002400001387983 */ /* 0x000f220000100a00 */
[C---:B0-----:R-:W-:Y:S02]  /*274c0*/  IADD3 R32, P0, PT, R0.reuse, R58, RZ ;  /* 0x0000003a00207210 */ /* 0x041fe40007f1e0ff */
[----:B------:R-:W-:-:S03]  /*274d0*/  IADD3 R36, P1, PT, R0, R40, RZ ;  /* 0x0000002800247210 */ /* 0x000fc60007f3e0ff */
[C---:B------:R-:W-:Y:S02]  /*274e0*/  IMAD.X R33, R18.reuse, 0x1, R59, P0 ;  /* 0x0000000112217824 */ /* 0x040fe400000e063b */
[----:B------:R-:W4:Y:S01]  /*274f0*/  LDL.64 R58, [R1+0x220] ;  /* 0x00022000013a7983 */ /* 0x000f220000100a00 */
[----:B------:R-:W-:-:S03]  /*27500*/  IMAD.X R37, R18, 0x1, R41, P1 ;  /* 0x0000000112257824 */ /* 0x000fc600008e0629 */
[----:B------:R0:W4:Y:S04]  /*27510*/  LDG.E.U8 R41, desc[UR8][R34.64] ;  /* 0x0000000822297981 */ /* 0x000128000c1e1100 */
[----:B------:R1:W4:Y:S01]  /*27520*/  LDG.E.U8 R40, desc[UR8][R36.64] ;  /* 0x0000000824287981 */ /* 0x000322000c1e1100 */
[----:B0-----:R-:W-:-:S05]  /*27530*/  IADD3 R34, P1, PT, R0, R38, RZ ;  /* 0x0000002600227210 */ /* 0x001fca0007f3e0ff */
[----:B------:R-:W-:Y:S02]  /*27540*/  IMAD.X R35, R18, 0x1, R39, P1 ;  /* 0x0000000112237824 */ /* 0x000fe400008e0627 */
[----:B------:R0:W4:Y:S01]  /*27550*/  LDG.E.U8 R39, desc[UR8][R32.64] ;  /* 0x0000000820277981 */ /* 0x000122000c1e1100 */
[----:B-1----:R-:W-:-:S03]  /*27560*/  IADD3 R36, P0, PT, R0, R62, RZ ;  /* 0x0000003e00247210 */ /* 0x002fc60007f1e0ff */
[----:B------:R1:W4:Y:S01]  /*27570*/  LDG.E.U8 R38, desc[UR8][R34.64] ;  /* 0x0000000822267981 */ /* 0x000322000c1e1100 */
[----:B0-----:R-:W-:-:S05]  /*27580*/  IADD3 R32, P1, PT, R0, R54, RZ ;  /* 0x0000003600207210 */ /* 0x001fca0007f3e0ff */
[C---:B------:R-:W-:Y:S02]  /*27590*/  IMAD.X R33, R18.reuse, 0x1, R55, P1 ;  /* 0x0000000112217824 */ /* 0x040fe400008e0637 */
[----:B------:R-:W4:Y:S01]  /*275a0*/  LDL.64 R54, [R1+0xa00] ;  /* 0x000a000001367983 */ /* 0x000f220000100a00 */
[----:B------:R-:W-:Y:S01]  /*275b0*/  IMAD.X R37, R18, 0x1, R63, P0 ;  /* 0x0000000112257824 */ /* 0x000fe200000e063f */
[C---:B-1----:R-:W-:Y:S02]  /*275c0*/  IADD3 R34, P0, PT, R0.reuse, R52, RZ ;  /* 0x0000003400227210 */ /* 0x042fe40007f1e0ff */
[----:B------:R-:W-:Y:S01]  /*275d0*/  IADD3 R68, P1, PT, R0, R50, RZ ;  /* 0x0000003200447210 */ /* 0x000fe20007f3e0ff */
[----:B------:R-:W4:Y:S02]  /*275e0*/  LDL.64 R62, [R1+0x900] ;  /* 0x00090000013e7983 */ /* 0x000f240000100a00 */
[C---:B------:R-:W-:Y:S02]  /*275f0*/  IMAD.X R35, R18.reuse, 0x1, R53, P0 ;  /* 0x0000000112237824 */ /* 0x040fe400000e0635 */
[----:B------:R-:W4:Y:S01]  /*27600*/  LDL.64 R52, [R1+0x9e0] ;  /* 0x0009e00001347983 */ /* 0x000f220000100a00 */
[----:B------:R-:W-:-:S03]  /*27610*/  IMAD.X R69, R18, 0x1, R51, P1 ;  /* 0x0000000112457824 */ /* 0x000fc600008e0633 */
[----:B------:R-:W4:Y:S04]  /*27620*/  LDL.64 R50, [R1+0x9c0] ;  /* 0x0009c00001327983 */ /* 0x000f280000100a00 */
[----:B------:R-:W4:Y:S04]  /*27630*/  LDG.E.U8 R37, desc[UR8][R36.64] ;  /* 0x0000000824257981 */ /* 0x000f28000c1e1100 */
[----:B------:R-:W4:Y:S04]  /*27640*/  LDG.E.U8 R35, desc[UR8][R34.64] ;  /* 0x0000000822237981 */ /* 0x000f28000c1e1100 */
[----:B------:R2:W4:Y:S04]  /*27650*/  LDG.E.U8 R36, desc[UR8][R32.64] ;  /* 0x0000000820247981 */ /* 0x000528000c1e1100 */
[----:B------:R0:W4:Y:S01]  /*27660*/  LDG.E.U8 R34, desc[UR8][R68.64] ;  /* 0x0000000844227981 */ /* 0x000122000c1e1100 */
[----:B--2---:R-:W-:-:S05]  /*27670*/  IADD3 R32, P0, PT, R0, R30, RZ ;  /* 0x0000001e00207210 */ /* 0x004fca0007f1e0ff */
[----:B------:R-:W-:Y:S02]  /*27680*/  IMAD.X R33, R18, 0x1, R31, P0 ;  /* 0x0000000112217824 */ /* 0x000fe400000e061f */
[----:B------:R-:W2:Y:S01]  /*27690*/  LDL.64 R30, [R1+0x9a0] ;  /* 0x0009a000011e7983 */ /* 0x000ea20000100a00 */
[C---:B---3--:R-:W-:Y:S01]  /*276a0*/  IADD3 R70, P1, PT, R0.reuse, R2, RZ ;  /* 0x0000000200467210 */ /* 0x048fe20007f3e0ff */
[C---:B0-----:R-:W-:Y:S01]  /*276b0*/  IMAD.IADD R68, R0.reuse, 0x1, R60 ;  /* 0x0000000100447824 */ /* 0x041fe200078e023c */
[----:B------:R-:W-:Y:S01]  /*276c0*/  IADD3 RZ, P0, PT, R0, R60, RZ ;  /* 0x0000003c00ff7210 */ /* 0x000fe20007f1e0ff */
[----:B------:R-:W3:Y:S02]  /*276d0*/  LDG.E.U8 R33, desc[UR8][R32.64] ;  /* 0x0000000820217981 */ /* 0x000ee4000c1e1100 */
[----:B------:R-:W-:Y:S02]  /*276e0*/  IMAD.X R71, R18, 0x1, R3, P1 ;  /* 0x0000000112477824 */ /* 0x000fe400008e0603 */
[----:B------:R-:W3:Y:S01]  /*276f0*/  LDL.64 R2, [R1+0x980] ;  /* 0x0009800001027983 */ /* 0x000ee20000100a00 */
[----:B------:R-:W-:-:S03]  /*27700*/  IMAD.X R69, R78, 0x1, R61, P0 ;  /* 0x000000014e457824 */ /* 0x000fc600000e063d */
[----:B------:R-:W3:Y:S01]  /*27710*/  LDL.64 R60, [R1+0x940] ;  /* 0x00094000013c7983 */ /* 0x000ee20000100a00 */
[----:B----4-:R-:W-:-:S03]  /*27720*/  IADD3 RZ, P1, PT, R0, R56, RZ ;  /* 0x0000003800ff7210 */ /* 0x010fc60007f3e0ff */
[----:B------:R0:W4:Y:S04]  /*27730*/  LDG.E.U8 R32, desc[UR8][R70.64] ;  /* 0x0000000846207981 */ /* 0x000128000c1e1100 */
[----:B------:R1:W4:Y:S01]  /*27740*/  LDG.E.U8 R137, desc[UR8][R68.64] ;  /* 0x0000000844897981 */ /* 0x000322000c1e1100 */
[----:B0-----:R-:W-:Y:S02]  /*27750*/  IMAD.IADD R70, R0, 0x1, R56 ;  /* 0x0000000100467824 */ /* 0x001fe400078e0238 */
[----:B------:R-:W-:Y:S02]  /*27760*/  IMAD.X R71, R78, 0x1, R57, P1 ;  /* 0x000000014e477824 */ /* 0x000fe400008e0639 */
[----:B------:R-:W4:Y:S01]  /*27770*/  LDL.64 R56, [R1+0x920] ;  /* 0x0009200001387983 */ /* 0x000f220000100a00 */
[C---:B------:R-:W-:Y:S01]  /*27780*/  IADD3 RZ, P0, PT, R0.reuse, R58, RZ ;  /* 0x0000003a00ff7210 */ /* 0x040fe20007f1e0ff */
[----:B-1----:R-:W-:-:S02]  /*27790*/  IMAD.IADD R68, R0, 0x1, R58 ;  /* 0x0000000100447824 */ /* 0x002fc400078e023a */
[----:B------:R0:W4:Y:S02]  /*277a0*/  LDG.E.U8 R133, desc[UR8][R70.64] ;  /* 0x0000000846857981 */ /* 0x000124000c1e1100 */
[----:B------:R-:W-:Y:S02]  /*277b0*/  IMAD.X R69, R78, 0x1, R59, P0 ;  /* 0x000000014e457824 */ /* 0x000fe400000e063b */
[----:B------:R-:W4:Y:S04]  /*277c0*/  LDL.64 R58, [R1+0x8c0] ;  /* 0x0008c000013a7983 */ /* 0x000f280000100a00 */
[----:B------:R1:W4:Y:S01]  /*277d0*/  LDG.E.U8 R131, desc[UR8][R68.64] ;  /* 0x0000000844837981 */ /* 0x000322000c1e1100 */
[----:B------:R-:W-:-:S05]  /*277e0*/  IADD3 R72, P1, PT, R0, R54, RZ ;  /* 0x0000003600487210 */ /* 0x000fca0007f3e0ff */
[----:B------:R-:W-:Y:S02]  /*277f0*/  IMAD.X R73, R18, 0x1, R55, P1 ;  /* 0x0000000112497824 */ /* 0x000fe400008e0637 */
[----:B------:R-:W4:Y:S01]  /*27800*/  LDL.64 R54, [R1+0x8e0] ;  /* 0x0008e00001367983 */ /* 0x000f220000100a00 */
[----:B0-----:R-:W-:-:S03]  /*27810*/  IADD3 R70, P0, PT, R0, R52, RZ ;  /* 0x0000003400467210 */ /* 0x001fc60007f1e0ff */
[----:B------:R2:W4:Y:S02]  /*27820*/  LDG.E.U8 R129, desc[UR8][R72.64] ;  /* 0x0000000848817981 */ /* 0x000524000c1e1100 */
[----:B------:R-:W-:Y:S02]  /*27830*/  IMAD.X R71, R18, 0x1, R53, P0 ;  /* 0x0000000112477824 */ /* 0x000fe400000e0635 */
[----:B------:R-:W4:Y:S01]  /*27840*/  LDL.64 R52, [R1+0x8a0] ;  /* 0x0008a00001347983 */ /* 0x000f220000100a00 */
[----:B-1----:R-:W-:-:S03]  /*27850*/  IADD3 R68, P1, PT, R0, R50, RZ ;  /* 0x0000003200447210 */ /* 0x002fc60007f3e0ff */
[----:B------:R3:W4:Y:S02]  /*27860*/  LDG.E.U8 R127, desc[UR8][R70.64] ;  /* 0x00000008467f7981 */ /* 0x000724000c1e1100 */
[----:B------:R-:W-:Y:S02]  /*27870*/  IMAD.X R69, R18, 0x1, R51, P1 ;  /* 0x0000000112457824 */ /* 0x000fe400008e0633 */
[----:B------:R-:W4:Y:S04]  /*27880*/  LDL.64 R50, [R1+0x880] ;  /* 0x0008800001327983 */ /* 0x000f280000100a00 */
[----:B------:R-:W4:Y:S01]  /*27890*/  LDG.E.U8 R125, desc[UR8][R68.64] ;  /* 0x00000008447d7981 */ /* 0x000f22000c1e1100 */
[----:B--2---:R-:W-:-:S05]  /*278a0*/  IADD3 R72, P0, PT, R0, R30, RZ ;  /* 0x0000001e00487210 */ /* 0x004fca0007f1e0ff */
[----:B------:R-:W-:Y:S02]  /*278b0*/  IMAD.X R73, R18, 0x1, R31, P0 ;  /* 0x0000000112497824 */ /* 0x000fe400000e061f */
[----:B------:R-:W2:Y:S04]  /*278c0*/  LDL.64 R30, [R1+0x860] ;  /* 0x00086000011e7983 */ /* 0x000ea80000100a00 */
[----:B------:R0:W2:Y:S01]  /*278d0*/  LDG.E.U8 R123, desc[UR8][R72.64] ;  /* 0x00000008487b7981 */ /* 0x0000a2000c1e1100 */
[----:B---3--:R-:W-:-:S05]  /*278e0*/  IADD3 R70, P1, PT, R0, R2, RZ ;  /* 0x0000000200467210 */ /* 0x008fca0007f3e0ff */
[----:B------:R-:W-:Y:S02]  /*278f0*/  IMAD.X R71, R18, 0x1, R3, P1 ;  /* 0x0000000112477824 */ /* 0x000fe400008e0603 */
[----:B------:R-:W3:Y:S01]  /*27900*/  LDL.64 R2, [R1+0x840] ;  /* 0x0008400001027983 */ /* 0x000ee20000100a00 */
[C---:B0-----:R-:W-:Y:S02]  /*27910*/  IADD3 R72, P1, PT, R0.reuse, R60, RZ ;  /* 0x0000003c00487210 */ /* 0x041fe40007f3e0ff */
[----:B------:R-:W-:Y:S01]  /*27920*/  IADD3 R68, P0, PT, R0, R64, RZ ;  /* 0x0000004000447210 */ /* 0x000fe20007f1e0ff */
[----:B------:R4:W3:Y:S02]  /*27930*/  LDG.E.U8 R121, desc[UR8][R70.64] ;  /* 0x0000000846797981 */ /* 0x0008e4000c1e1100 */
[C---:B------:R-:W-:Y:S02]  /*27940*/  IMAD.X R73, R18.reuse, 0x1, R61, P1 ;  /* 0x0000000112497824 */ /* 0x040fe400008e063d */
[----:B------:R-:W3:Y:S01]  /*27950*/  LDL.64 R60, [R1+0x820] ;  /* 0x00082000013c7983 */ /* 0x000ee20000100a00 */
[----:B------:R-:W-:-:S03]  /*27960*/  IMAD.X R69, R18, 0x1, R65, P0 ;  /* 0x0000000112457824 */ /* 0x000fc600000e0641 */
[----:B------:R-:W3:Y:S01]  /*27970*/  LDG.E.U8 R117, desc[UR8][R72.64] ;  /* 0x0000000848757981 */ /* 0x000ee2000c1e1100 */
[----:B----4-:R-:W-:-:S03]  /*27980*/  IADD3 R70, P0, PT, R0, R56, RZ ;  /* 0x0000003800467210 */ /* 0x010fc60007f1e0ff */
[----:B------:R0:W4:Y:S02]  /*27990*/  LDG.E.U8 R119, desc[UR8][R68.64] ;  /* 0x0000000844777981 */ /* 0x000124000c1e1100 */
[----:B------:R-:W-:Y:S02]  /*279a0*/  IMAD.X R71, R18, 0x1, R57, P0 ;  /* 0x0000000112477824 */ /* 0x000fe400000e0639 */
[----:B------:R-:W4:Y:S01]  /*279b0*/  LDL.64 R56, [R1+0x800] ;  /* 0x0008000001387983 */ /* 0x000f220000100a00 */
[----:B0-----:R-:W-:-:S03]  /*279c0*/  IADD3 R68, P1, PT, R0, R62, RZ ;  /* 0x0000003e00447210 */ /* 0x001fc60007f3e0ff */
[----:B------:R0:W4:Y:S02]  /*279d0*/  LDG.E.U8 R115, desc[UR8][R70.64] ;  /* 0x0000000846737981 */ /* 0x000124000c1e1100 */
        /* <DEDUP_REMOVED lines=8> */
[----:B------:R-:W4:Y:S01]  /*27a60*/  LDL.64 R58, [R1+0x7c0] ;  /* 0x0007c000013a7983 */ /* 0x000f220000100a00 */
[----:B0-----:R-:W-:-:S03]  /*27a70*/  IADD3 R68, P0, PT, R0, R52, RZ ;  /* 0x0000003400447210 */ /* 0x001fc60007f1e0ff */
[----:B------:R0:W4:Y:S02]  /*27a80*/  LDG.E.U8 R111, desc[UR8][R72.64] ;  /* 0x00000008486f7981 */ /* 0x000124000c1e1100 */
[----:B------:R-:W-:Y:S02]  /*27a90*/  IMAD.X R69, R18, 0x1, R53, P0 ;  /* 0x0000000112457824 */ /* 0x000fe400000e0635 */
[----:B------:R-:W4:Y:S04]  /*27aa0*/  LDL.64 R52, [R1+0x7a0] ;  /* 0x0007a00001347983 */ /* 0x000f280000100a00 */
[----:B------:R2:W4:Y:S01]  /*27ab0*/  LDG.E.U8 R109, desc[UR8][R70.64] ;  /* 0x00000008466d7981 */ /* 0x000522000c1e1100 */
[----:B0-----:R-:W-:-:S03]  /*27ac0*/  IADD3 R72, P1, PT, R0, R50, RZ ;  /* 0x0000003200487210 */ /* 0x001fc60007f3e0ff */
        /* <DEDUP_REMOVED lines=11> */
[----:B0-----:R-:W-:-:S03]  /*27b80*/  IADD3 R70, P0, PT, R0, R60, RZ ;  /* 0x0000003c00467210 */ /* 0x001fc60007f1e0ff */
[----:B------:R4:W3:Y:S02]  /*27b90*/  LDG.E.U8 R101, desc[UR8][R68.64] ;  /* 0x0000000844657981 */ /* 0x0008e4000c1e1100 */
[----:B------:R-:W-:Y:S02]  /*27ba0*/  IMAD.X R71, R18, 0x1, R61, P0 ;  /* 0x0000000112477824 */ /* 0x000fe400000e063d */
[----:B------:R-:W3:Y:S04]  /*27bb0*/  LDL.64 R60, [R1+0x700] ;  /* 0x00070000013c7983 */ /* 0x000ee80000100a00 */
[----:B------:R-:W3:Y:S01]  /*27bc0*/  LDG.E.U8 R99, desc[UR8][R70.64] ;  /* 0x0000000846637981 */ /* 0x000ee2000c1e1100 */
[----:B----4-:R-:W-:-:S05]  /*27bd0*/  IADD3 R68, P1, PT, R0, R56, RZ ;  /* 0x0000003800447210 */ /* 0x010fca0007f3e0ff */
[----:B------:R-:W-:Y:S02]  /*27be0*/  IMAD.X R69, R18, 0x1, R57, P1 ;  /* 0x0000000112457824 */ /* 0x000fe400008e0639 */
[----:B------:R-:W4:Y:S04]  /*27bf0*/  LDL.64 R56, [R1+0x6e0] ;  /* 0x0006e00001387983 */ /* 0x000f280000100a00 */
[----:B------:R0:W4:Y:S02]  /*27c00*/  LDG.E.U8 R97, desc[UR8][R68.64] ;  /* 0x0000000844617981 */ /* 0x000124000c1e1100 */
[----:B0-----:R-:W-:-:S05]  /*27c10*/  IADD3 R68, P0, PT, R0, R54, RZ ;  /* 0x0000003600447210 */ /* 0x001fca0007f1e0ff */
        /* <DEDUP_REMOVED lines=15> */
[----:B--2---:R-:W-:-:S05]  /*27d10*/  IADD3 R68, P0, PT, R0, R30, RZ ;  /* 0x0000001e00447210 */ /* 0x004fca0007f1e0ff */
[----:B------:R-:W-:Y:S02]  /*27d20*/  IMAD.X R69, R18, 0x1, R31, P0 ;  /* 0x0000000112457824 */ /* 0x000fe400000e061f */
[----:B------:R-:W2:Y:S04]  /*27d30*/  LDL.64 R30, [R1+0x640] ;  /* 0x00064000011e7983 */ /* 0x000ea80000100a00 */
[----:B------:R3:W2:Y:S02]  /*27d40*/  LDG.E.U8 R87, desc[UR8][R68.64] ;  /* 0x0000000844577981 */ /* 0x0006a4000c1e1100 */
[----:B---3--:R-:W-:-:S05]  /*27d50*/  IADD3 R68, P0, PT, R0, R2, RZ ;  /* 0x0000000200447210 */ /* 0x008fca0007f1e0ff */
[----:B------:R-:W-:Y:S02]  /*27d60*/  IMAD.X R69, R18, 0x1, R3, P0 ;  /* 0x0000000112457824 */ /* 0x000fe400000e0603 */
[----:B------:R-:W3:Y:S04]  /*27d70*/  LDL.64 R2, [R1+0x620] ;  /* 0x0006200001027983 */ /* 0x000ee80000100a00 */
[----:B------:R0:W3:Y:S02]  /*27d80*/  LDG.E.U8 R85, desc[UR8][R68.64] ;  /* 0x0000000844557981 */ /* 0x0000e4000c1e1100 */
[----:B0-----:R-:W-:-:S05]  /*27d90*/  IADD3 R68, P0, PT, R0, R62, RZ ;  /* 0x0000003e00447210 */ /* 0x001fca0007f1e0ff */
[----:B------:R-:W-:Y:S02]  /*27da0*/  IMAD.X R69, R18, 0x1, R63, P0 ;  /* 0x0000000112457824 */ /* 0x000fe400000e063f */
[----:B------:R-:W3:Y:S04]  /*27db0*/  LDL.64 R62, [R1+0x560] ;  /* 0x00056000013e7983 */ /* 0x000ee80000100a00 */
[----:B------:R0:W3:Y:S02]  /*27dc0*/  LDG.E.U8 R79, desc[UR8][R68.64] ;  /* 0x00000008444f7981 */ /* 0x0000e4000c1e1100 */
[----:B0-----:R-:W-:-:S05]  /*27dd0*/  IADD3 R68, P0, PT, R0, R60, RZ ;  /* 0x0000003c00447210 */ /* 0x001fca0007f1e0ff */
[----:B------:R-:W-:Y:S02]  /*27de0*/  IMAD.X R69, R18, 0x1, R61, P0 ;  /* 0x0000000112457824 */ /* 0x000fe400000e063d */
[----:B------:R-:W3:Y:S04]  /*27df0*/  LDL.64 R60, [R1+0x540] ;  /* 0x00054000013c7983 */ /* 0x000ee80000100a00 */
[----:B------:R4:W3:Y:S02]  /*27e00*/  LDG.E.U8 R75, desc[UR8][R68.64] ;  /* 0x00000008444b7981 */ /* 0x0008e4000c1e1100 */
[----:B----4-:R-:W-:-:S05]  /*27e10*/  IADD3 R68, P0, PT, R0, R56, RZ ;  /* 0x0000003800447210 */ /* 0x010fca0007f1e0ff */
[----:B------:R-:W-:Y:S02]  /*27e20*/  IMAD.X R69, R18, 0x1, R57, P0 ;  /* 0x0000000112457824 */ /* 0x000fe400000e0639 */
[----:B------:R-:W4:Y:S04]  /*27e30*/  LDL.64 R56, [R1+0x600] ;  /* 0x0006000001387983 */ /* 0x000f280000100a00 */
[----:B------:R0:W4:Y:S02]  /*27e40*/  LDG.E.U8 R71, desc[UR8][R68.64] ;  /* 0x0000000844477981 */ /* 0x000124000c1e1100 */
[----:B0-----:R-:W-:-:S05]  /*27e50*/  IADD3 R68, P0, PT, R0, R54, RZ ;  /* 0x0000003600447210 */ /* 0x001fca0007f1e0ff */
[----:B------:R-:W-:Y:S01]  /*27e60*/  IMAD.X R69, R18, 0x1, R55, P0 ;  /* 0x0000000112457824 */ /* 0x000fe200000e0637 */
[----:B------:R-:W-:Y:S01]  /*27e70*/  IADD3 R72, P0, PT, R0, R58, RZ ;  /* 0x0000003a00487210 */ /* 0x000fe20007f1e0ff */
[----:B------:R-:W4:Y:S04]  /*27e80*/  LDL.64 R54, [R1+0x5e0] ;  /* 0x0005e00001367983 */ /* 0x000f280000100a00 */
[----:B------:R-:W-:Y:S01]  /*27e90*/  IMAD.X R73, R18, 0x1, R59, P0 ;  /* 0x0000000112497824 */ /* 0x000fe200000e063b */
[----:B------:R-:W4:Y:S04]  /*27ea0*/  LDG.E.U8 R68, desc[UR8][R68.64] ;  /* 0x0000000844447981 */ /* 0x000f28000c1e1100 */
        /* <DEDUP_REMOVED lines=38> */
[----:B0-----:R-:W-:-:S05]  /*28110*/  IADD3 R72, P0, PT, R0, R62, RZ ;  /* 0x0000003e00487210 */ /* 0x001fca0007f1e0ff */
[----:B------:R-:W-:Y:S02]  /*28120*/  IMAD.X R73, R18, 0x1, R63, P0 ;  /* 0x0000000112497824 */ /* 0x000fe400000e063f */
[----:B------:R-:W2:Y:S04]  /*28130*/  LDL.64 R62, [R1+0x3a0] ;  /* 0x0003a000013e7983 */ /* 0x000ea80000100a00 */
[----:B------:R0:W2:Y:S02]  /*28140*/  LDG.E.U8 R94, desc[UR8][R72.64] ;  /* 0x00000008485e7981 */ /* 0x0000a4000c1e1100 */
[----:B0-----:R-:W-:-:S05]  /*28150*/  IADD3 R72, P0, PT, R0, R60, RZ ;  /* 0x0000003c00487210 */ /* 0x001fca0007f1e0ff */
        /* <DEDUP_REMOVED lines=52> */
[----:B------:R-:W-:-:S05]  /*284a0*/  IMAD.X R73, R18, 0x1, R63, P0 ;  /* 0x0000000112497824 */ /* 0x000fca00000e063f */
        /* <DEDUP_REMOVED lines=36> */
[----:B------:R-:W2:Y:S04]  /*286f0*/  LDL.LU R143, [R1+0x14c] ;  /* 0x00014c00018f7983 */ /* 0x000ea80000300800 */
[----:B------:R0:W2:Y:S04]  /*28700*/  LDG.E.U8 R140, desc[UR8][R72.64] ;  /* 0x00000008488c7981 */ /* 0x0000a8000c1e1100 */
[----:B------:R-:W2:Y:S04]  /*28710*/  LDL.LU R157, [R1+0x148] ;  /* 0x00014800019d7983 */ /* 0x000ea80000300800 */
[----:B------:R-:W2:Y:S01]  /*28720*/  LDL.LU R165, [R1+0x144] ;  /* 0x0001440001a57983 */ /* 0x000ea20000300800 */
[C---:B---3--:R-:W-:Y:S01]  /*28730*/  IADD3 RZ, P0, PT, R0.reuse, R2, RZ ;  /* 0x0000000200ff7210 */ /* 0x048fe20007f1e0ff */
[----:B0-----:R-:W-:-:S02]  /*28740*/  IMAD.IADD R72, R0, 0x1, R2 ;  /* 0x0000000100487824 */ /* 0x001fc400078e0202 */
[----:B------:R-:W3:Y:S02]  /*28750*/  LDL.LU R2, [R1+0x140] ;  /* 0x0001400001027983 */ /* 0x000ee40000300800 */
[----:B------:R-:W-:Y:S02]  /*28760*/  IMAD.X R73, R78, 0x1, R3, P0 ;  /* 0x000000014e497824 */ /* 0x000fe400000e0603 */
[----:B------:R-:W3:Y:S04]  /*28770*/  LDL.LU R3, [R1+0x13c] ;  /* 0x00013c0001037983 */ /* 0x000ee80000300800 */
[----:B------:R-:W3:Y:S04]  /*28780*/  LDL.LU R28, [R1+0x138] ;  /* 0x00013800011c7983 */ /* 0x000ee80000300800 */
[----:B------:R-:W3:Y:S01]  /*28790*/  LDL.LU R23, [R1+0x134] ;  /* 0x0001340001177983 */ /* 0x000ee20000300800 */
[----:B------:R-:W-:-:S03]  /*287a0*/  IADD3 RZ, P0, PT, R0, R60, RZ ;  /* 0x0000003c00ff7210 */ /* 0x000fc60007f1e0ff */
[----:B------:R0:W3:Y:S02]  /*287b0*/  LDG.E.U8 R142, desc[UR8][R72.64] ;  /* 0x00000008488e7981 */ /* 0x0000e4000c1e1100 */
[----:B0-----:R-:W-:Y:S02]  /*287c0*/  IMAD.IADD R72, R0, 0x1, R60 ;  /* 0x0000000100487824 */ /* 0x001fe400078e023c */
[----:B------:R-:W-:Y:S01]  /*287d0*/  IMAD.X R73, R78, 0x1, R61, P0 ;  /* 0x000000014e497824 */ /* 0x000fe200000e063d */
[----:B------:R-:W-:-:S04]  /*287e0*/  IADD3 RZ, P0, PT, R0, R58, RZ ;  /* 0x0000003a00ff7210 */ /* 0x000fc80007f1e0ff */
[----:B------:R0:W3:Y:S02]  /*287f0*/  LDG.E.U8 R155, desc[UR8][R72.64] ;  /* 0x00000008489b7981 */ /* 0x0000e4000c1e1100 */
[----:B0-----:R-:W-:Y:S02]  /*28800*/  IMAD.X R73, R78, 0x1, R59, P0 ;  /* 0x000000014e497824 */ /* 0x001fe400000e063b */
[----:B------:R-:W-:-:S05]  /*28810*/  IMAD.IADD R72, R0, 0x1, R58 ;  /* 0x0000000100487824 */ /* 0x000fca00078e023a */
[----:B------:R4:W3:Y:S02]  /*28820*/  LDG.E.U8 R78, desc[UR8][R72.64] ;  /* 0x00000008484e7981 */ /* 0x0008e4000c1e1100 */
[----:B----4-:R-:W-:-:S05]  /*28830*/  IADD3 R72, P0, PT, R0, R56, RZ ;  /* 0x0000003800487210 */ /* 0x010fca0007f1e0ff */
[----:B------:R-:W-:-:S05]  /*28840*/  IMAD.X R73, R18, 0x1, R57, P0 ;  /* 0x0000000112497824 */ /* 0x000fca00000e0639 */
[----:B------:R0:W4:Y:S02]  /*28850*/  LDG.E.U8 R159, desc[UR8][R72.64] ;  /* 0x00000008489f7981 */ /* 0x000124000c1e1100 */
[----:B0-----:R-:W-:-:S05]  /*28860*/  IADD3 R72, P0, PT, R0, R54, RZ ;  /* 0x0000003600487210 */ /* 0x001fca0007f1e0ff */
[----:B------:R-:W-:-:S05]  /*28870*/  IMAD.X R73, R18, 0x1, R55, P0 ;  /* 0x0000000112497824 */ /* 0x000fca00000e0637 */
[----:B------:R0:W4:Y:S02]  /*28880*/  LDG.E.U8 R160, desc[UR8][R72.64] ;  /* 0x0000000848a07981 */ /* 0x000124000c1e1100 */
[----:B0-----:R-:W-:-:S05]  /*28890*/  IADD3 R72, P0, PT, R0, R52, RZ ;  /* 0x0000003400487210 */ /* 0x001fca0007f1e0ff */
[----:B------:R-:W-:Y:S01]  /*288a0*/  IMAD.X R73, R18, 0x1, R53, P0 ;  /* 0x0000000112497824 */ /* 0x000fe200000e0635 */
[----:B------:R-:W0:Y:S04]  /*288b0*/  S2R R139, SR_TID.X ;  /* 0x00000000008b7919 */ /* 0x000e280000002100 */
[----:B------:R1:W4:Y:S02]  /*288c0*/  LDG.E.U8 R161, desc[UR8][R72.64] ;  /* 0x0000000848a17981 */ /* 0x000324000c1e1100 */
[----:B-1----:R-:W-:-:S05]  /*288d0*/  IADD3 R72, P0, PT, R0, R50, RZ ;  /* 0x0000003200487210 */ /* 0x002fca0007f1e0ff */
[----:B------:R-:W-:-:S05]  /*288e0*/  IMAD.X R73, R18, 0x1, R51, P0 ;  /* 0x0000000112497824 */ /* 0x000fca00000e0633 */
[----:B------:R2:W4:Y:S02]  /*288f0*/  LDG.E.U8 R163, desc[UR8][R72.64] ;  /* 0x0000000848a37981 */ /* 0x000524000c1e1100 */
[----:B--2---:R-:W-:Y:S02]  /*28900*/  IADD3 R72, P0, PT, R0, R30, RZ ;  /* 0x0000001e00487210 */ /* 0x004fe40007f1e0ff */
[----:B------:R-:W2:Y:S04]  /*28910*/  LDL.LU R30, [R1+0x130] ;  /* 0x00013000011e7983 */ /* 0x000ea80000300800 */
[----:B------:R-:W4:Y:S01]  /*28920*/  LDL.LU R21, [R1+0x12c] ;  /* 0x00012c0001157983 */ /* 0x000f220000300800 */
[----:B------:R-:W-:-:S03]  /*28930*/  IMAD.X R73, R18, 0x1, R31, P0 ;  /* 0x0000000112497824 */ /* 0x000fc600000e061f */
        /* <DEDUP_REMOVED lines=15> */
[----:B------:R0:W4:Y:S04]  /*28a30*/  LDG.E.U8 R72, desc[UR8][R72.64] ;  /* 0x0000000848487981 */ /* 0x000128000c1e1100 */
[----:B------:R-:W4:Y:S04]  /*28a40*/  LDL.LU R62, [R1+0xec] ;  /* 0x0000ec00013e7983 */ /* 0x000f280000300800 */
[----:B------:R-:W4:Y:S01]  /*28a50*/  LDL.LU R63, [R1+0xe8] ;  /* 0x0000e800013f7983 */ /* 0x000f220000300800 */
[----:B0-----:R-:W-:-:S03]  /*28a60*/  LOP3.LUT R73, R139, 0x7f, RZ, 0xc0, !PT ;  /* 0x0000007f8b497812 */ /* 0x001fc600078ec0ff */
        /* <DEDUP_REMOVED lines=16> */
[----:B------:R0:W-:Y:S04]  /*28b70*/  STS.U8 [R73+UR4+0x18c00], R23 ;  /* 0x018c001749007988 */ /* 0x0001e80008000004 */
[----:B-1----:R-:W3:Y:S04]  /*28b80*/  LDL.LU R28, [R1+0x2c] ;  /* 0x00002c00011c7983 */ /* 0x002ee80000300800 */
[----:B0-----:R-:W3:Y:S04]  /*28b90*/  LDL.LU R23, [R1+0x24] ;  /* 0x0000240001177983 */ /* 0x001ee80000300800 */
[----:B--2---:R0:W-:Y:S04]  /*28ba0*/  STS.U8 [R73+UR4+0x18e00], R30 ;  /* 0x018e001e49007988 */ /* 0x0041e80008000004 */
[----:B----4-:R1:W-:Y:S04]  /*28bb0*/  STS.U8 [R73+UR4+0x19000], R21 ;  /* 0x0190001549007988 */ /* 0x0103e80008000004 */
[----:B------:R2:W-:Y:S04]  /*28bc0*/  STS.U8 [R73+UR4+0x19200], R17 ;  /* 0x0192001149007988 */ /* 0x0005e80008000004 */
[----:B0-----:R-:W4:Y:S04]  /*28bd0*/  LDL.LU R30, [R1+0x152c] ;  /* 0x00152c00011e7983 */ /* 0x001f280000300800 */
[----:B-1----:R-:W4:Y:S04]  /*28be0*/  LDL.LU R21, [R1+0x1528] ;  /* 0x0015280001157983 */ /* 0x002f280000300800 */
[----:B--2---:R-:W2:Y:S04]  /*28bf0*/  LDL.LU R17, [R1+0x1524] ;  /* 0x0015240001117983 */ /* 0x004ea80000300800 */
[----:B------:R0:W-:Y:S04]  /*28c00*/  STS.U8 [R73+UR4+0x19400], R19 ;  /* 0x0194001349007988 */ /* 0x0001e80008000004 */
[----:B------:R1:W-:Y:S04]  /*28c10*/  STS.U8 [R73+UR4+0x19600], R31 ;  /* 0x0196001f49007988 */ /* 0x0003e80008000004 */
[----:B------:R1:W-:Y:S04]  /*28c20*/  STS.U8 [R73+UR4+0x19800], R50 ;  /* 0x0198003249007988 */ /* 0x0003e80008000004 */
[----:B0-----:R-:W2:Y:S04]  /*28c30*/  LDL.LU R19, [R1+0x1520] ;  /* 0x0015200001137983 */ /* 0x001ea80000300800 */
[----:B-1----:R-:W2:Y:S04]  /*28c40*/  LDL.LU R31, [R1+0x151c] ;  /* 0x00151c00011f7983 */ /* 0x002ea80000300800 */
[----:B------:R-:W2:Y:S04]  /*28c50*/  LDL.LU R50, [R1+0x1518] ;  /* 0x0015180001327983 */ /* 0x000ea80000300800 */
        /* <DEDUP_REMOVED lines=29> */
[----:B---3--:R-:W3:Y:S04]  /*28e30*/  LDL.LU R65, [R1+0x14dc] ;  /* 0x0014dc0001417983 */ /* 0x008ee80000300800 */
        /* <DEDUP_REMOVED lines=19> */
[----:B0-----:R-:W2:Y:S04]  /*28f70*/  LDL.LU R23, [R1+0x14b4] ;  /* 0x0014b40001177983 */ /* 0x001ea80000300800 */
[----:B--2---:R-:W-:Y:S04]  /*28f80*/  STS.U8 [R73+UR4+0x1cc00], R23 ;  /* 0x01cc001749007988 */ /* 0x004fe80008000004 */
        /* <DEDUP_REMOVED lines=51> */
[----:B------:R-:W4:Y:S04]  /*292c0*/  LDL.LU R23, [R1+0x14b0] ;  /* 0x0014b00001177983 */ /* 0x000f280000300800 */
[----:B------:R0:W-:Y:S04]  /*292d0*/  STS.U8 [R2+UR4+0x1b280], R9 ;  /* 0x01b2800902007988 */ /* 0x0001e80008000004 */
[----:B------:R-:W4:Y:S04]  /*292e0*/  LDL.LU R28, [R1+0x14ac] ;  /* 0x0014ac00011c7983 */ /* 0x000f280000300800 */
[----:B------:R0:W-:Y:S04]  /*292f0*/  STS.U8 [R2+UR4+0x1b480], R6 ;  /* 0x01b4800602007988 */ /* 0x0001e80008000004 */
[----:B------:R-:W4:Y:S04]  /*29300*/  LDL.LU R3, [R1+0x14a8] ;  /* 0x0014a80001037983 */ /* 0x000f280000300800 */
[----:B------:R1:W-:Y:S04]  /*29310*/  STS.U8 [R2+UR4+0x1b680], R7 ;  /* 0x01b6800702007988 */ /* 0x0003e80008000004 */
[----:B0-----:R-:W4:Y:S04]  /*29320*/  LDL.LU R31, [R1+0x14a4] ;  /* 0x0014a400011f7983 */ /* 0x001f280000300800 */
[----:B------:R0:W-:Y:S04]  /*29330*/  STS.U8 [R2+UR4+0x1b880], R4 ;  /* 0x01b8800402007988 */ /* 0x0001e80008000004 */
[----:B-1----:R-:W4:Y:S04]  /*29340*/  LDL.LU R19, [R1+0x14a0] ;  /* 0x0014a00001137983 */ /* 0x002f280000300800 */
[----:B------:R1:W-:Y:S04]  /*29350*/  STS.U8 [R2+UR4+0x1ba80], R5 ;  /* 0x01ba800502007988 */ /* 0x0003e80008000004 */
[----:B--2---:R-:W2:Y:S04]  /*29360*/  LDL.LU R17, [R1+0x149c] ;  /* 0x00149c0001117983 */ /* 0x004ea80000300800 */
[----:B------:R-:W-:Y:S04]  /*29370*/  STS.U8 [R2+UR4+0x1bc80], R164 ;  /* 0x01bc80a402007988 */ /* 0x000fe80008000004 */
[----:B---3--:R-:W3:Y:S04]  /*29380*/  LDL.LU R21, [R1+0x1498] ;  /* 0x0014980001157983 */ /* 0x008ee80000300800 */
[----:B------:R-:W-:Y:S04]  /*29390*/  STS.U8 [R2+UR4+0x1be80], R162 ;  /* 0x01be80a202007988 */ /* 0x000fe80008000004 */
[----:B----4-:R-:W3:Y:S04]  /*293a0*/  LDL.LU R30, [R1+0x1494] ;  /* 0x00149400011e7983 */ /* 0x010ee80000300800 */
[----:B------:R-:W-:Y:S04]  /*293b0*/  STS.U8 [R2+UR4+0x1c080], R154 ;  /* 0x01c0809a02007988 */ /* 0x000fe80008000004 */
[----:B------:R-:W4:Y:S04]  /*293c0*/  LDL.LU R22, [R1+0x1490] ;  /* 0x0014900001167983 */ /* 0x000f280000300800 */
[----:B------:R-:W-:Y:S04]  /*293d0*/  STS.U8 [R2+UR4+0x1c280], R153 ;  /* 0x01c2809902007988 */ /* 0x000fe80008000004 */
[----:B------:R-:W4:Y:S04]  /*293e0*/  LDL.LU R25, [R1+0x148c] ;  /* 0x00148c0001197983 */ /* 0x000f280000300800 */
[----:B------:R-:W-:Y:S04]  /*293f0*/  STS.U8 [R2+UR4+0x1c480], R152 ;  /* 0x01c4809802007988 */ /* 0x000fe80008000004 */
[----:B------:R-:W2:Y:S04]  /*29400*/  LDL.LU R20, [R1+0x1488] ;  /* 0x0014880001147983 */ /* 0x000ea80000300800 */
        /* <DEDUP_REMOVED lines=41> */
[----:B0-----:R-:W2:Y:S04]  /*296a0*/  LDL.LU R4, [R1+0x1434] ;  /* 0x0014340001047983 */ /* 0x001ea80000300800 */
[----:B------:R-:W-:Y:S04]  /*296b0*/  STS.U8 [R2+UR4+0x1f080], R39 ;  /* 0x01f0802702007988 */ /* 0x000fe80008000004 */
[----:B-1----:R-:W2:Y:S04]  /*296c0*/  LDL.LU R5, [R1+0x1430] ;  /* 0x0014300001057983 */ /* 0x002ea80000300800 */
[----:B------:R0:W-:Y:S04]  /*296d0*/  STS.U8 [R2+UR4+0x1f280], R38 ;  /* 0x01f2802602007988 */ /* 0x0001e80008000004 */
[----:B------:R-:W-:Y:S04]  /*296e0*/  STS.U8 [R2+UR4+0x1f480], R37 ;  /* 0x01f4802502007988 */ /* 0x000fe80008000004 */
[----:B------:R1:W-:Y:S04]  /*296f0*/  STS.U8 [R2+UR4+0x1f680], R36 ;  /* 0x01f6802402007988 */ /* 0x0003e80008000004 */
[----:B0-----:R-:W2:Y:S04]  /*29700*/  LDL.64 R38, [R1+0x958] ;  /* 0x0009580001267983 */ /* 0x001ea80000100a00 */
[----:B------:R-:W-:Y:S04]  /*29710*/  STS.U8 [R2+UR4+0x1f880], R35 ;  /* 0x01f8802302007988 */ /* 0x000fe80008000004 */
[----:B------:R0:W-:Y:S04]  /*29720*/  STS.U8 [R2+UR4+0x1fa80], R34 ;  /* 0x01fa802202007988 */ /* 0x0001e80008000004 */
[----:B-1----:R-:W3:Y:S04]  /*29730*/  LDL.64 R36, [R1+0x918] ;  /* 0x0009180001247983 */ /* 0x002ee80000100a00 */
[----:B------:R-:W3:Y:S04]  /*29740*/  LDL.64 R54, [R1+0x8f8] ;  /* 0x0008f80001367983 */ /* 0x000ee80000100a00 */
[----:B0-----:R-:W3:Y:S04]  /*29750*/  LDL.64 R34, [R1+0x938] ;  /* 0x0009380001227983 */ /* 0x001ee80000100a00 */
[----:B------:R-:W4:Y:S04]  /*29760*/  LDL.64 R46, [R1+0x8d8] ;  /* 0x0008d800012e7983 */ /* 0x000f280000100a00 */
[----:B------:R-:W4:Y:S04]  /*29770*/  LDL.64 R52, [R1+0x8b8] ;  /* 0x0008b80001347983 */ /* 0x000f280000100a00 */
[----:B------:R-:W4:Y:S04]  /*29780*/  LDL.64 R44, [R1+0x898] ;  /* 0x00089800012c7983 */ /* 0x000f280000100a00 */
[----:B------:R-:W4:Y:S01]  /*29790*/  LDL.64 R42, [R1+0x858] ;  /* 0x00085800012a7983 */ /* 0x000f220000100a00 */
[----:B------:R-:W0:Y:S01]  /*297a0*/  S2R R164, SR_TID.X ;  /* 0x0000000000a47919 */ /* 0x000e220000002100 */
[----:B------:R-:W1:Y:S02]  /*297b0*/  S2R R162, SR_TID.X ;  /* 0x0000000000a27919 */ /* 0x000e640000002100 */
[----:B------:R-:W4:Y:S04]  /*297c0*/  LDL.64 R56, [R1+0x878] ;  /* 0x0008780001387983 */ /* 0x000f280000100a00 */
[----:B------:R-:W-:Y:S04]  /*297d0*/  STS.U8 [R2+UR4+0x1fc80], R33 ;  /* 0x01fc802102007988 */ /* 0x000fe80008000004 */
[----:B------:R2:W-:Y:S04]  /*297e0*/  STS.U8 [R2+UR4+0x1fe80], R32 ;  /* 0x01fe802002007988 */ /* 0x0005e80008000004 */
[----:B------:R-:W4:Y:S04]  /*297f0*/  LDL.64 R50, [R1+0x838] ;  /* 0x0008380001327983 */ /* 0x000f280000100a00 */
[----:B------:R-:W4:Y:S04]  /*29800*/  LDL.64 R40, [R1+0x818] ;  /* 0x0008180001287983 */ /* 0x000f280000100a00 */
[----:B------:R-:W4:Y:S01]  /*29810*/  LDL.64 R48, [R1+0x7f8] ;  /* 0x0007f80001307983 */ /* 0x000f220000100a00 */
[----:B0-----:R-:W-:-:S03]  /*29820*/  LOP3.LUT R164, R164, 0x7f, RZ, 0xc0, !PT ;  /* 0x0000007fa4a47812 */ /* 0x001fc600078ec0ff */
[----:B------:R-:W4:Y:S01]  /*29830*/  LDL.64 R66, [R1+0x6d8] ;  /* 0x0006d80001427983 */ /* 0x000f220000100a00 */
[----:B-1----:R-:W-:Y:S02]  /*29840*/  LOP3.LUT R162, R162, 0x7f, RZ, 0xc0, !PT ;  /* 0x0000007fa2a27812 */ /* 0x002fe400078ec0ff */
[----:B------:R-:W-:Y:S02]  /*29850*/  LOP3.LUT R164, R164, 0x20, RZ, 0x3c, !PT ;  /* 0x00000020a4a47812 */ /* 0x000fe400078e3cff */
        /* <DEDUP_REMOVED lines=48> */
[----:B--2---:R-:W-:-:S02]  /*29b60*/  IADD3 R32, P0, PT, R0, R38, RZ ;  /* 0x0000002600207210 */ /* 0x004fc40007f1e0ff */
[----:B---3--:R-:W-:-:S03]  /*29b70*/  IADD3 R64, P1, PT, R0, R34, RZ ;  /* 0x0000002200407210 */ /* 0x008fc60007f3e0ff */
[----:B------:R-:W-:Y:S01]  /*29b80*/  IMAD.X R33, R18, 0x1, R39, P0 ;  /* 0x0000000112217824 */ /* 0x000fe200000e0627 */
[----:B------:R-:W-:Y:S01]  /*29b90*/  IADD3 R38, P0, PT, R0, R36, RZ ;  /* 0x0000002400267210 */ /* 0x000fe20007f1e0ff */
[----:B------:R-:W-:Y:S01]  /*29ba0*/  STS.U8 [R164+UR4+0x1df00], R108 ;  /* 0x01df006ca4007988 */ /* 0x000fe20008000004 */
[----:B------:R-:W-:Y:S01]  /*29bb0*/  IMAD.X R65, R18, 0x1, R35, P1 ;  /* 0x0000000112417824 */ /* 0x000fe200008e0623 */
[----:B------:R-:W-:Y:S02]  /*29bc0*/  IADD3 R34, P1, PT, R0, R54, RZ ;  /* 0x0000003600227210 */ /* 0x000fe40007f3e0ff */
[----:B------:R-:W-:Y:S01]  /*29bd0*/  IMAD.X R39, R18, 0x1, R37, P0 ;  /* 0x0000000112277824 */ /* 0x000fe200000e0625 */
[----:B----4-:R-:W-:Y:S01]  /*29be0*/  IADD3 R36, P0, PT, R0, R46, RZ ;  /* 0x0000002e00247210 */ /* 0x010fe20007f1e0ff */
[----:B------:R-:W-:Y:S01]  /*29bf0*/  STS.U8 [R164+UR4+0x1e100], R110 ;  /* 0x01e1006ea4007988 */ /* 0x000fe20008000004 */
[----:B------:R-:W-:-:S03]  /*29c00*/  IMAD.X R35, R18, 0x1, R55, P1 ;  /* 0x0000000112237824 */ /* 0x000fc600008e0637 */
[----:B------:R-:W2:Y:S01]  /*29c10*/  LDL.64 R54, [R1+0x7d8] ;  /* 0x0007d80001367983 */ /* 0x000ea20000100a00 */
[----:B------:R-:W-:-:S03]  /*29c20*/  IMAD.X R37, R18, 0x1, R47, P0 ;  /* 0x0000000112257824 */ /* 0x000fc600000e062f */
[----:B------:R1:W3:Y:S04]  /*29c30*/  LDG.E.U8 R63, desc[UR8][R38.64] ;  /* 0x00000008263f7981 */ /* 0x0002e8000c1e1100 */
[----:B------:R-:W4:Y:S04]  /*29c40*/  LDL.64 R46, [R1+0x7b8] ;  /* 0x0007b800012e7983 */ /* 0x000f280000100a00 */
[----:B------:R0:W3:Y:S01]  /*29c50*/  LDG.E.U8 R62, desc[UR8][R34.64] ;  /* 0x00000008223e7981 */ /* 0x0000e2000c1e1100 */
[----:B-1----:R-:W-:-:S03]  /*29c60*/  IADD3 R38, P1, PT, R0, R52, RZ ;  /* 0x0000003400267210 */ /* 0x002fc60007f3e0ff */
[----:B------:R-:W-:Y:S02]  /*29c70*/  STS.U8 [R164+UR4+0x1e300], R112 ;  /* 0x01e30070a4007988 */ /* 0x000fe40008000004 */
[----:B------:R-:W-:Y:S02]  /*29c80*/  IMAD.X R39, R18, 0x1, R53, P1 ;  /* 0x0000000112277824 */ /* 0x000fe400008e0635 */
[----:B------:R-:W-:Y:S01]  /*29c90*/  STS.U8 [R164+UR4+0x1e500], R114 ;  /* 0x01e50072a4007988 */ /* 0x000fe20008000004 */
[----:B0-----:R-:W-:-:S03]  /*29ca0*/  IADD3 R34, P0, PT, R0, R44, RZ ;  /* 0x0000002c00227210 */ /* 0x001fc60007f1e0ff */
[----:B------:R-:W3:Y:S02]  /*29cb0*/  LDL.64 R52, [R1+0x798] ;  /* 0x0007980001347983 */ /* 0x000ee40000100a00 */
[----:B------:R-:W-:Y:S02]  /*29cc0*/  IMAD.X R35, R18, 0x1, R45, P0 ;  /* 0x0000000112237824 */ /* 0x000fe400000e062d */
[----:B------:R0:W3:Y:S04]  /*29cd0*/  LDG.E.U8 R60, desc[UR8][R38.64] ;  /* 0x00000008263c7981 */ /* 0x0000e8000c1e1100 */
[----:B------:R-:W3:Y:S04]  /*29ce0*/  LDL.64 R44, [R1+0x778] ;  /* 0x00077800012c7983 */ /* 0x000ee80000100a00 */
[----:B------:R-:W-:Y:S01]  /*29cf0*/  STS.U8 [R164+UR4+0x1e700], R116 ;  /* 0x01e70074a4007988 */ /* 0x000fe20008000004 */
[----:B0-----:R-:W-:-:S03]  /*29d00*/  IADD3 R38, P0, PT, R0, R42, RZ ;  /* 0x0000002a00267210 */ /* 0x001fc60007f1e0ff */
[----:B------:R-:W-:Y:S04]  /*29d10*/  STS.U8 [R164+UR4+0x1e900], R118 ;  /* 0x01e90076a4007988 */ /* 0x000fe80008000004 */
[----:B------:R-:W-:Y:S01]  /*29d20*/  STS.U8 [R164+UR4+0x1eb00], R120 ;  /* 0x01eb0078a4007988 */ /* 0x000fe20008000004 */
[----:B------:R-:W-:-:S03]  /*29d30*/  IMAD.X R39, R18, 0x1, R43, P0 ;  /* 0x0000000112277824 */ /* 0x000fc600000e062b */
        /* <DEDUP_REMOVED lines=11> */
[----:B------:R-:W3:Y:S04]  /*29df0*/  LDL.64 R42, [R1+0x738] ;  /* 0x00073800012a7983 */ /* 0x000ee80000100a00 */
[----:B------:R-:W3:Y:S04]  /*29e00*/  LDL.64 R70, [R1+0x718] ;  /* 0x0007180001467983 */ /* 0x000ee80000100a00 */
[----:B0-----:R-:W3:Y:S04]  /*29e10*/  LDL.64 R72, [R1+0x758] ;  /* 0x0007580001487983 */ /* 0x001ee80000100a00 */
[----:B------:R0:W3:Y:S04]  /*29e20*/  LDG.E.U8 R61, desc[UR8][R36.64] ;  /* 0x00000008243d7981 */ /* 0x0000e8000c1e1100 */
[----:B------:R1:W3:Y:S04]  /*29e30*/  LDG.E.U8 R59, desc[UR8][R34.64] ;  /* 0x00000008223b7981 */ /* 0x0002e8000c1e1100 */
[----:B------:R-:W3:Y:S01]  /*29e40*/  LDL.64 R68, [R1+0x698] ;  /* 0x0006980001447983 */ /* 0x000ee20000100a00 */
[----:B0-----:R-:W-:-:S03]  /*29e50*/  IADD3 R36, P1, PT, R0, R56, RZ ;  /* 0x0000003800247210 */ /* 0x001fc60007f3e0ff */
[----:B------:R-:W3:Y:S02]  /*29e60*/  LDL.64 R86, [R1+0x638] ;  /* 0x0006380001567983 */ /* 0x000ee40000100a00 */
[----:B------:R-:W-:Y:S01]  /*29e70*/  IMAD.X R37, R18, 0x1, R57, P1 ;  /* 0x0000000112257824 */ /* 0x000fe200008e0639 */
[----:B-1----:R-:W-:Y:S01]  /*29e80*/  IADD3 R34, P1, PT, R0, R50, RZ ;  /* 0x0000003200227210 */ /* 0x002fe20007f3e0ff */
[----:B------:R-:W3:Y:S04]  /*29e90*/  LDL.64 R56, [R1+0x658] ;  /* 0x0006580001387983 */ /* 0x000ee80000100a00 */
[----:B------:R0:W3:Y:S01]  /*29ea0*/  LDG.E.U8 R58, desc[UR8][R36.64] ;  /* 0x00000008243a7981 */ /* 0x0000e2000c1e1100 */
[----:B------:R-:W-:-:S03]  /*29eb0*/  IMAD.X R35, R18, 0x1, R51, P1 ;  /* 0x0000000112237824 */ /* 0x000fc600008e0633 */
[----:B------:R1:W3:Y:S04]  /*29ec0*/  LDG.E.U8 R51, desc[UR8][R38.64] ;  /* 0x0000000826337981 */ /* 0x0002e8000c1e1100 */
[----:B------:R2:W3:Y:S01]  /*29ed0*/  LDG.E.U8 R50, desc[UR8][R34.64] ;  /* 0x0000000822327981 */ /* 0x0004e2000c1e1100 */
[----:B0-----:R-:W-:-:S03]  /*29ee0*/  IADD3 R36, P0, PT, R0, R40, RZ ;  /* 0x0000002800247210 */ /* 0x001fc60007f1e0ff */
[----:B------:R-:W3:Y:S01]  /*29ef0*/  LDL.64 R74, [R1+0x5f8] ;  /* 0x0005f800014a7983 */ /* 0x000ee20000100a00 */
[----:B-1----:R-:W-:Y:S01]  /*29f00*/  IADD3 R38, P1, PT, R0, R48, RZ ;  /* 0x0000003000267210 */ /* 0x002fe20007f3e0ff */
[C---:B------:R-:W-:Y:S02]  /*29f10*/  IMAD.X R37, R18.reuse, 0x1, R41, P0 ;  /* 0x0000000112257824 */ /* 0x040fe400000e0629 */
[----:B------:R-:W3:Y:S04]  /*29f20*/  LDL.64 R84, [R1+0x5d8] ;  /* 0x0005d80001547983 */ /* 0x000ee80000100a00 */
[----:B------:R-:W3:Y:S01]  /*29f30*/  LDL.64 R40, [R1+0x6f8] ;  /* 0x0006f80001287983 */ /* 0x000ee20000100a00 */
[----:B------:R-:W-:-:S03]  /*29f40*/  IMAD.X R39, R18, 0x1, R49, P1 ;  /* 0x0000000112277824 */ /* 0x000fc600008e0631 */
[----:B------:R4:W3:Y:S04]  /*29f50*/  LDG.E.U8 R49, desc[UR8][R36.64] ;  /* 0x0000000824317981 */ /* 0x0008e8000c1e1100 */
[----:B------:R3:W3:Y:S04]  /*29f60*/  LDG.E.U8 R48, desc[UR8][R38.64] ;  /* 0x0000000826307981 */ /* 0x0006e8000c1e1100 */
[----:B------:R-:W3:Y:S04]  /*29f70*/  LDL.64 R76, [R1+0x598] ;  /* 0x00059800014c7983 */ /* 0x000ee80000100a00 */
[----:B------:R0:W-:Y:S04]  /*29f80*/  STS.U8 [R162+UR4+0x18580], R78 ;  /* 0x0185804ea2007988 */ /* 0x0001e80008000004 */
[----:B------:R-:W3:Y:S04]  /*29f90*/  LDL.64 R92, [R1+0x518] ;  /* 0x00051800015c7983 */ /* 0x000ee80000100a00 */
[----:B------:R-:W3:Y:S04]  /*29fa0*/  LDL.64 R90, [R1+0x4d8] ;  /* 0x0004d800015a7983 */ /* 0x000ee80000100a00 */
[----:B0-----:R-:W3:Y:S04]  /*29fb0*/  LDL.64 R78, [R1+0x558] ;  /* 0x00055800014e7983 */ /* 0x001ee80000100a00 */
[----:B------:R-:W3:Y:S04]  /*29fc0*/  LDG.E.U8 R32, desc[UR8][R32.64] ;  /* 0x0000000820207981 */ /* 0x000ee8000c1e1100 */
[----:B------:R-:W3:Y:S04]  /*29fd0*/  LDG.E.U8 R64, desc[UR8][R64.64] ;  /* 0x0000000840407981 */ /* 0x000ee8000c1e1100 */
[----:B------:R-:W3:Y:S04]  /*29fe0*/  LDL.64 R88, [R1+0x458] ;  /* 0x0004580001587983 */ /* 0x000ee80000100a00 */
[----:B------:R-:W3:Y:S04]  /*29ff0*/  LDL.64 R96, [R1+0x3d8] ;  /* 0x0003d80001607983 */ /* 0x000ee80000100a00 */
[----:B------:R-:W3:Y:S04]  /*2a000*/  LDL.64 R104, [R1+0x3f8] ;  /* 0x0003f80001687983 */ /* 0x000ee80000100a00 */
[----:B------:R-:W3:Y:S04]  /*2a010*/  LDL.64 R106, [R1+0x3b8] ;  /* 0x0003b800016a7983 */ /* 0x000ee80000100a00 */
[----:B------:R-:W3:Y:S04]  /*2a020*/  LDL.64 R94, [R1+0x398] ;  /* 0x00039800015e7983 */ /* 0x000ee80000100a00 */
[----:B------:R-:W3:Y:S04]  /*2a030*/  LDL.64 R102, [R1+0x2f8] ;  /* 0x0002f80001667983 */ /* 0x000ee80000100a00 */
[----:B------:R-:W3:Y:S04]  /*2a040*/  LDL.64 R100, [R1+0x2d8] ;  /* 0x0002d80001647983 */ /* 0x000ee80000100a00 */
[----:B------:R-:W3:Y:S01]  /*2a050*/  LDL.64 R98, [R1+0x2b8] ;  /* 0x0002b80001627983 */ /* 0x000ee20000100a00 */
[----:B--2---:R-:W-:-:S05]  /*2a060*/  IADD3 R34, P0, PT, R0, R54, RZ ;  /* 0x0000003600227210 */ /* 0x004fca0007f1e0ff */
[----:B------:R-:W-:Y:S02]  /*2a070*/  IMAD.X R35, R18, 0x1, R55, P0 ;  /* 0x0000000112237824 */ /* 0x000fe400000e0637 */
[----:B------:R-:W2:Y:S01]  /*2a080*/  LDL.64 R54, [R1+0x6b8] ;  /* 0x0006b80001367983 */ /* 0x000ea20000100a00 */
[----:B----4-:R-:W-:-:S05]  /*2a090*/  IADD3 R36, P1, PT, R0, R46, RZ ;  /* 0x0000002e00247210 */ /* 0x010fca0007f3e0ff */
[----:B------:R-:W-:Y:S02]  /*2a0a0*/  IMAD.X R37, R18, 0x1, R47, P1 ;  /* 0x0000000112257824 */ /* 0x000fe400008e062f */
[----:B------:R0:W4:Y:S04]  /*2a0b0*/  LDG.E.U8 R47, desc[UR8][R34.64] ;  /* 0x00000008222f7981 */ /* 0x000128000c1e1100 */
[----:B------:R-:W4:Y:S01]  /*2a0c0*/  LDG.E.U8 R46, desc[UR8][R36.64] ;  /* 0x00000008242e7981 */ /* 0x000f22000c1e1100 */
[----:B---3--:R-:W-:-:S05]  /*2a0d0*/  IADD3 R38, P0, PT, R0, R52, RZ ;  /* 0x0000003400267210 */ /* 0x008fca0007f1e0ff */
[----:B------:R-:W-:Y:S02]  /*2a0e0*/  IMAD.X R39, R18, 0x1, R53, P0 ;  /* 0x0000000112277824 */ /* 0x000fe400000e0635 */
[----:B------:R-:W3:Y:S01]  /*2a0f0*/  LDL.64 R52, [R1+0x678] ;  /* 0x0006780001347983 */ /* 0x000ee20000100a00 */
[----:B0-----:R-:W-:-:S05]  /*2a100*/  IADD3 R34, P1, PT, R0, R44, RZ ;  /* 0x0000002c00227210 */ /* 0x001fca0007f3e0ff */
[----:B------:R-:W-:Y:S02]  /*2a110*/  IMAD.X R35, R18, 0x1, R45, P1 ;  /* 0x0000000112237824 */ /* 0x000fe400008e062d */
[----:B------:R0:W4:Y:S04]  /*2a120*/  LDG.E.U8 R45, desc[UR8][R38.64] ;  /* 0x00000008262d7981 */ /* 0x000128000c1e1100 */
[----:B------:R1:W4:Y:S01]  /*2a130*/  LDG.E.U8 R44, desc[UR8][R34.64] ;  /* 0x00000008222c7981 */ /* 0x000322000c1e1100 */
[C---:B0-----:R-:W-:Y:S02]  /*2a140*/  IADD3 R38, P1, PT, R0.reuse, R42, RZ ;  /* 0x0000002a00267210 */ /* 0x041fe40007f3e0ff */
[----:B------:R-:W-:-:S03]  /*2a150*/  IADD3 R36, P0, PT, R0, R72, RZ ;  /* 0x0000004800247210 */ /* 0x000fc60007f1e0ff */
[C---:B------:R-:W-:Y:S02]  /*2a160*/  IMAD.X R39, R18.reuse, 0x1, R43, P1 ;  /* 0x0000000112277824 */ /* 0x040fe400008e062b */
[----:B------:R-:W-:Y:S01]  /*2a170*/  IMAD.X R37, R18, 0x1, R73, P0 ;  /* 0x0000000112257824 */ /* 0x000fe200000e0649 */
[----:B-1----:R-:W-:Y:S01]  /*2a180*/  IADD3 R34, P0, PT, R0, R70, RZ ;  /* 0x0000004600227210 */ /* 0x002fe20007f1e0ff */
[----:B------:R-:W4:Y:S04]  /*2a190*/  LDL.64 R72, [R1+0x618] ;  /* 0x0006180001487983 */ /* 0x000f280000100a00 */
[----:B------:R-:W-:Y:S01]  /*2a1a0*/  IMAD.X R35, R18, 0x1, R71, P0 ;  /* 0x0000000112237824 */ /* 0x000fe200000e0647 */
[----:B------:R0:W4:Y:S04]  /*2a1b0*/  LDG.E.U8 R42, desc[UR8][R38.64] ;  /* 0x00000008262a7981 */ /* 0x000128000c1e1100 */
[----:B------:R1:W4:Y:S04]  /*2a1c0*/  LDG.E.U8 R43, desc[UR8][R36.64] ;  /* 0x00000008242b7981 */ /* 0x000328000c1e1100 */
[----:B------:R-:W4:Y:S01]  /*2a1d0*/  LDL.64 R70, [R1+0x538] ;  /* 0x0005380001467983 */ /* 0x000f220000100a00 */
[----:B0-----:R-:W-:-:S05]  /*2a1e0*/  IADD3 R38, P0, PT, R0, R66, RZ ;  /* 0x0000004200267210 */ /* 0x001fca0007f1e0ff */
[----:B------:R-:W-:Y:S02]  /*2a1f0*/  IMAD.X R39, R18, 0x1, R67, P0 ;  /* 0x0000000112277824 */ /* 0x000fe400000e0643 */
[----:B------:R-:W4:Y:S04]  /*2a200*/  LDL.64 R66, [R1+0x5b8] ;  /* 0x0005b80001427983 */ /* 0x000f280000100a00 */
[----:B------:R-:W4:Y:S01]  /*2a210*/  LDG.E.U8 R39, desc[UR8][R38.64] ;  /* 0x0000000826277981 */ /* 0x000f22000c1e1100 */
[----:B-1----:R-:W-:-:S05]  /*2a220*/  IADD3 R36, P1, PT, R0, R40, RZ ;  /* 0x0000002800247210 */ /* 0x002fca0007f3e0ff */
[----:B------:R-:W-:Y:S02]  /*2a230*/  IMAD.X R37, R18, 0x1, R41, P1 ;  /* 0x0000000112257824 */ /* 0x000fe400008e0629 */
[----:B------:R-:W4:Y:S04]  /*2a240*/  LDG.E.U8 R41, desc[UR8][R34.64] ;  /* 0x0000000822297981 */ /* 0x000f28000c1e1100 */
[----:B------:R0:W4:Y:S02]  /*2a250*/  LDG.E.U8 R40, desc[UR8][R36.64] ;  /* 0x0000000824287981 */ /* 0x000124000c1e1100 */
[----:B0-----:R-:W-:-:S05]  /*2a260*/  IADD3 R36, P0, PT, R0, R68, RZ ;  /* 0x0000004400247210 */ /* 0x001fca0007f1e0ff */
[----:B------:R-:W-:Y:S02]  /*2a270*/  IMAD.X R37, R18, 0x1, R69, P0 ;  /* 0x0000000112257824 */ /* 0x000fe400000e0645 */
[----:B------:R-:W4:Y:S04]  /*2a280*/  LDL.64 R68, [R1+0x578] ;  /* 0x0005780001447983 */ /* 0x000f280000100a00 */
[----:B------:R-:W4:Y:S01]  /*2a290*/  LDG.E.U8 R37, desc[UR8][R36.64] ;  /* 0x0000000824257981 */ /* 0x000f22000c1e1100 */
[----:B--2---:R-:W-:-:S05]  /*2a2a0*/  IADD3 R34, P1, PT, R0, R54, RZ ;  /* 0x0000003600227210 */ /* 0x004fca0007f3e0ff */
[----:B------:R-:W-:-:S05]  /*2a2b0*/  IMAD.X R35, R18, 0x1, R55, P1 ;  /* 0x0000000112237824 */ /* 0x000fca00008e0637 */
[----:B------:R0:W2:Y:S02]  /*2a2c0*/  LDG.E.U8 R38, desc[UR8][R34.64] ;  /* 0x0000000822267981 */ /* 0x0000a4000c1e1100 */
[C---:B0-----:R-:W-:Y:S02]  /*2a2d0*/  IADD3 R34, P0, PT, R0.reuse, R56, RZ ;  /* 0x0000003800227210 */ /* 0x041fe40007f1e0ff */
[----:B---3--:R-:W-:-:S03]  /*2a2e0*/  IADD3 R54, P1, PT, R0, R52, RZ ;  /* 0x0000003400367210 */ /* 0x008fc60007f3e0ff */
[C---:B------:R-:W-:Y:S02]  /*2a2f0*/  IMAD.X R35, R18.reuse, 0x1, R57, P0 ;  /* 0x0000000112237824 */ /* 0x040fe400000e0639 */
[----:B------:R-:W-:Y:S01]  /*2a300*/  IMAD.X R55, R18, 0x1, R53, P1 ;  /* 0x0000000112377824 */ /* 0x000fe200008e0635 */
[----:B------:R-:W-:-:S03]  /*2a310*/  IADD3 R52, P1, PT, R0, R86, RZ ;  /* 0x0000005600347210 */ /* 0x000fc60007f3e0ff */
[----:B------:R-:W3:Y:S04]  /*2a320*/  LDG.E.U8 R35, desc[UR8][R34.64] ;  /* 0x0000000822237981 */ /* 0x000ee8000c1e1100 */
[----:B------:R0:W2:Y:S01]  /*2a330*/  LDG.E.U8 R36, desc[UR8][R54.64] ;  /* 0x0000000836247981 */ /* 0x0000a2000c1e1100 */
[----:B------:R-:W-:-:S03]  /*2a340*/  IMAD.X R53, R18, 0x1, R87, P1 ;  /* 0x0000000112357824 */ /* 0x000fc600008e0657 */
[----:B------:R-:W2:Y:S04]  /*2a350*/  LDL.64 R86, [R1+0x498] ;  /* 0x0004980001567983 */ /* 0x000ea80000100a00 */
[----:B------:R1:W2:Y:S01]  /*2a360*/  LDG.E.U8 R34, desc[UR8][R52.64] ;  /* 0x0000000834227981 */ /* 0x0002a2000c1e1100 */
[----:B0-----:R-:W-:-:S05]  /*2a370*/  IADD3 R54, P1, PT, R0, R74, RZ ;  /* 0x0000004a00367210 */ /* 0x001fca0007f3e0ff */
[----:B------:R-:W-:Y:S02]  /*2a380*/  IMAD.X R55, R18, 0x1, R75, P1 ;  /* 0x0000000112377824 */ /* 0x000fe400008e064b */
[----:B------:R-:W2:Y:S04]  /*2a390*/  LDL.64 R74, [R1+0x4b8] ;  /* 0x0004b800014a7983 */ /* 0x000ea80000100a00 */
[----:B------:R0:W2:Y:S01]  /*2a3a0*/  LDG.E.U8 R65, desc[UR8][R54.64] ;  /* 0x0000000836417981 */ /* 0x0000a2000c1e1100 */
[----:B----4-:R-:W-:-:S05]  /*2a3b0*/  IADD3 R56, P0, PT, R0, R72, RZ ;  /* 0x0000004800387210 */ /* 0x010fca0007f1e0ff */
[----:B------:R-:W-:Y:S01]  /*2a3c0*/  IMAD.X R57, R18, 0x1, R73, P0 ;  /* 0x0000000112397824 */ /* 0x000fe200000e0649 */
[----:B-1----:R-:W-:Y:S01]  /*2a3d0*/  IADD3 R52, P0, PT, R0, R84, RZ ;  /* 0x0000005400347210 */ /* 0x002fe20007f1e0ff */
[----:B------:R-:W4:Y:S04]  /*2a3e0*/  LDL.64 R72, [R1+0x4f8] ;  /* 0x0004f80001487983 */ /* 0x000f280000100a00 */
[----:B------:R1:W2:Y:S01]  /*2a3f0*/  LDG.E.U8 R33, desc[UR8][R56.64] ;  /* 0x0000000838217981 */ /* 0x0002a2000c1e1100 */
[----:B------:R-:W-:Y:S01]  /*2a400*/  IMAD.X R53, R18, 0x1, R85, P0 ;  /* 0x0000000112357824 */ /* 0x000fe200000e0655 */
[C---:B0-----:R-:W-:Y:S02]  /*2a410*/  IADD3 R54, P0, PT, R0.reuse, R76, RZ ;  /* 0x0000004c00367210 */ /* 0x041fe40007f1e0ff */
[----:B------:R-:W2:Y:S01]  /*2a420*/  LDL.64 R84, [R1+0x418] ;  /* 0x0004180001547983 */ /* 0x000ea20000100a00 */
[----:B-1----:R-:W-:-:S02]  /*2a430*/  IADD3 R56, P1, PT, R0, R66, RZ ;  /* 0x0000004200387210 */ /* 0x002fc40007f3e0ff */
[C---:B------:R-:W-:Y:S01]  /*2a440*/  IMAD.X R55, R18.reuse, 0x1, R77, P0 ;  /* 0x0000000112377824 */ /* 0x040fe200000e064d */
[----:B------:R-:W3:Y:S02]  /*2a450*/  LDG.E.U8 R66, desc[UR8][R52.64] ;  /* 0x0000000834427981 */ /* 0x000ee4000c1e1100 */
[----:B------:R-:W-:Y:S02]  /*2a460*/  IMAD.X R57, R18, 0x1, R67, P1 ;  /* 0x0000000112397824 */ /* 0x000fe400008e0643 */
[----:B------:R-:W3:Y:S04]  /*2a470*/  LDL.64 R76, [R1+0x478] ;  /* 0x00047800014c7983 */ /* 0x000ee80000100a00 */
[----:B------:R0:W3:Y:S02]  /*2a480*/  LDG.E.U8 R67, desc[UR8][R56.64] ;  /* 0x0000000838437981 */ /* 0x0000e4000c1e1100 */
[----:B0-----:R-:W-:-:S05]  /*2a490*/  IADD3 R56, P0, PT, R0, R78, RZ ;  /* 0x0000004e00387210 */ /* 0x001fca0007f1e0ff */
[----:B------:R-:W-:Y:S02]  /*2a4a0*/  IMAD.X R57, R18, 0x1, R79, P0 ;  /* 0x0000000112397824 */ /* 0x000fe400000e064f */
[----:B------:R-:W3:Y:S01]  /*2a4b0*/  LDL.64 R78, [R1+0x438] ;  /* 0x00043800014e7983 */ /* 0x000ee20000100a00 */
[----:B------:R-:W-:-:S03]  /*2a4c0*/  IADD3 R52, P1, PT, R0, R68, RZ ;  /* 0x0000004400347210 */ /* 0x000fc60007f3e0ff */
[----:B------:R0:W3:Y:S02]  /*2a4d0*/  LDG.E.U8 R68, desc[UR8][R54.64] ;  /* 0x0000000836447981 */ /* 0x0000e4000c1e1100 */
[----:B------:R-:W-:-:S05]  /*2a4e0*/  IMAD.X R53, R18, 0x1, R69, P1 ;  /* 0x0000000112357824 */ /* 0x000fca00008e0645 */
        /* <DEDUP_REMOVED lines=8> */
[----:B0-----:R-:W-:-:S05]  /*2a570*/  IADD3 R54, P0, PT, R0, R90, RZ ;  /* 0x0000005a00367210 */ /* 0x001fca0007f1e0ff */
[----:B------:R-:W-:Y:S02]  /*2a580*/  IMAD.X R55, R18, 0x1, R91, P0 ;  /* 0x0000000112377824 */ /* 0x000fe400000e065b */
[----:B------:R-:W3:Y:S01]  /*2a590*/  LDL.64 R90, [R1+0x378] ;  /* 0x00037800015a7983 */ /* 0x000ee20000100a00 */
[----:B----4-:R-:W-:-:S03]  /*2a5a0*/  IADD3 R56, P1, PT, R0, R72, RZ ;  /* 0x0000004800387210 */ /* 0x010fc60007f3e0ff */
[----:B------:R2:W4:Y:S02]  /*2a5b0*/  LDG.E.U8 R72, desc[UR8][R52.64] ;  /* 0x0000000834487981 */ /* 0x000524000c1e1100 */
[----:B------:R-:W-:-:S05]  /*2a5c0*/  IMAD.X R57, R18, 0x1, R73, P1 ;  /* 0x0000000112397824 */ /* 0x000fca00008e0649 */
[----:B------:R0:W4:Y:S01]  /*2a5d0*/  LDG.E.U8 R73, desc[UR8][R56.64] ;  /* 0x0000000838497981 */ /* 0x000122000c1e1100 */
[----:B--2---:R-:W-:-:S03]  /*2a5e0*/  IADD3 R52, P1, PT, R0, R74, RZ ;  /* 0x0000004a00347210 */ /* 0x004fc60007f3e0ff */
[----:B------:R3:W2:Y:S02]  /*2a5f0*/  LDG.E.U8 R74, desc[UR8][R54.64] ;  /* 0x00000008364a7981 */ /* 0x0006a4000c1e1100 */
[----:B------:R-:W-:Y:S01]  /*2a600*/  IMAD.X R53, R18, 0x1, R75, P1 ;  /* 0x0000000112357824 */ /* 0x000fe200008e064b */
[----:B0-----:R-:W-:-:S04]  /*2a610*/  IADD3 R56, P0, PT, R0, R86, RZ ;  /* 0x0000005600387210 */ /* 0x001fc80007f1e0ff */
[----:B------:R0:W2:Y:S01]  /*2a620*/  LDG.E.U8 R75, desc[UR8][R52.64] ;  /* 0x00000008344b7981 */ /* 0x0000a2000c1e1100 */
[----:B---3--:R-:W-:Y:S01]  /*2a630*/  IADD3 R54, P1, PT, R0, R76, RZ ;  /* 0x0000004c00367210 */ /* 0x008fe20007f3e0ff */
[C---:B------:R-:W-:Y:S02]  /*2a640*/  IMAD.X R57, R18.reuse, 0x1, R87, P0 ;  /* 0x0000000112397824 */ /* 0x040fe400000e0657 */
[----:B------:R-:W3:Y:S02]  /*2a650*/  LDL.64 R86, [R1+0x358] ;  /* 0x0003580001567983 */ /* 0x000ee40000100a00 */
[----:B------:R-:W-:Y:S02]  /*2a660*/  IMAD.X R55, R18, 0x1, R77, P1 ;  /* 0x0000000112377824 */ /* 0x000fe400008e064d */
[----:B------:R1:W2:Y:S01]  /*2a670*/  LDG.E.U8 R76, desc[UR8][R56.64] ;  /* 0x00000008384c7981 */ /* 0x0002a2000c1e1100 */
[----:B0-----:R-:W-:-:S03]  /*2a680*/  IADD3 R52, P0, PT, R0, R88, RZ ;  /* 0x0000005800347210 */ /* 0x001fc60007f1e0ff */
[----:B------:R0:W2:Y:S02]  /*2a690*/  LDG.E.U8 R77, desc[UR8][R54.64] ;  /* 0x00000008364d7981 */ /* 0x0000a4000c1e1100 */
[----:B------:R-:W-:Y:S02]  /*2a6a0*/  IMAD.X R53, R18, 0x1, R89, P0 ;  /* 0x0000000112357824 */ /* 0x000fe400000e0659 */
[----:B------:R-:W2:Y:S01]  /*2a6b0*/  LDL.64 R88, [R1+0x318] ;  /* 0x0003180001587983 */ /* 0x000ea20000100a00 */
[----:B-1----:R-:W-:-:S03]  /*2a6c0*/  IADD3 R56, P1, PT, R0, R78, RZ ;  /* 0x0000004e00387210 */ /* 0x002fc60007f3e0ff */
[----:B------:R-:W4:Y:S01]  /*2a6d0*/  LDG.E.U8 R78, desc[UR8][R52.64] ;  /* 0x00000008344e7981 */ /* 0x000f22000c1e1100 */
[----:B0-----:R-:W-:Y:S01]  /*2a6e0*/  IADD3 R54, P0, PT, R0, R84, RZ ;  /* 0x0000005400367210 */ /* 0x001fe20007f1e0ff */
[----:B------:R-:W-:-:S04]  /*2a6f0*/  IMAD.X R57, R18, 0x1, R79, P1 ;  /* 0x0000000112397824 */ /* 0x000fc800008e064f */
        /* <DEDUP_REMOVED lines=11> */
[----:B------:R0:W4:Y:S01]  /*2a7b0*/  LDG.E.U8 R106, desc[UR8][R56.64] ;  /* 0x00000008386a7981 */ /* 0x000122000c1e1100 */
[----:B-1----:R-:W-:Y:S01]  /*2a7c0*/  IADD3 R52, P0, PT, R0, R94, RZ ;  /* 0x0000005e00347210 */ /* 0x002fe20007f1e0ff */
[----:B------:R-:W-:Y:S01]  /*2a7d0*/  IMAD.X R55, R18, 0x1, R107, P1 ;  /* 0x0000000112377824 */ /* 0x000fe200008e066b */
[----:B0-----:R-:W-:-:S03]  /*2a7e0*/  IADD3 R56, P1, PT, R0, R90, RZ ;  /* 0x0000005a00387210 */ /* 0x001fc60007f3e0ff */
[C---:B------:R-:W-:Y:S02]  /*2a7f0*/  IMAD.X R53, R18.reuse, 0x1, R95, P0 ;  /* 0x0000000112357824 */ /* 0x040fe400000e065f */
[----:B------:R-:W4:Y:S01]  /*2a800*/  LDG.E.U8 R95, desc[UR8][R54.64] ;  /* 0x00000008365f7981 */ /* 0x000f22000c1e1100 */
[----:B------:R-:W-:-:S03]  /*2a810*/  IMAD.X R57, R18, 0x1, R91, P1 ;  /* 0x0000000112397824 */ /* 0x000fc600008e065b */
[----:B------:R0:W4:Y:S04]  /*2a820*/  LDG.E.U8 R94, desc[UR8][R52.64] ;  /* 0x00000008345e7981 */ /* 0x000128000c1e1100 */
[----:B------:R1:W4:Y:S01]  /*2a830*/  LDG.E.U8 R91, desc[UR8][R56.64] ;  /* 0x00000008385b7981 */ /* 0x000322000c1e1100 */
[----:B0-----:R-:W-:-:S05]  /*2a840*/  IADD3 R52, P1, PT, R0, R92, RZ ;  /* 0x0000005c00347210 */ /* 0x001fca0007f3e0ff */
[----:B------:R-:W-:Y:S01]  /*2a850*/  IMAD.X R53, R18, 0x1, R93, P1 ;  /* 0x0000000112357824 */ /* 0x000fe200008e065d */
[----:B-1----:R-:W-:-:S04]  /*2a860*/  IADD3 R56, P1, PT, R0, R102, RZ ;  /* 0x0000006600387210 */ /* 0x002fc80007f3e0ff */
[----:B------:R-:W4:Y:S01]  /*2a870*/  LDG.E.U8 R92, desc[UR8][R52.64] ;  /* 0x00000008345c7981 */ /* 0x000f22000c1e1100 */
[----:B------:R-:W-:-:S03]  /*2a880*/  IMAD.X R57, R18, 0x1, R103, P1 ;  /* 0x0000000112397824 */ /* 0x000fc600008e0667 */
[----:B------:R0:W-:Y:S01]  /*2a890*/  STL [R1+0x1328], R0 ;  /* 0x0013280001007387 */ /* 0x0001e20000100800 */
[----:B---3--:R-:W-:-:S05]  /*2a8a0*/  IADD3 R54, P0, PT, R0, R86, RZ ;  /* 0x0000005600367210 */ /* 0x008fca0007f1e0ff */
[----:B------:R-:W-:-:S05]  /*2a8b0*/  IMAD.X R55, R18, 0x1, R87, P0 ;  /* 0x0000000112377824 */ /* 0x000fca00000e0657 */
[----:B------:R1:W3:Y:S01]  /*2a8c0*/  LDG.E.U8 R93, desc[UR8][R54.64] ;  /* 0x00000008365d7981 */ /* 0x0002e2000c1e1100 */
[----:B--2---:R-:W-:-:S05]  /*2a8d0*/  IADD3 R86, P0, PT, R0, R88, RZ ;  /* 0x0000005800567210 */ /* 0x004fca0007f1e0ff */
[----:B------:R-:W-:Y:S01]  /*2a8e0*/  IMAD.X R87, R18, 0x1, R89, P0 ;  /* 0x0000000112577824 */ /* 0x000fe200000e0659 */
[C---:B------:R-:W-:Y:S02]  /*2a8f0*/  IADD3 R88, P0, PT, R0.reuse, R100, RZ ;  /* 0x0000006400587210 */ /* 0x040fe40007f1e0ff */
[C---:B-1----:R-:W-:Y:S02]  /*2a900*/  IADD3 R54, P2, PT, R0.reuse, R98, RZ ;  /* 0x0000006200367210 */ /* 0x042fe40007f5e0ff */
[----:B------:R-:W2:Y:S01]  /*2a910*/  LDG.E.U8 R86, desc[UR8][R86.64] ;  /* 0x0000000856567981 */ /* 0x000ea2000c1e1100 */
[----:B----4-:R-:W-:Y:S01]  /*2a920*/  IADD3 R52, P1, PT, R0, R84, RZ ;  /* 0x0000005400347210 */ /* 0x010fe20007f3e0ff */
[C---:B------:R-:W-:Y:S02]  /*2a930*/  IMAD.X R89, R18.reuse, 0x1, R101, P0 ;  /* 0x0000000112597824 */ /* 0x040fe400000e0665 */
[C---:B------:R-:W-:Y:S02]  /*2a940*/  IMAD.X R55, R18.reuse, 0x1, R99, P2 ;  /* 0x0000000112377824 */ /* 0x040fe400010e0663 */
[----:B------:R-:W-:Y:S01]  /*2a950*/  IMAD.X R53, R18, 0x1, R85, P1 ;  /* 0x0000000112357824 */ /* 0x000fe200008e0655 */
[----:B------:R-:W4:Y:S04]  /*2a960*/  LDG.E.U8 R88, desc[UR8][R88.64] ;  /* 0x0000000858587981 */ /* 0x000f28000c1e1100 */
[----:B------:R1:W2:Y:S04]  /*2a970*/  LDG.E.U8 R90, desc[UR8][R52.64] ;  /* 0x00000008345a7981 */ /* 0x0002a8000c1e1100 */
[----:B------:R-:W2:Y:S04]  /*2a980*/  LDG.E.U8 R87, desc[UR8][R56.64] ;  /* 0x0000000838577981 */ /* 0x000ea8000c1e1100 */
[----:B------:R-:W2:Y:S01]  /*2a990*/  LDG.E.U8 R89, desc[UR8][R54.64] ;  /* 0x0000000836597981 */ /* 0x000ea2000c1e1100 */
[----:B------:R-:W-:-:S03]  /*2a9a0*/  IADD3 R84, P0, PT, R0, R96, RZ ;  /* 0x0000006000547210 */ /* 0x000fc60007f1e0ff */
[----:B0-----:R-:W2:Y:S02]  /*2a9b0*/  LDL.LU R0, [R1+0x150] ;  /* 0x0001500001007983 */ /* 0x001ea40000300800 */
[----:B------:R-:W-:-:S05]  /*2a9c0*/  IMAD.X R85, R18, 0x1, R97, P0 ;  /* 0x0000000112557824 */ /* 0x000fca00000e0661 */
[----:B------:R0:W2:Y:S01]  /*2a9d0*/  LDG.E.U8 R84, desc[UR8][R84.64] ;  /* 0x0000000854547981 */ /* 0x0000a2000c1e1100 */
[----:B------:R-:W0:Y:S01]  /*2a9e0*/  S2R R2, SR_TID.X ;  /* 0x0000000000027919 */ /* 0x000e220000002100 */
[----:B------:R-:W-:Y:S02]  /*2a9f0*/  F2FP.SATFINITE.E4M3.F32.PACK_AB_MERGE_C R96, R23, R28, RZ ;  /* 0x0000001c1760723e */ /* 0x000fe400048070ff */
[----:B------:R-:W-:Y:S02]  /*2aa00*/  F2FP.SATFINITE.E4M3.F32.PACK_AB_MERGE_C R97, R3, R31, RZ ;  /* 0x0000001f0361723e */ /* 0x000fe400048070ff */
[----:B------:R-:W-:Y:S02]  /*2aa10*/  F2FP.SATFINITE.E4M3.F32.PACK_AB_MERGE_C R98, R19, R17, RZ ;  /* 0x000000111362723e */ /* 0x000fe400048070ff */
[----:B------:R-:W-:Y:S02]  /*2aa20*/  F2FP.SATFINITE.E4M3.F32.PACK_AB_MERGE_C R99, R21, R30, RZ ;  /* 0x0000001e1563723e */ /* 0x000fe400048070ff */
[----:B------:R-:W-:-:S02]  /*2aa30*/  F2FP.SATFINITE.E4M3.F32.PACK_AB_MERGE_C R100, R22, R25, RZ ;  /* 0x000000191664723e */ /* 0x000fc400048070ff */
[----:B------:R-:W-:Y:S02]  /*2aa40*/  F2FP.SATFINITE.E4M3.F32.PACK_AB_MERGE_C R101, R20, R27, RZ ;  /* 0x0000001b1465723e */ /* 0x000fe400048070ff */
[----:B------:R-:W-:Y:S02]  /*2aa50*/  F2FP.SATFINITE.E4M3.F32.PACK_AB_MERGE_C R102, R24, R16, RZ ;  /* 0x000000101866723e */ /* 0x000fe400048070ff */
[----:B------:R-:W-:Y:S01]  /*2aa60*/  F2FP.SATFINITE.E4M3.F32.PACK_AB_MERGE_C R103, R29, R26, RZ ;  /* 0x0000001a1d67723e */ /* 0x000fe200048070ff */
[C---:B0-----:R-:W-:Y:S01]  /*2aa70*/  IMAD.SHL.U32 R18, R2.reuse, 0x8, RZ ;  /* 0x0000000802127824 */ /* 0x041fe200078e00ff */
[C---:B-1----:R-:W-:Y:S02]  /*2aa80*/  LOP3.LUT R52, R2.reuse, 0x60, RZ, 0xc0, !PT ;  /* 0x0000006002347812 */ /* 0x042fe400078ec0ff */
[----:B------:R-:W-:Y:S02]  /*2aa90*/  LOP3.LUT R53, R2, 0x10, RZ, 0xc0, !PT ;  /* 0x0000001002357812 */ /* 0x000fe400078ec0ff */
[----:B------:R-:W-:-:S05]  /*2aaa0*/  LOP3.LUT R18, R18, 0x30, RZ, 0xc0, !PT ;  /* 0x0000003012127812 */ /* 0x000fca00078ec0ff */
[----:B------:R-:W-:Y:S02]  /*2aab0*/  IMAD R18, R52, 0x20, R18 ;  /* 0x0000002034127824 */ /* 0x000fe400078e0212 */
[----:B------:R-:W-:Y:S01]  /*2aac0*/  IMAD.SHL.U32 R52, R53, 0x2, RZ ;  /* 0x0000000235347824 */ /* 0x000fe200078e00ff */
[----:B------:R-:W-:-:S04]  /*2aad0*/  LOP3.LUT R85, R2, 0xf, RZ, 0xc0, !PT ;  /* 0x0000000f02557812 */ /* 0x000fc800078ec0ff */
[----:B------:R-:W-:Y:S01]  /*2aae0*/  LOP3.LUT R18, R18, R52, RZ, 0x3c, !PT ;  /* 0x0000003412127212 */ /* 0x000fe200078e3cff */
[----:B------:R-:W-:Y:S01]  /*2aaf0*/  STS.U8 [R162+UR4+0x19180], R32 ;  /* 0x01918020a2007988 */ /* 0x000fe20008000004 */
[----:B------:R-:W-:Y:S02]  /*2ab00*/  F2FP.SATFINITE.E4M3.F32.PACK_AB_MERGE_C R81, R81, R83, R97 ;  /* 0x000000535151723e */ /* 0x000fe40004807061 */
[----:B------:R-:W-:Y:S01]  /*2ab10*/  F2FP.SATFINITE.E4M3.F32.PACK_AB_MERGE_C R80, R80, R82, R96 ;  /* 0x000000525050723e */ /* 0x000fe20004807060 */
[----:B------:R-:W-:Y:S01]  /*2ab20*/  IMAD R85, R85, 0x40, R18 ;  /* 0x0000004055557824 */ /* 0x000fe200078e0212 */
[----:B------:R-:W-:Y:S01]  /*2ab30*/  STS.U8 [R162+UR4+0x19380], R64 ;  /* 0x01938040a2007988 */ /* 0x000fe20008000004 */
[----:B------:R-:W-:Y:S02]  /*2ab40*/  F2FP.SATFINITE.E4M3.F32.PACK_AB_MERGE_C R82, R14, R15, R98 ;  /* 0x0000000f0e52723e */ /* 0x000fe40004807062 */
[----:B------:R-:W-:Y:S01]  /*2ab50*/  F2FP.SATFINITE.E4M3.F32.PACK_AB_MERGE_C R83, R12, R13, R99 ;  /* 0x0000000d0c53723e */ /* 0x000fe20004807063 */
[----:B------:R-:W-:Y:S01]  /*2ab60*/  STS.U8 [R162+UR4+0x19580], R63 ;  /* 0x0195803fa2007988 */ /* 0x000fe20008000004 */
[----:B------:R-:W-:-:S02]  /*2ab70*/  F2FP.SATFINITE.E4M3.F32.PACK_AB_MERGE_C R13, R10, R11, R101 ;  /* 0x0000000b0a0d723e */ /* 0x000fc40004807065 */
[----:B------:R-:W-:Y:S01]  /*2ab80*/  F2FP.SATFINITE.E4M3.F32.PACK_AB_MERGE_C R12, R8, R9, R100 ;  /* 0x00000009080c723e */ /* 0x000fe20004807064 */
[----:B------:R-:W-:Y:S01]  /*2ab90*/  STS.U8 [R162+UR4+0x19780], R62 ;  /* 0x0197803ea2007988 */ /* 0x000fe20008000004 */
[----:B------:R-:W-:Y:S02]  /*2aba0*/  F2FP.SATFINITE.E4M3.F32.PACK_AB_MERGE_C R14, R6, R7, R102 ;  /* 0x00000007060e723e */ /* 0x000fe40004807066 */
[----:B------:R-:W-:Y:S01]  /*2abb0*/  F2FP.SATFINITE.E4M3.F32.PACK_AB_MERGE_C R15, R4, R5, R103 ;  /* 0x00000005040f723e */ /* 0x000fe20004807067 */
        /* <DEDUP_REMOVED lines=42> */
[----:B------:R-:W-:Y:S01]  /*2ae60*/  STL [R1+0x132c], R144 ;  /* 0x00132c9001007387 */ /* 0x000fe20000100800 */
[----:B0-----:R-:W-:Y:S03]  /*2ae70*/  LDTM.x64 R16, tmem[UR6] ;  /* 0x00000006001079ee */ /* 0x001fe60008340000 */
[----:B------:R-:W-:Y:S04]  /*2ae80*/  STS.U8 [R162+UR4+0x1eb80], R95 ;  /* 0x01eb805fa2007988 */ /* 0x000fe80008000004 */
[----:B------:R-:W-:Y:S04]  /*2ae90*/  STS.U8 [R162+UR4+0x1ed80], R94 ;  /* 0x01ed805ea2007988 */ /* 0x000fe80008000004 */
[----:B------:R-:W-:Y:S04]  /*2aea0*/  STS.U8 [R162+UR4+0x1ef80], R91 ;  /* 0x01ef805ba2007988 */ /* 0x000fe80008000004 */
[----:B---3--:R-:W-:Y:S04]  /*2aeb0*/  STS.U8 [R162+UR4+0x1f180], R93 ;  /* 0x01f1805da2007988 */ /* 0x008fe80008000004 */
[----:B------:R-:W-:Y:S04]  /*2aec0*/  STS.U8 [R162+UR4+0x1f380], R92 ;  /* 0x01f3805ca2007988 */ /* 0x000fe80008000004 */
[----:B----4-:R-:W-:Y:S04]  /*2aed0*/  STS.U8 [R162+UR4+0x1f980], R88 ;  /* 0x01f98058a2007988 */ /* 0x010fe80008000004 */
[----:B--2---:R-:W-:Y:S04]  /*2aee0*/  STS.U8 [R162+UR4+0x1fd80], R90 ;  /* 0x01fd805aa2007988 */ /* 0x004fe80008000004 */
[----:B------:R0:W-:Y:S01]  /*2aef0*/  STS.U8 [R162+UR4+0x1fb80], R89 ;  /* 0x01fb8059a2007988 */ /* 0x0001e20008000004 */
[----:B------:R-:W-:-:S02]  /*2af00*/  FADD R3, -R144, R0 ;  /* 0x0000000090037221 */ /* 0x000fc40000000100 */
[----:B0-----:R-:W0:Y:S02]  /*2af10*/  LDTM.x64 R88, tmem[UR6+0x40] ;  /* 0x00004006005879ee */ /* 0x001e240008340000 */
[----:B------:R-:W-:-:S06]  /*2af20*/  FMUL R3, R3, 1.4426950216293334961 ;  /* 0x3fb8aa3b03037820 */ /* 0x000fcc0000400000 */
[----:B------:R-:W1:Y:S01]  /*2af30*/  MUFU.EX2 R3, R3 ;  /* 0x0000000300037308 */ /* 0x000e620000000800 */
        /* <DEDUP_REMOVED lines=16> */
[----:B------:R-:W-:Y:S01]  /*2b040*/  STL.64 [R1+0x1b0], R132 ;  /* 0x0001b08401007387 */ /* 0x000fe20000100a00 */
[----:B-1----:R-:W-:-:S03]  /*2b050*/  FMUL R66, R3, R66 ;  /* 0x0000004203427220 */ /* 0x002fc60000400000 */
[----:B------:R-:W-:Y:S01]  /*2b060*/  STL.64 [R1+0x1b8], R134 ;  /* 0x0001b88601007387 */ /* 0x000fe20000100a00 */
[----:B------:R-:W-:-:S03]  /*2b070*/  FMUL R67, R3, R67 ;  /* 0x0000004303437220 */ /* 0x000fc60000400000 */
[----:B------:R-:W-:Y:S01]  /*2b080*/  STL.64 [R1+0x1c0], R136 ;  /* 0x0001c08801007387 */ /* 0x000fe20000100a00 */
[C---:B------:R-:W-:Y:S01]  /*2b090*/  FMUL R64, R3.reuse, R64 ;  /* 0x0000004003407220 */ /* 0x040fe20000400000 */
[C---:B------:R-:W-:Y:S02]  /*2b0a0*/  FMUL R65, R3.reuse, R65 ;  /* 0x0000004103417220 */ /* 0x040fe40000400000 */
[----:B------:R-:W-:Y:S01]  /*2b0b0*/  STL.64 [R1+0x1c8], R138 ;  /* 0x0001c88a01007387 */ /* 0x000fe20000100a00 */
[C---:B------:R-:W-:Y:S01]  /*2b0c0*/  FMUL R62, R3.reuse, R62 ;  /* 0x0000003e033e7220 */ /* 0x040fe20000400000 */
[C---:B------:R-:W-:Y:S02]  /*2b0d0*/  FMUL R63, R3.reuse, R63 ;  /* 0x0000003f033f7220 */ /* 0x040fe40000400000 */
        /* <DEDUP_REMOVED lines=12> */
[----:B------:R-:W-:Y:S01]  /*2b1a0*/  STL [R1+0x1f0], R148 ;  /* 0x0001f09401007387 */ /* 0x000fe20000100800 */
        /* <DEDUP_REMOVED lines=37> */
[----:B------:R-:W-:Y:S02]  /*2b400*/  FMUL R29, R3, R29 ;  /* 0x0000001d031d7220 */ /* 0x000fe40000400000 */
[----:B------:R-:W-:Y:S01]  /*2b410*/  STL.64 [R1+0x13c8], R42 ;  /* 0x0013c82a01007387 */ /* 0x000fe20000100a00 */
[----:B------:R-:W-:Y:S01]  /*2b420*/  LOP3.LUT R4, R85, 0x10, RZ, 0x3c, !PT ;  /* 0x0000001055047812 */ /* 0x000fe200078e3cff */
        /* <DEDUP_REMOVED lines=16> */
[----:B------:R-:W-:Y:S01]  /*2b530*/  STS.U8 [R162+UR4+0x18380], R155 ;  /* 0x0183809ba2007988 */ /* 0x000fe20008000004 */
[----:B------:R-:W-:-:S03]  /*2b540*/  FMUL R17, R3, R17 ;  /* 0x0000001103117220 */ /* 0x000fc60000400000 */
[----:B------:R-:W-:Y:S04]  /*2b550*/  STS.U8 [R162+UR4+0x18780], R159 ;  /* 0x0187809fa2007988 */ /* 0x000fe80008000004 */
[----:B------:R-:W-:Y:S04]  /*2b560*/  STS.U8 [R162+UR4+0x18980], R160 ;  /* 0x018980a0a2007988 */ /* 0x000fe80008000004 */
[----:B------:R-:W-:Y:S04]  /*2b570*/  STS.U8 [R162+UR4+0x18b80], R161 ;  /* 0x018b80a1a2007988 */ /* 0x000fe80008000004 */
[----:B------:R-:W-:Y:S04]  /*2b580*/  STS.U8 [R162+UR4+0x18d80], R163 ;  /* 0x018d80a3a2007988 */ /* 0x000fe80008000004 */
[----:B------:R-:W-:Y:S04]  /*2b590*/  STS.U8 [R162+UR4+0x1f580], R86 ;  /* 0x01f58056a2007988 */ /* 0x000fe80008000004 */
[----:B------:R-:W-:Y:S04]  /*2b5a0*/  STS.U8 [R162+UR4+0x1f780], R87 ;  /* 0x01f78057a2007988 */ /* 0x000fe80008000004 */
[----:B------:R-:W-:Y:S04]  /*2b5b0*/  STS.U8 [R162+UR4+0x1ff80], R84 ;  /* 0x01ff8054a2007988 */ /* 0x000fe80008000004 */
[----:B------:R-:W-:Y:S04]  /*2b5c0*/  STL.64 [R1+0x1398], R30 ;  /* 0x0013981e01007387 */ /* 0x000fe80000100a00 */
[----:B------:R-:W-:Y:S04]  /*2b5d0*/  STS.128 [R85+UR4+0x20000], R80 ;  /* 0x0200005055007988 */ /* 0x000fe80008000c04 */
[----:B------:R-:W-:Y:S01]  /*2b5e0*/  STL.64 [R1+0x1390], R28 ;  /* 0x0013901c01007387 */ /* 0x000fe20000100a00 */
[----:B------:R-:W-:-:S03]  /*2b5f0*/  IMAD.MOV.U32 R10, RZ, RZ, R94 ;  /* 0x000000ffff0a7224 */ /* 0x000fc600078e005e */
[----:B------:R0:W-:Y:S01]  /*2b600*/  STS.128 [R4+UR4+0x20000], R12 ;  /* 0x0200000c04007988 */ /* 0x0001e20008000c04 */
[----:B------:R-:W-:-:S03]  /*2b610*/  IMAD.MOV.U32 R11, RZ, RZ, R95 ;  /* 0x000000ffff0b7224 */ /* 0x000fc600078e005f */
[----:B------:R-:W-:Y:S01]  /*2b620*/  STL.64 [R1+0x1388], R26 ;  /* 0x0013881a01007387 */ /* 0x000fe20000100a00 */
[----:B------:R-:W-:-:S03]  /*2b630*/  IMAD.MOV.U32 R8, RZ, RZ, R92 ;  /* 0x000000ffff087224 */ /* 0x000fc600078e005c */
[----:B------:R-:W-:Y:S01]  /*2b640*/  STL.64 [R1+0x1380], R24 ;  /* 0x0013801801007387 */ /* 0x000fe20000100a00 */
[----:B------:R-:W-:-:S03]  /*2b650*/  IMAD.MOV.U32 R9, RZ, RZ, R93 ;  /* 0x000000ffff097224 */ /* 0x000fc600078e005d */
[----:B------:R-:W-:Y:S01]  /*2b660*/  STL.64 [R1+0x1378], R22 ;  /* 0x0013781601007387 */ /* 0x000fe20000100a00 */
[----:B0-----:R-:W-:Y:S02]  /*2b670*/  IMAD.MOV.U32 R14, RZ, RZ, R98 ;  /* 0x000000ffff0e7224 */ /* 0x001fe400078e0062 */
[----:B------:R-:W-:Y:S01]  /*2b680*/  IMAD.MOV.U32 R15, RZ, RZ, R99 ;  /* 0x000000ffff0f7224 */ /* 0x000fe200078e0063 */
[----:B------:R-:W-:Y:S01]  /*2b690*/  STL.64 [R1+0x1370], R20 ;  /* 0x0013701401007387 */ /* 0x000fe20000100a00 */
[----:B------:R-:W-:Y:S02]  /*2b6a0*/  IMAD.MOV.U32 R12, RZ, RZ, R96 ;  /* 0x000000ffff0c7224 */ /* 0x000fe400078e0060 */
[----:B------:R-:W-:Y:S01]  /*2b6b0*/  IMAD.MOV.U32 R13, RZ, RZ, R97 ;  /* 0x000000ffff0d7224 */ /* 0x000fe200078e0061 */
[----:B------:R-:W-:Y:S01]  /*2b6c0*/  STL.64 [R1+0x1368], R18 ;  /* 0x0013681201007387 */ /* 0x000fe20000100a00 */
[----:B------:R-:W-:Y:S02]  /*2b6d0*/  IMAD.MOV.U32 R6, RZ, RZ, R90 ;  /* 0x000000ffff067224 */ /* 0x000fe400078e005a */
[----:B------:R-:W-:Y:S01]  /*2b6e0*/  IMAD.MOV.U32 R7, RZ, RZ, R91 ;  /* 0x000000ffff077224 */ /* 0x000fe200078e005b */
[----:B------:R-:W-:Y:S01]  /*2b6f0*/  STL.64 [R1+0x1360], R16 ;  /* 0x0013601001007387 */ /* 0x000fe20000100a00 */
[----:B------:R-:W-:-:S02]  /*2b700*/  IMAD.MOV.U32 R4, RZ, RZ, R88 ;  /* 0x000000ffff047224 */ /* 0x000fc400078e0058 */
[----:B------:R-:W-:Y:S01]  /*2b710*/  IMAD.MOV.U32 R5, RZ, RZ, R89 ;  /* 0x000000ffff057224 */ /* 0x000fe200078e0059 */
[----:B------:R-:W-:Y:S04]  /*2b720*/  STL.64 [R1+0x1358], R14 ;  /* 0x0013580e01007387 */ /* 0x000fe80000100a00 */
[----:B------:R-:W-:Y:S04]  /*2b730*/  STL.64 [R1+0x1350], R12 ;  /* 0x0013500c01007387 */ /* 0x000fe80000100a00 */
[----:B------:R-:W-:Y:S04]  /*2b740*/  STL.64 [R1+0x1348], R10 ;  /* 0x0013480a01007387 */ /* 0x000fe80000100a00 */
[----:B------:R-:W-:Y:S04]  /*2b750*/  STL.64 [R1+0x1340], R8 ;  /* 0x0013400801007387 */ /* 0x000fe80000100a00 */
[----:B------:R-:W-:Y:S04]  /*2b760*/  STL.64 [R1+0x1338], R6 ;  /* 0x0013380601007387 */ /* 0x000fe80000100a00 */
[----:B------:R0:W-:Y:S01]  /*2b770*/  STL.64 [R1+0x1330], R4 ;  /* 0x0013300401007387 */ /* 0x0001e20000100a00 */
[----:B------:R-:W-:Y:S01]  /*2b780*/  LDTM.x64 R80, tmem[UR6+0x80] ;  /* 0x00008006005079ee */ /* 0x000fe20008340000 */
[----:B0-----:R-:W0:Y:S01]  /*2b790*/  LDTM.x64 R4, tmem[UR6+0xc0] ;  /* 0x0000c006000479ee */ /* 0x001e220008340000 */
[----:B------:R-:W-:-:S02]  /*2b7a0*/  IMAD.MOV.U32 R157, RZ, RZ, R149 ;  /* 0x000000ffff9d7224 */ /* 0x000fc400078e0095 */
[----:B------:R-:W-:Y:S02]  /*2b7b0*/  IMAD.MOV.U32 R156, RZ, RZ, R150 ;  /* 0x000000ffff9c7224 */ /* 0x000fe400078e0096 */
[C---:B------:R-:W-:Y:S01]  /*2b7c0*/  FMUL R68, R3.reuse, R68 ;  /* 0x0000004403447220 */ /* 0x040fe20000400000 */
[----:B------:R-:W-:Y:S02]  /*2b7d0*/  IMAD.MOV.U32 R155, RZ, RZ, R151 ;  /* 0x000000ffff9b7224 */ /* 0x000fe400078e0097 */
        /* <DEDUP_REMOVED lines=30> */
[----:B------:R-:W-:-:S03]  /*2b9c0*/  IMAD.MOV.U32 R159, RZ, RZ, R66 ;  /* 0x000000ffff9f7224 */ /* 0x000fc600078e0042 */
[----:B------:R-:W-:Y:S01]  /*2b9d0*/  STL.64 [R1+0x90], R40 ;  /* 0x0000902801007387 */ /* 0x000fe20000100a00 */
[----:B------:R-:W-:-:S03]  /*2b9e0*/  IMAD.MOV.U32 R158, RZ, RZ, R67 ;  /* 0x000000ffff9e7224 */ /* 0x000fc600078e0043 */
[----:B------:R-:W-:Y:S01]  /*2b9f0*/  STL.64 [R1+0x98], R42 ;  /* 0x0000982a01007387 */ /* 0x000fe20000100a00 */
[----:B------:R-:W-:-:S03]  /*2ba00*/  IMAD.MOV.U32 R161, RZ, RZ, R64 ;  /* 0x000000ffffa17224 */ /* 0x000fc600078e0040 */
[----:B------:R-:W-:Y:S01]  /*2ba10*/  STL.64 [R1+0xa0], R44 ;  /* 0x0000a02c01007387 */ /* 0x000fe20000100a00 */
[----:B------:R-:W-:-:S03]  /*2ba20*/  IMAD.MOV.U32 R160, RZ, RZ, R65 ;  /* 0x000000ffffa07224 */ /* 0x000fc600078e0041 */
[----:B------:R0:W-:Y:S01]  /*2ba30*/  STL [R1+0xa8], R46 ;  /* 0x0000a82e01007387 */ /* 0x0001e20000100800 */
[----:B------:R-:W-:Y:S02]  /*2ba40*/  IMAD.MOV.U32 R165, RZ, RZ, R62 ;  /* 0x000000ffffa57224 */ /* 0x000fe400078e003e */
[----:B------:R-:W-:Y:S01]  /*2ba50*/  IMAD.MOV.U32 R163, RZ, RZ, R63 ;  /* 0x000000ffffa37224 */ /* 0x000fe200078e003f */
[----:B------:R-:W2:Y:S01]  /*2ba60*/  LDL.LU.64 R66, [R1+0x1428] ;  /* 0x0014280001427983 */ /* 0x000ea20000300a00 */
[----:B------:R-:W-:Y:S02]  /*2ba70*/  IMAD.MOV.U32 R162, RZ, RZ, R60 ;  /* 0x000000ffffa27224 */ /* 0x000fe400078e003c */
[----:B------:R-:W-:Y:S01]  /*2ba80*/  IMAD.MOV.U32 R164, RZ, RZ, R61 ;  /* 0x000000ffffa47224 */ /* 0x000fe200078e003d */
[----:B------:R-:W2:Y:S01]  /*2ba90*/  LDL.LU.64 R64, [R1+0x1420] ;  /* 0x0014200001407983 */ /* 0x000ea20000300a00 */
[----:B------:R-:W-:Y:S02]  /*2baa0*/  IMAD.MOV.U32 R145, RZ, RZ, R58 ;  /* 0x000000ffff917224 */ /* 0x000fe400078e003a */
[----:B------:R-:W-:Y:S01]  /*2bab0*/  IMAD.MOV.U32 R2, RZ, RZ, R59 ;  /* 0x000000ffff027224 */ /* 0x000fe200078e003b */
[----:B------:R-:W2:Y:S01]  /*2bac0*/  LDL.LU.64 R62, [R1+0x1418] ;  /* 0x00141800013e7983 */ /* 0x000ea20000300a00 */
[----:B------:R-:W-:-:S02]  /*2bad0*/  IMAD.MOV.U32 R147, RZ, RZ, R56 ;  /* 0x000000ffff937224 */ /* 0x000fc400078e0038 */
        /* <DEDUP_REMOVED lines=14> */
[----:B------:R-:W-:-:S03]  /*2bbc0*/  IMAD.MOV.U32 R144, RZ, RZ, R47 ;  /* 0x000000ffff907224 */ /* 0x000fc600078e002f */
[----:B------:R-:W2:Y:S04]  /*2bbd0*/  LDL.LU.64 R50, [R1+0x13e8] ;  /* 0x0013e80001327983 */ /* 0x000ea80000300a00 */
[----:B------:R-:W2:Y:S04]  /*2bbe0*/  LDL.LU.64 R48, [R1+0x13e0] ;  /* 0x0013e00001307983 */ /* 0x000ea80000300a00 */
[----:B0-----:R-:W2:Y:S04]  /*2bbf0*/  LDL.LU.64 R46, [R1+0x13d8] ;  /* 0x0013d800012e7983 */ /* 0x001ea80000300a00 */
[----:B------:R-:W2:Y:S04]  /*2bc00*/  LDL.LU.64 R44, [R1+0x13d0] ;  /* 0x0013d000012c7983 */ /* 0x000ea80000300a00 */
        /* <DEDUP_REMOVED lines=14> */
[----:B------:R-:W3:Y:S04]  /*2bcf0*/  LDL.LU.64 R14, [R1+0x1358] ;  /* 0x00135800010e7983 */ /* 0x000ee80000300a00 */
[----:B------:R-:W4:Y:S04]  /*2bd00*/  LDL.LU.64 R12, [R1+0x1350] ;  /* 0x00135000010c7983 */ /* 0x000f280000300a00 */
[----:B------:R-:W3:Y:S04]  /*2bd10*/  LDL.LU.64 R10, [R1+0x1348] ;  /* 0x00134800010a7983 */ /* 0x000ee80000300a00 */
[----:B------:R-:W3:Y:S04]  /*2bd20*/  LDL.LU.64 R8, [R1+0x1340] ;  /* 0x0013400001087983 */ /* 0x000ee80000300a00 */
[----:B------:R-:W3:Y:S04]  /*2bd30*/  LDL.LU.64 R6, [R1+0x1338] ;  /* 0x0013380001067983 */ /* 0x000ee80000300a00 */
[----:B------:R-:W3:Y:S01]  /*2bd40*/  LDL.LU.64 R4, [R1+0x1330] ;  /* 0x0013300001047983 */ /* 0x000ee20000300a00 */
[----:B--2---:R0:W-:Y:S03]  /*2bd50*/  STTM.x64 tmem[UR6], R16 ;  /* 0x00000010000079ed */ /* 0x0041e60008340006 */
        /* <DEDUP_REMOVED lines=48> */
[----:B------:R-:W2:Y:S01]  /*2c060*/  LDL.LU R79, [R1+0x1f0] ;  /* 0x0001f000014f7983 */ /* 0x000ea20000300800 */
[C---:B---3--:R-:W-:Y:S01]  /*2c070*/  FMUL R4, R3.reuse, R4 ;  /* 0x0000000403047220 */ /* 0x048fe20000400000 */
[C---:B------:R-:W-:Y:S01]  /*2c080*/  FMUL R5, R3.reuse, R5 ;  /* 0x0000000503057220 */ /* 0x040fe20000400000 */
[C---:B------:R-:W-:Y:S01]  /*2c090*/  FMUL R6, R3.reuse, R6 ;  /* 0x0000000603067220 */ /* 0x040fe20000400000 */
[C---:B------:R-:W-:Y:S01]  /*2c0a0*/  FMUL R7, R3.reuse, R7 ;  /* 0x0000000703077220 */ /* 0x040fe20000400000 */
[C---:B------:R-:W-:Y:S01]  /*2c0b0*/  FMUL R8, R3.reuse, R8 ;  /* 0x0000000803087220 */ /* 0x040fe20000400000 */
[C---:B------:R-:W-:Y:S01]  /*2c0c0*/  FMUL R9, R3.reuse, R9 ;  /* 0x0000000903097220 */ /* 0x040fe20000400000 */
[C---:B------:R-:W-:Y:S01]  /*2c0d0*/  FMUL R10, R3.reuse, R10 ;  /* 0x0000000a030a7220 */ /* 0x040fe20000400000 */
[C---:B------:R-:W-:Y:S01]  /*2c0e0*/  FMUL R11, R3.reuse, R11 ;  /* 0x0000000b030b7220 */ /* 0x040fe20000400000 */
[C---:B----4-:R-:W-:Y:S01]  /*2c0f0*/  FMUL R12, R3.reuse, R12 ;  /* 0x0000000c030c7220 */ /* 0x050fe20000400000 */
[C---:B------:R-:W-:Y:S01]  /*2c100*/  FMUL R13, R3.reuse, R13 ;  /* 0x0000000d030d7220 */ /* 0x040fe20000400000 */
[C---:B------:R-:W-:Y:S01]  /*2c110*/  FMUL R14, R3.reuse, R14 ;  /* 0x0000000e030e7220 */ /* 0x040fe20000400000 */
[C---:B------:R-:W-:Y:S01]  /*2c120*/  FMUL R15, R3.reuse, R15 ;  /* 0x0000000f030f7220 */ /* 0x040fe20000400000 */
[C---:B--2---:R-:W-:Y:S01]  /*2c130*/  FMUL R16, R3.reuse, R31 ;  /* 0x0000001f03107220 */ /* 0x044fe20000400000 */
        /* <DEDUP_REMOVED lines=35> */
[----:B------:R-:W2:Y:S01]  /*2c370*/  LDL.LU R157, [R1+0x10b8] ;  /* 0x0010b800019d7983 */ /* 0x000ea20000300800 */
[C---:B------:R-:W-:Y:S01]  /*2c380*/  FMUL R51, R3.reuse, R66 ;  /* 0x0000004203337220 */ /* 0x040fe20000400000 */
[C---:B------:R-:W-:Y:S02]  /*2c390*/  FMUL R66, R3.reuse, R156 ;  /* 0x0000009c03427220 */ /* 0x040fe40000400000 */
[----:B------:R-:W2:Y:S01]  /*2c3a0*/  LDL.LU R156, [R1+0x208] ;  /* 0x00020800019c7983 */ /* 0x000ea20000300800 */
[C---:B------:R-:W-:Y:S01]  /*2c3b0*/  FMUL R52, R3.reuse, R67 ;  /* 0x0000004303347220 */ /* 0x040fe20000400000 */
[C---:B------:R-:W-:Y:S02]  /*2c3c0*/  FMUL R67, R3.reuse, R155 ;  /* 0x0000009b03437220 */ /* 0x040fe40000400000 */
[----:B------:R-:W3:Y:S01]  /*2c3d0*/  LDL R155, [R1+0x20c] ;  /* 0x00020c00019b7983 */ /* 0x000ee20000100800 */
        /* <DEDUP_REMOVED lines=11> */
[----:B------:R-:W-:-:S04]  /*2c490*/  FMUL R64, R3, R79 ;  /* 0x0000004f03407220 */ /* 0x000fc80000400000 */
[----:B------:R0:W-:Y:S02]  /*2c4a0*/  STTM.x64 tmem[UR6+0x40], R4 ;  /* 0x00004004000079ed */ /* 0x0001e40008340006 */
[----:B0-----:R-:W4:Y:S04]  /*2c4b0*/  LDL.LU R25, [R1] ;  /* 0x0000000001197983 */ /* 0x001f280000300800 */
        /* <DEDUP_REMOVED lines=106> */
[----:B------:R-:W-:Y:S01]  /*2cb60*/  STTM.x64 tmem[UR6+0x80], R68 ;  /* 0x00008044000079ed */ /* 0x000fe20008340006 */
        /* <DEDUP_REMOVED lines=23> */
[----:B------:R0:W5:Y:S01]  /*2cce0*/  LDL.LU R144, [R1+0x132c] ;  /* 0x00132c0001907983 */ /* 0x0001620000300800 */
[C---:B------:R-:W-:Y:S01]  /*2ccf0*/  FMUL R27, R3.reuse, R48 ;  /* 0x00000030031b7220 */ /* 0x040fe20000400000 */
[C---:B------:R-:W-:Y:S02]  /*2cd00*/  FMUL R48, R3.reuse, R0 ;  /* 0x0000000003307220 */ /* 0x040fe40000400000 */
[----:B------:R0:W5:Y:S01]  /*2cd10*/  LDL.LU R0, [R1+0x1328] ;  /* 0x0013280001007983 */ /* 0x0001620000300800 */
[C---:B------:R-:W-:Y:S01]  /*2cd20*/  FMUL R28, R3.reuse, R49 ;  /* 0x00000031031c7220 */ /* 0x040fe20000400000 */
[C---:B------:R-:W-:Y:S02]  /*2cd30*/  FMUL R49, R3.reuse, R154 ;  /* 0x0000009a03317220 */ /* 0x040fe40000400000 */
[----:B------:R0:W5:Y:S01]  /*2cd40*/  LDL.LU R154, [R1+0x1324] ;  /* 0x00132400019a7983 */ /* 0x0001620000300800 */
[C---:B------:R-:W-:Y:S01]  /*2cd50*/  FMUL R29, R3.reuse, R50 ;  /* 0x00000032031d7220 */ /* 0x040fe20000400000 */
[----:B------:R-:W-:-:S02]  /*2cd60*/  FMUL R50, R3, R153 ;  /* 0x0000009903327220 */ /* 0x000fc40000400000 */
[----:B------:R0:W5:Y:S01]  /*2cd70*/  LDL.LU R153, [R1+0x1320] ;  /* 0x0013200001997983 */ /* 0x0001620000300800 */
[C---:B------:R-:W-:Y:S01]  /*2cd80*/  FMUL R30, R3.reuse, R51 ;  /* 0x00000033031e7220 */ /* 0x040fe20000400000 */
[C---:B------:R-:W-:Y:S02]  /*2cd90*/  FMUL R51, R3.reuse, R152 ;  /* 0x0000009803337220 */ /* 0x040fe40000400000 */
[----:B------:R0:W5:Y:S01]  /*2cda0*/  LDL.LU R152, [R1+0x131c] ;  /* 0x00131c0001987983 */ /* 0x0001620000300800 */
[C---:B------:R-:W-:Y:S01]  /*2cdb0*/  FMUL R31, R3.reuse, R52 ;  /* 0x00000034031f7220 */ /* 0x040fe20000400000 */
[C---:B------:R-:W-:Y:S01]  /*2cdc0*/  FMUL R52, R3.reuse, R151 ;  /* 0x0000009703347220 */ /* 0x040fe20000400000 */
[C---:B------:R-:W-:Y:S01]  /*2cdd0*/  FMUL R25, R3.reuse, R46 ;  /* 0x0000002e03197220 */ /* 0x040fe20000400000 */
        /* <DEDUP_REMOVED lines=38> */
[----:B------:R1:W-:Y:S01]  /*2d040*/  STTM.x64 tmem[UR6+0xc0], R4 ;  /* 0x0000c004000079ed */ /* 0x0003e20008340006 */
[----:B------:R-:W2:Y:S02]  /*2d050*/  FENCE.VIEW.ASYNC.T ;  /* 0x00000000000073c6 */ /* 0x000ea40000000200 */
[----:B--2---:R-:W-:Y:S06]  /*2d060*/  BAR.SYNC.DEFER_BLOCKING 0x0 ;  /* 0x0000000000007b1d */ /* 0x004fec0000010000 */
[----:B------:R-:W2:Y:S01]  /*2d070*/  S2R R162, SR_TID.X ;  /* 0x0000000000a27919 */ /* 0x000ea20000002100 */
[----:B------:R-:W3:Y:S01]  /*2d080*/  S2R R164, SR_TID.X ;  /* 0x0000000000a47919 */ /* 0x000ee20000002100 */
[----:B------:R4:W-:Y:S06]  /*2d090*/  MEMBAR.ALL.CTA ;  /* 0x0000000000007992 */ /* 0x0009ec0000008000 */
[----:B----4-:R-:W4:Y:S04]  /*2d0a0*/  FENCE.VIEW.ASYNC.S ;  /* 0x00000000000073c6 */ /* 0x010f280000000000 */
[----:B-1----:R0:W5:Y:S01]  /*2d0b0*/  LDL.LU R6, [R1+0x10cc] ;  /* 0x0010cc0001067983 */ /* 0x0021620000300800 */
[----:B------:R-:W-:-:S05]  /*2d0c0*/  LEA R4, R155, UR4, 0x3 ;  /* 0x000000049b047c11 */ /* 0x000fca000f8e18ff */
[----:B------:R-:W-:Y:S01]  /*2d0d0*/  VIADD R4, R4, 0x21000 ;  /* 0x0002100004047836 */ /* 0x000fe20000000000 */
[----:B--2---:R-:W-:Y:S02]  /*2d0e0*/  LOP3.LUT R162, R162, 0x7f, RZ, 0xc0, !PT ;  /* 0x0000007fa2a27812 */ /* 0x004fe400078ec0ff */
[----:B---3--:R-:W-:Y:S02]  /*2d0f0*/  LOP3.LUT R164, R164, 0x7f, RZ, 0xc0, !PT ;  /* 0x0000007fa4a47812 */ /* 0x008fe400078ec0ff */
[----:B------:R-:W-:Y:S01]  /*2d100*/  R2UR UR7, R4 ;  /* 0x00000000040772ca */ /* 0x000fe200000e0000 */
[----:B------:R-:W-:Y:S01]  /*2d110*/  FADD R7, R156, R157 ;  /* 0x0000009d9c077221 */ /* 0x000fe20000000000 */
[----:B------:R-:W-:Y:S02]  /*2d120*/  LOP3.LUT R162, R162, 0x30, RZ, 0x3c, !PT ;  /* 0x00000030a2a27812 */ /* 0x000fe400078e3cff */
[----:B------:R-:W-:Y:S01]  /*2d130*/  LOP3.LUT R164, R164, 0x20, RZ, 0x3c, !PT ;  /* 0x00000020a4a47812 */ /* 0x000fe200078e3cff */
[----:B----4-:R-:W-:Y:S06]  /*2d140*/  BAR.SYNC.DEFER_BLOCKING 0x0 ;  /* 0x0000000000007b1d */ /* 0x010fec0000010000 */
[----:B0-----:R-:W-:Y:S05]  /*2d150*/  @P6 BRA `(.L_x_16) ;  /* 0x0000000000806947 */ /* 0x001fea0003800000 */
[----:B------:R-:W2:Y:S04]  /*2d160*/  LDL R158, [R1+0x10d4] ;  /* 0x0010d400019e7983 */ /* 0x000ea80000100800 */
[----:B------:R-:W3:Y:S04]  /*2d170*/  LDL.64 R160, [R1+0x10e0] ;  /* 0x0010e00001a07983 */ /* 0x000ee80000100a00 */
[----:B------:R-:W4:Y:S01]  /*2d180*/  LDL.64 R156, [R1+0x10d8] ;  /* 0x0010d800019c7983 */ /* 0x000f220000100a00 */
[----:B------:R-:W-:-:S13]  /*2d190*/  ELECT P0, URZ, PT ;  /* 0x0000000000ff782f */ /* 0x000fda0003800000 */
[----:B------:R-:W-:-:S05]  /*2d1a0*/  @P0 IMAD.MOV.U32 R5, RZ, RZ, -0x7fffbfe0 ;  /* 0x80004020ff050424 */ /* 0x000fca00078e00ff */
[----:B------:R-:W-:Y:S01]  /*2d1b0*/  @P0 R2UR UR71, R5 ;  /* 0x00000000054702ca */ /* 0x000fe200000e0000 */
[----:B------:R-:W-:Y:S01]  /*2d1c0*/  UMOV UR72, 0x0 ;  /* 0x0000000000487882 */ /* 0x000fe20000000000 */
[----:B------:R-:W-:Y:S01]  /*2d1d0*/  MOV.SPILL R8, UR9 ;  /* 0x0000000900087c02 */ /* 0x000fe20009000f00 */
[----:B------:R-:W-:Y:S01]  /*2d1e0*/  UMOV UR73, 0x4400010 ;  /* 0x0440001000497882 */ /* 0x000fe20000000000 */
[----:B------:R-:W-:Y:S01]  /*2d1f0*/  MOV.SPILL R9, UR8 ;  /* 0x0000000800097c02 */ /* 0x000fe20009000f00 */
[----:B------:R-:W-:Y:S01]  /*2d200*/  UIADD3 UR75, UPT, UPT, UR5, 0x100000, URZ ;  /* 0x00100000054b7890 */ /* 0x000fe2000fffe0ff */
[----:B------:R-:W-:Y:S01]  /*2d210*/  IMAD.MOV.U32 R5, RZ, RZ, RZ ;  /* 0x000000ffff057224 */ /* 0x000fe200078e00ff */
[----:B--2---:R-:W-:-:S13]  /*2d220*/  R2UR UR70, R158 ;  /* 0x000000009e4672ca */ /* 0x004fda00000e0000 */
[----:B------:R-:W-:-:S05]  /*2d230*/  IMAD.U32 R4, RZ, RZ, UR70 ;  /* 0x00000046ff047e24 */ /* 0x000fca000f8e00ff */
[----:B------:R-:W-:Y:S02]  /*2d240*/  @P0 R2UR UR70, R4 ;  /* 0x00000000044602ca */ /* 0x000fe400000e0000 */
[----:B---3--:R-:W-:Y:S02]  /*2d250*/  R2UR UR8, R160 ;  /* 0x00000000a00872ca */ /* 0x008fe400000e0000 */
[----:B------:R-:W-:-:S09]  /*2d260*/  R2UR UR9, R161 ;  /* 0x00000000a10972ca */ /* 0x000fd200000e0000 */
[----:B------:R-:W-:Y:S01]  /*2d270*/  UTCQMMA gdesc[UR12], gdesc[UR70], tmem[UR5], tmem[UR72], idesc[UR73], UPT ;  /* 0x00ff48460c0075ea */ /* 0x000fe2000b800305 */
[----:B------:R0:W-:Y:S02]  /*2d280*/  UTCQMMA gdesc[UR14], gdesc[UR16], tmem[UR5], tmem[UR72], idesc[UR73], UPT ;  /* 0x00ff48100e0075ea */ /* 0x0001e4000b800305 */
[----:B0-----:R-:W-:Y:S01]  /*2d290*/  UIADD3 UR72, UPT, UPT, UR5, 0x100000, URZ ;  /* 0x0010000005487890 */ /* 0x001fe2000fffe0ff */
[----:B------:R-:W-:Y:S01]  /*2d2a0*/  UMOV UR70, 0x0 ;  /* 0x0000000000467882 */ /* 0x000fe20000000000 */
[----:B------:R-:W-:Y:S01]  /*2d2b0*/  UMOV UR71, 0x4400010 ;  /* 0x0440001000477882 */ /* 0x000fe20000000000 */
[----:B----4-:R-:W-:-:S06]  /*2d2c0*/  R2UR UR73, R157 ;  /* 0x000000009d4972ca */ /* 0x010fcc00000e0000 */
[----:B------:R0:W-:Y:S01]  /*2d2d0*/  UTCQMMA gdesc[UR12], gdesc[UR8], tmem[UR72], tmem[UR70], idesc[UR71], UPT ;  /* 0x00ff46080c0075ea */ /* 0x0001e2000b800348 */
[----:B------:R-:W-:Y:S01]  /*2d2e0*/  IMAD.U32 R4, RZ, RZ, UR7 ;  /* 0x00000007ff047e24 */ /* 0x000fe2000f8e00ff */
[----:B0-----:R-:W-:-:S04]  /*2d2f0*/  R2UR UR72, R156 ;  /* 0x000000009c4872ca */ /* 0x001fc800000e0000 */
[----:B------:R-:W-:-:S09]  /*2d300*/  @P0 MOV R4, R4 ;  /* 0x0000000400040202 */ /* 0x000fd20000000f00 */
[----:B------:R0:W-:Y:S02]  /*2d310*/  UTCQMMA gdesc[UR14], gdesc[UR72], tmem[UR75], tmem[UR70], idesc[UR71], UPT ;  /* 0x00ff46480e0075ea */ /* 0x0001e4000b80034b */
[----:B0-----:R-:W-:Y:S02]  /*2d320*/  @P0 R2UR UR73, R4 ;  /* 0x00000000044902ca */ /* 0x001fe400000e0000 */
[----:B------:R-:W-:-:S11]  /*2d330*/  R2UR.FILL UR9, R8 ;  /* 0x00000000080972ca */ /* 0x000fd600004e0000 */
[----:B------:R0:W-:Y:S01]  /*2d340*/  UTCBAR [UR73], URZ ;  /* 0x000000ff490073e9 */ /* 0x0001e200080000ff */
[----:B------:R-:W-:-:S15]  /*2d350*/  R2UR.FILL UR8, R9 ;  /* 0x00000000090872ca */ /* 0x000fde00004e0000 */
.L_x_16:
[----:B------:R-:W2:Y:S01]  /*2d360*/  LDL.LU R8, [R1+0x10c8] ;  /* 0x0010c80001087983 */ /* 0x000ea20000300800 */
[----:B------:R-:W1:Y:S08]  /*2d370*/  LDC R5, c[0x0][0x3d4] ;  /* 0x0000f500ff057b82 */ /* 0x000e700000000800 */
[----:B------:R-:W3:Y:S02]  /*2d380*/  LDC R4, c[0x0][0x3c4] ;  /* 0x0000f100ff047b82 */ /* 0x000ee40000000800 */
[----:B---3--:R-:W-:-:S04]  /*2d390*/  IMAD.SHL.U32 R4, R4, 0x40, RZ ;  /* 0x0000004004047824 */ /* 0x008fc800078e00ff */
[----:B-----5:R-:W-:Y:S02]  /*2d3a0*/  IMAD.IADD R2, R4, 0x1, R2 ;  /* 0x0000000104027824 */ /* 0x020fe400078e0202 */
[----:B------:R-:W-:Y:S02]  /*2d3b0*/  IMAD.MOV.U32 R4, RZ, RZ, R145 ;  /* 0x000000ffff047224 */ /* 0x000fe400078e0091 */
[----:B--2---:R-:W-:Y:S01]  /*2d3c0*/  FFMA R8, R3, R8, R7 ;  /* 0x0000000803087223 */ /* 0x004fe20000000007 */
[----:B-1----:R-:W-:Y:S02]  /*2d3d0*/  IMAD.SHL.U32 R3, R5, 0x40, RZ ;  /* 0x0000004005037824 */ /* 0x002fe400078e00ff */
[----:B------:R-:W-:Y:S02]  /*2d3e0*/  VIADD R5, R155, 0x1 ;  /* 0x000000019b057836 */ /* 0x000fe40000000000 */
[----:B------:R1:W-:Y:S01]  /*2d3f0*/  STL [R1+0x10c8], R8 ;  /* 0x0010c80801007387 */ /* 0x0003e20000100800 */
[----:B------:R-:W-:-:S02]  /*2d400*/  IMAD.IADD R0, R3, 0x1, R0 ;  /* 0x0000000103007824 */ /* 0x000fc400078e0200 */
[----:B------:R-:W-:Y:S01]  /*2d410*/  ISETP.GT.AND P1, PT, R5, 0x1, PT ;  /* 0x000000010500780c */ /* 0x000fe20003f24270 */
[----:B------:R-:W-:-:S03]  /*2d420*/  IMAD.MOV.U32 R3, RZ, RZ, R154 ;  /* 0x000000ffff037224 */ /* 0x000fc600078e009a */
[----:B------:R-:W-:Y:S01]  /*2d430*/  SEL R7, RZ, 0x1, !P1 ;  /* 0x00000001ff077807 */ /* 0x000fe20004800000 */
[----:B-1----:R-:W1:Y:S02]  /*2d440*/  S2R R8, SR_CTAID.X ;  /* 0x0000000000087919 */ /* 0x002e640000002500 */
[----:B-1----:R-:W-:-:S05]  /*2d450*/  IMAD.SHL.U32 R8, R8, 0x40, RZ ;  /* 0x0000004008087824 */ /* 0x002fca00078e00ff */
[----:B------:R-:W-:Y:S02]  /*2d460*/  ISETP.GE.U32.AND P0, PT, R154, R8, PT ;  /* 0x000000089a00720c */ /* 0x000fe40003f06070 */
[----:B------:R-:W-:Y:S02]  /*2d470*/  SEL R8, R5, RZ, !P1 ;  /* 0x000000ff05087207 */ /* 0x000fe40004800000 */
[----:B------:R-:W-:Y:S02]  /*2d480*/  LOP3.LUT R5, R6, R7, RZ, 0x3c, !PT ;  /* 0x0000000706057212 */ /* 0x000fe400078e3cff */
[----:B------:R-:W-:Y:S01]  /*2d490*/  ISETP.GE.U32.AND.EX P0, PT, R145, RZ, PT, P0 ;  /* 0x000000ff9100720c */ /* 0x000fe20003f06100 */
[----:B------:R3:W-:Y:S04]  /*2d4a0*/  STL [R1+0x20c], R8 ;  /* 0x00020c0801007387 */ /* 0x0007e80000100800 */
[----:B------:R3:W-:Y:S04]  /*2d4b0*/  STL [R1+0xd0], R6 ;  /* 0x0000d00601007387 */ /* 0x0007e80000100800 */
[----:B------:R3:W-:Y:S04]  /*2d4c0*/  STL [R1+0x10cc], R5 ;  /* 0x0010cc0501007387 */ /* 0x0007e80000100800 */
[----:B------:R3:W-:Y:S01]  /*2d4d0*/  STL [R1+0x150], R144 ;  /* 0x0001509001007387 */ /* 0x0007e20000100800 */
[----:B------:R-:W-:Y:S05]  /*2d4e0*/  @!P0 BRA `(.L_x_17) ;  /* 0xffffff0000748947 */ /* 0x000fea000383ffff */
.L_x_12:
[----:B---3--:R-:W3:Y:S01]  /*2d4f0*/  LDL.LU R5, [R1+0x10c8] ;  /* 0x0010c80001057983 */ /* 0x008ee20000300800 */
[----:B------:R-:W4:Y:S02]  /*2d500*/  S2R R7, SR_CTAID.X ;  /* 0x0000000000077919 */ /* 0x000f240000002500 */
[----:B----4-:R-:W-:-:S04]  /*2d510*/  IMAD.SHL.U32 R7, R7, 0x40, RZ ;  /* 0x0000004007077824 */ /* 0x010fc800078e00ff */
[----:B------:R-:W-:-:S05]  /*2d520*/  VIADD R7, R7, 0x40 ;  /* 0x0000004007077836 */ /* 0x000fca0000000000 */
[----:B------:R-:W-:Y:S01]  /*2d530*/  ISETP.GE.AND P0, PT, R7, 0x1, PT ;  /* 0x000000010700780c */ /* 0x000fe20003f06270 */
[----:B0--3--:R-:W-:-:S12]  /*2d540*/  IMAD.MOV.U32 R69, RZ, RZ, R5 ;  /* 0x000000ffff457224 */ /* 0x009fd800078e0005 */
[----:B------:R-:W-:Y:S05]  /*2d550*/  @!P0 BRA `(.L_x_18) ;  /* 0x00000000000c8947 */ /* 0x000fea0003800000 */
[----:B------:R-:W-:-:S04]  /*2d560*/  IMAD.U32 R6, R6, -0x80000000, RZ ;  /* 0x8000000006067824 */ /* 0x000fc800078e00ff */
[----:B------:R-:W0:Y:S02]  /*2d570*/  SYNCS.PHASECHK.TRANS64.TRYWAIT P0, [UR7], R6 ;  /* 0x00000006ff0075a7 */ /* 0x000e240008001107 */
[----:B0-----:R-:W-:Y:S05]  /*2d580*/  @!P0 BRA `(.L_x_19) ;  /* 0x000000c400b48947 */ /* 0x001fea0003800000 */
.L_x_18:
[----:B------:R-:W0:Y:S01]  /*2d590*/  S2R R133, SR_TID.X ;  /* 0x0000000000857919 */ /* 0x000e220000002100 */
[----:B------:R-:W-:Y:S01]  /*2d5a0*/  BAR.SYNC.DEFER_BLOCKING 0x0 ;  /* 0x0000000000007b1d */ /* 0x000fe20000010000 */
[C---:B------:R-:W-:Y:S01]  /*2d5b0*/  FSETP.GT.AND P0, PT, |R69|.reuse, 8.50705917302346158658e+37, PT ;  /* 0x7e8000004500780b */ /* 0x040fe20003f04200 */
[C---:B------:R-:W-:Y:S01]  /*2d5c0*/  FMUL R2, R69.reuse, 8388608 ;  /* 0x4b00000045027820 */ /* 0x040fe20000400000 */
[C---:B------:R-:W-:Y:S02]  /*2d5d0*/  FSETP.GEU.AND P2, PT, |R69|.reuse, 1.175494350822287508e-38, PT ;  /* 0x008000004500780b */ /* 0x040fe40003f4e200 */
[----:B------:R-:W-:Y:S01]  /*2d5e0*/  FSETP.GEU.AND P1, PT, R69, 1.175494350822287508e-38, PT ;  /* 0x008000004500780b */ /* 0x000fe20003f2e000 */
[----:B------:R-:W-:Y:S03]  /*2d5f0*/  STL [R1+0x1320], R144 ;  /* 0x0013209001007387 */ /* 0x000fe60000100800 */
[----:B------:R-:W-:-:S05]  /*2d600*/  FSEL R2, R2, R69, !P1 ;  /* 0x0000004502027208 */ /* 0x000fca0004800000 */
[----:B------:R-:W-:-:S04]  /*2d610*/  @P0 FMUL R69, R69, 0.25 ;  /* 0x3e80000045450820 */ /* 0x000fc80000400000 */
[----:B------:R-:W-:Y:S01]  /*2d620*/  @!P2 FMUL R69, R69, 16777216 ;  /* 0x4b8000004545a820 */ /* 0x000fe20000400000 */
[----:B------:R-:W3:Y:S02]  /*2d630*/  @!P5 SYNCS.CCTL.IV [UR4+0x21000] ;  /* 0x02100000ff00d9b1 */ /* 0x000ee40008000004 */
[----:B---3--:R-:W-:Y:S01]  /*2d640*/  BAR.SYNC.DEFER_BLOCKING 0x0 ;  /* 0x0000000000007b1d */ /* 0x008fe20000010000 */
[----:B0-2---:R-:W-:-:S04]  /*2d650*/  SHF.R.U32.HI R0, RZ, 0x2, R133 ;  /* 0x00000002ff007819 */ /* 0x005fc80000011685 */
[----:B------:R-:W-:Y:S01]  /*2d660*/  LOP3.LUT R0, R0, 0x18, RZ, 0xc0, !PT ;  /* 0x0000001800007812 */ /* 0x000fe200078ec0ff */
[----:B-----5:R-:W0:Y:S03]  /*2d670*/  LDTM.x64 R4, tmem[UR6] ;  /* 0x00000006000479ee */ /* 0x020e260008340000 */
[----:B------:R-:W-:Y:S01]  /*2d680*/  LOP3.LUT R3, R0, 0x1f, R133, 0xf8, !PT ;  /* 0x0000001f00037812 */ /* 0x000fe200078ef885 */
[----:B------:R-:W-:-:S04]  /*2d690*/  IMAD.SHL.U32 R0, R133, 0x10, RZ ;  /* 0x0000001085007824 */ /* 0x000fc800078e00ff */
[----:B------:R-:W-:Y:S01]  /*2d6a0*/  IMAD.SHL.U32 R3, R3, 0x8, RZ ;  /* 0x0000000803037824 */ /* 0x000fe200078e00ff */
[----:B------:R-:W-:-:S04]  /*2d6b0*/  LOP3.LUT R0, R0, 0x30, RZ, 0xc0, !PT ;  /* 0x0000003000007812 */ /* 0x000fc800078ec0ff */
[----:B------:R-:W-:Y:S01]  /*2d6c0*/  LOP3.LUT R3, R3, 0xc0, RZ, 0xc0, !PT ;  /* 0x000000c003037812 */ /* 0x000fe200078ec0ff */
[----:B------:R-:W2:Y:S03]  /*2d6d0*/  @!P5 SYNCS.CCTL.IV [UR4+0x21008] ;  /* 0x02100800ff00d9b1 */ /* 0x000ea60008000004 */
[----:B------:R-:W-:Y:S02]  /*2d6e0*/  IADD3 R3, PT, PT, R3, UR4, R0 ;  /* 0x0000000403037c10 */ /* 0x000fe4000fffe000 */
[----:B------:R-:W3:Y:S03]  /*2d6f0*/  MUFU.RCP R0, R69 ;  /* 0x0000004500007308 */ /* 0x000ee60000001000 */
[----:B------:R4:W-:Y:S01]  /*2d700*/  STL [R1+0x13c], R3 ;  /* 0x00013c0301007387 */ /* 0x0009e20000100800 */
[----:B0-----:R-:W-:Y:S01]  /*2d710*/  @P0 FMUL R10, R10, 0.25 ;  /* 0x3e8000000a0a0820 */ /* 0x001fe20000400000 */
[----:B------:R-:W-:Y:S01]  /*2d720*/  @P0 FMUL R11, R11, 0.25 ;  /* 0x3e8000000b0b0820 */ /* 0x000fe20000400000 */
[----:B------:R-:W-:Y:S01]  /*2d730*/  @P0 FMUL R4, R4, 0.25 ;  /* 0x3e80000004040820 */ /* 0x000fe20000400000 */
[----:B------:R-:W-:Y:S01]  /*2d740*/  @P0 FMUL R5, R5, 0.25 ;  /* 0x3e80000005050820 */ /* 0x000fe20000400000 */
[----:B------:R-:W-:Y:S01]  /*2d750*/  @!P2 FMUL R10, R10, 16777216 ;  /* 0x4b8000000a0aa820 */ /* 0x000fe20000400000 */
[----:B------:R-:W-:Y:S01]  /*2d760*/  @!P2 FMUL R11, R11, 16777216 ;  /* 0x4b8000000b0ba820 */ /* 0x000fe20000400000 */
[----:B------:R-:W-:Y:S01]  /*2d770*/  @P0 FMUL R6, R6, 0.25 ;  /* 0x3e80000006060820 */ /* 0x000fe20000400000 */
        /* <DEDUP_REMOVED lines=13> */
[----:B------:R-:W-:Y:S01]  /*2d850*/  @!P2 FMUL R4, R4, 16777216 ;  /* 0x4b8000000404a820 */ /* 0x000fe20000400000 */
[C---:B---3--:R-:W-:Y:S01]  /*2d860*/  FMUL R10, R0.reuse, R10 ;  /* 0x0000000a000a7220 */ /* 0x048fe20000400000 */
[----:B------:R-:W-:Y:S01]  /*2d870*/  FMUL R11, R0, R11 ;  /* 0x0000000b000b7220 */ /* 0x000fe20000400000 */
        /* <DEDUP_REMOVED lines=61> */
[----:B------:R-:W-:Y:S01]  /*2dc50*/  FMUL R128, R0, R4 ;  /* 0x0000000400807220 */ /* 0x000fe20000400000 */
        /* <DEDUP_REMOVED lines=61> */
[----:B------:R-:W-:Y:S01]  /*2e030*/  F2FP.SATFINITE.E4M3.F32.PACK_AB_MERGE_C R4, R11, R10, RZ ;  /* 0x0000000a0b04723e */ /* 0x000fe200048070ff */
[C---:B------:R-:W-:Y:S01]  /*2e040*/  FMUL R142, R0.reuse, R22 ;  /* 0x00000016008e7220 */ /* 0x040fe20000400000 */
        /* <DEDUP_REMOVED lines=45> */
[----:B------:R-:W-:Y:S01]  /*2e320*/  F2FP.SATFINITE.E4M3.F32.PACK_AB_MERGE_C R128, R5, R128, RZ ;  /* 0x000000800580723e */ /* 0x000fe200048070ff */
[----:B------:R0:W-:Y:S01]  /*2e330*/  STL [R1+0xc], R4 ;  /* 0x00000c0401007387 */ /* 0x0001e20000100800 */
[----:B------:R-:W-:-:S02]  /*2e340*/  F2FP.SATFINITE.E4M3.F32.PACK_AB_MERGE_C R135, R7, R135, RZ ;  /* 0x000000870787723e */ /* 0x000fc400048070ff */
[----:B------:R-:W-:Y:S02]  /*2e350*/  F2FP.SATFINITE.E4M3.F32.PACK_AB_MERGE_C R136, R9, R136, RZ ;  /* 0x000000880988723e */ /* 0x000fe400048070ff */
[----:B------:R-:W-:Y:S02]  /*2e360*/  F2FP.SATFINITE.E4M3.F32.PACK_AB_MERGE_C R138, R13, R138, RZ ;  /* 0x0000008a0d8a723e */ /* 0x000fe400048070ff */
[----:B------:R-:W-:Y:S02]  /*2e370*/  F2FP.SATFINITE.E4M3.F32.PACK_AB_MERGE_C R139, R15, R139, RZ ;  /* 0x0000008b0f8b723e */ /* 0x000fe400048070ff */
[----:B------:R-:W-:Y:S02]  /*2e380*/  F2FP.SATFINITE.E4M3.F32.PACK_AB_MERGE_C R137, R17, R137, RZ ;  /* 0x000000891189723e */ /* 0x000fe400048070ff */
[----:B------:R-:W-:Y:S02]  /*2e390*/  F2FP.SATFINITE.E4M3.F32.PACK_AB_MERGE_C R96, R19, R18, RZ ;  /* 0x000000121360723e */ /* 0x000fe400048070ff */
[----:B------:R-:W-:-:S02]  /*2e3a0*/  F2FP.SATFINITE.E4M3.F32.PACK_AB_MERGE_C R141, R21, R141, RZ ;  /* 0x0000008d158d723e */ /* 0x000fc400048070ff */
[----:B0-----:R-:W0:Y:S01]  /*2e3b0*/  LDTM.x64 R4, tmem[UR6+0x40] ;  /* 0x00004006000479ee */ /* 0x001e220008340000 */
[----:B------:R-:W-:Y:S01]  /*2e3c0*/  F2FP.SATFINITE.E4M3.F32.PACK_AB_MERGE_C R142, R3, R142, RZ ;  /* 0x0000008e038e723e */ /* 0x000fe200048070ff */
[----:B------:R-:W-:Y:S01]  /*2e3d0*/  STL [R1+0x8], R96 ;  /* 0x0000086001007387 */ /* 0x000fe20000100800 */
[----:B------:R-:W-:Y:S02]  /*2e3e0*/  F2FP.SATFINITE.E4M3.F32.PACK_AB_MERGE_C R3, R70, R69, RZ ;  /* 0x000000454603723e */ /* 0x000fe400048070ff */
[----:B------:R-:W-:Y:S02]  /*2e3f0*/  F2FP.SATFINITE.E4M3.F32.PACK_AB_MERGE_C R143, R68, R143, RZ ;  /* 0x0000008f448f723e */ /* 0x000fe400048070ff */
[----:B------:R-:W-:Y:S01]  /*2e400*/  F2FP.SATFINITE.E4M3.F32.PACK_AB_MERGE_C R146, R71, R146, RZ ;  /* 0x000000924792723e */ /* 0x000fe200048070ff */
[----:B------:R3:W-:Y:S01]  /*2e410*/  STL [R1+0x4], R3 ;  /* 0x0000040301007387 */ /* 0x0007e20000100800 */
[----:B------:R-:W-:Y:S02]  /*2e420*/  F2FP.SATFINITE.E4M3.F32.PACK_AB_MERGE_C R152, R81, R152, RZ ;  /* 0x000000985198723e */ /* 0x000fe400048070ff */
[----:B------:R-:W-:-:S02]  /*2e430*/  F2FP.SATFINITE.E4M3.F32.PACK_AB_MERGE_C R153, R82, R153, RZ ;  /* 0x000000995299723e */ /* 0x000fc400048070ff */
[----:B------:R-:W-:Y:S02]  /*2e440*/  F2FP.SATFINITE.E4M3.F32.PACK_AB_MERGE_C R148, R76, R148, RZ ;  /* 0x000000944c94723e */ /* 0x000fe400048070ff */
[----:B------:R-:W-:Y:S02]  /*2e450*/  F2FP.SATFINITE.E4M3.F32.PACK_AB_MERGE_C R149, R77, R149, RZ ;  /* 0x000000954d95723e */ /* 0x000fe400048070ff */
[----:B------:R-:W-:Y:S02]  /*2e460*/  F2FP.SATFINITE.E4M3.F32.PACK_AB_MERGE_C R150, R79, R150, RZ ;  /* 0x000000964f96723e */ /* 0x000fe400048070ff */
[----:B---3--:R-:W-:Y:S02]  /*2e470*/  F2FP.SATFINITE.E4M3.F32.PACK_AB_MERGE_C R3, R80, R78, RZ ;  /* 0x0000004e5003723e */ /* 0x008fe400048070ff */
[----:B------:R-:W-:Y:S02]  /*2e480*/  F2FP.SATFINITE.E4M3.F32.PACK_AB_MERGE_C R151, R84, R151, RZ ;  /* 0x000000975497723e */ /* 0x000fe400048070ff */
[----:B------:R-:W-:Y:S01]  /*2e490*/  F2FP.SATFINITE.E4M3.F32.PACK_AB_MERGE_C R154, R86, R154, RZ ;  /* 0x0000009a569a723e */ /* 0x000fe200048070ff */
[----:B------:R3:W-:Y:S01]  /*2e4a0*/  STL [R1+0x18], R3 ;  /* 0x0000180301007387 */ /* 0x0007e20000100800 */
[----:B0-----:R-:W-:Y:S01]  /*2e4b0*/  @P0 FMUL R4, R4, 0.25 ;  /* 0x3e80000004040820 */ /* 0x001fe20000400000 */
        /* <DEDUP_REMOVED lines=8> */
[----:B---3--:R-:W-:Y:S01]  /*2e540*/  F2FP.SATFINITE.E4M3.F32.PACK_AB_MERGE_C R3, R85, R83, RZ ;  /* 0x000000535503723e */ /* 0x008fe200048070ff */
[----:B------:R-:W-:Y:S01]  /*2e550*/  @P0 FMUL R13, R13, 0.25 ;  /* 0x3e8000000d0d0820 */ /* 0x000fe20000400000 */
[----:B------:R-:W-:Y:S01]  /*2e560*/  @P0 FMUL R14, R14, 0.25 ;  /* 0x3e8000000e0e0820 */ /* 0x000fe20000400000 */
[----:B------:R-:W-:Y:S01]  /*2e570*/  @P0 FMUL R15, R15, 0.25 ;  /* 0x3e8000000f0f0820 */ /* 0x000fe20000400000 */
[----:B------:R-:W-:Y:S01]  /*2e580*/  @P0 FMUL R16, R16, 0.25 ;  /* 0x3e80000010100820 */ /* 0x000fe20000400000 */
[----:B------:R0:W-:Y:S01]  /*2e590*/  STL [R1+0x14], R3 ;  /* 0x0000140301007387 */ /* 0x0001e20000100800 */
        /* <DEDUP_REMOVED lines=9> */
[----:B0-----:R-:W-:Y:S01]  /*2e630*/  F2FP.SATFINITE.E4M3.F32.PACK_AB_MERGE_C R3, R90, R89, RZ ;  /* 0x000000595a03723e */ /* 0x001fe200048070ff */
        /* <DEDUP_REMOVED lines=58> */
[----:B------:R0:W-:Y:S01]  /*2e9e0*/  STL [R1+0x10], R3 ;  /* 0x0000100301007387 */ /* 0x0001e20000100800 */
        /* <DEDUP_REMOVED lines=9> */
[----:B0-----:R-:W-:Y:S01]  /*2ea80*/  F2FP.SATFINITE.E4M3.F32.PACK_AB_MERGE_C R3, R95, R94, RZ ;  /* 0x0000005e5f03723e */ /* 0x001fe200048070ff */
        /* <DEDUP_REMOVED lines=57> */
[----:B------:R-:W-:Y:S01]  /*2ee20*/  F2FP.SATFINITE.E4M3.F32.PACK_AB_MERGE_C R156, R88, R156, RZ ;  /* 0x0000009c589c723e */ /* 0x000fe200048070ff */
[C---:B------:R-:W-:Y:S01]  /*2ee30*/  FMUL R79, R0.reuse, R20 ;  /* 0x00000014004f7220 */ /* 0x040fe20000400000 */
[----:B------:R-:W-:Y:S01]  /*2ee40*/  F2FP.SATFINITE.E4M3.F32.PACK_AB_MERGE_C R158, R91, R158, RZ ;  /* 0x0000009e5b9e723e */ /* 0x000fe200048070ff */
[----:B------:R-:W-:Y:S01]  /*2ee50*/  FMUL R88, R0, R22 ;  /* 0x0000001600587220 */ /* 0x000fe20000400000 */
[----:B------:R-:W-:Y:S01]  /*2ee60*/  F2FP.SATFINITE.E4M3.F32.PACK_AB_MERGE_C R159, R92, R159, RZ ;  /* 0x0000009f5c9f723e */ /* 0x000fe200048070ff */
[C---:B------:R-:W-:Y:S01]  /*2ee70*/  FMUL R4, R0.reuse, R23 ;  /* 0x0000001700047220 */ /* 0x040fe20000400000 */
[----:B------:R-:W-:Y:S01]  /*2ee80*/  F2FP.SATFINITE.E4M3.F32.PACK_AB_MERGE_C R157, R93, R157, RZ ;  /* 0x0000009d5d9d723e */ /* 0x000fe200048070ff */
[----:B------:R-:W-:Y:S01]  /*2ee90*/  FMUL R87, R0, R24 ;  /* 0x0000001800577220 */ /* 0x000fe20000400000 */
[----:B------:R-:W-:Y:S01]  /*2eea0*/  F2FP.SATFINITE.E4M3.F32.PACK_AB_MERGE_C R147, R72, R147, RZ ;  /* 0x000000934893723e */ /* 0x000fe200048070ff */
[C---:B0-----:R-:W-:Y:S01]  /*2eeb0*/  FMUL R3, R0.reuse, R21 ;  /* 0x0000001500037220 */ /* 0x041fe20000400000 */
[----:B------:R-:W-:Y:S01]  /*2eec0*/  F2FP.SATFINITE.E4M3.F32.PACK_AB_MERGE_C R145, R73, R145, RZ ;  /* 0x000000914991723e */ /* 0x000fe200048070ff */
[C---:B------:R-:W-:Y:S01]  /*2eed0*/  FMUL R5, R0.reuse, R25 ;  /* 0x0000001900057220 */ /* 0x040fe20000400000 */
[----:B------:R-:W-:Y:S01]  /*2eee0*/  F2FP.SATFINITE.E4M3.F32.PACK_AB_MERGE_C R144, R75, R74, RZ ;  /* 0x0000004a4b90723e */ /* 0x000fe200048070ff */
        /* <DEDUP_REMOVED lines=42> */
[----:B------:R-:W-:-:S02]  /*2f190*/  F2FP.SATFINITE.E4M3.F32.PACK_AB_MERGE_C R82, R68, R82, RZ ;  /* 0x000000524452723e */ /* 0x000fc400048070ff */
[----:B------:R-:W-:Y:S02]  /*2f1a0*/  F2FP.SATFINITE.E4M3.F32.PACK_AB_MERGE_C R83, R69, R83, RZ ;  /* 0x000000534553723e */ /* 0x000fe400048070ff */
[----:B------:R-:W-:Y:S02]  /*2f1b0*/  F2FP.SATFINITE.E4M3.F32.PACK_AB_MERGE_C R81, R70, R81, RZ ;  /* 0x000000514651723e */ /* 0x000fe400048070ff */
[----:B------:R-:W-:Y:S02]  /*2f1c0*/  F2FP.SATFINITE.E4M3.F32.PACK_AB_MERGE_C R78, R71, R78, RZ ;  /* 0x0000004e474e723e */ /* 0x000fe400048070ff */
[----:B------:R-:W-:Y:S02]  /*2f1d0*/  F2FP.SATFINITE.E4M3.F32.PACK_AB_MERGE_C R80, R13, R80, RZ ;  /* 0x000000500d50723e */ /* 0x000fe400048070ff */
[----:B------:R-:W-:Y:S02]  /*2f1e0*/  F2FP.SATFINITE.E4M3.F32.PACK_AB_MERGE_C R102, R15, R102, RZ ;  /* 0x000000660f66723e */ /* 0x000fe400048070ff */
[----:B------:R-:W-:-:S02]  /*2f1f0*/  F2FP.SATFINITE.E4M3.F32.PACK_AB_MERGE_C R89, R17, R89, RZ ;  /* 0x000000591159723e */ /* 0x000fc400048070ff */
[----:B------:R-:W-:Y:S02]  /*2f200*/  F2FP.SATFINITE.E4M3.F32.PACK_AB_MERGE_C R163, R19, R163, RZ ;  /* 0x000000a313a3723e */ /* 0x000fe400048070ff */
[----:B------:R-:W0:Y:S01]  /*2f210*/  LDTM.x64 R12, tmem[UR6+0x80] ;  /* 0x00008006000c79ee */ /* 0x000e220008340000 */
[----:B------:R-:W-:Y:S02]  /*2f220*/  F2FP.SATFINITE.E4M3.F32.PACK_AB_MERGE_C R97, R90, R97, RZ ;  /* 0x000000615a61723e */ /* 0x000fe400048070ff */
[----:B------:R-:W-:Y:S02]  /*2f230*/  F2FP.SATFINITE.E4M3.F32.PACK_AB_MERGE_C R79, R3, R79, RZ ;  /* 0x0000004f034f723e */ /* 0x000fe400048070ff */
[----:B------:R-:W-:Y:S02]  /*2f240*/  F2FP.SATFINITE.E4M3.F32.PACK_AB_MERGE_C R160, R84, R160, RZ ;  /* 0x000000a054a0723e */ /* 0x000fe400048070ff */
[----:B------:R-:W-:Y:S02]  /*2f250*/  F2FP.SATFINITE.E4M3.F32.PACK_AB_MERGE_C R95, R91, R95, RZ ;  /* 0x0000005f5b5f723e */ /* 0x000fe400048070ff */
[----:B------:R-:W-:-:S02]  /*2f260*/  F2FP.SATFINITE.E4M3.F32.PACK_AB_MERGE_C R96, R92, R96, RZ ;  /* 0x000000605c60723e */ /* 0x000fc400048070ff */
[----:B------:R-:W-:Y:S02]  /*2f270*/  F2FP.SATFINITE.E4M3.F32.PACK_AB_MERGE_C R165, R94, R165, RZ ;  /* 0x000000a55ea5723e */ /* 0x000fe400048070ff */
[----:B------:R-:W-:Y:S02]  /*2f280*/  F2FP.SATFINITE.E4M3.F32.PACK_AB_MERGE_C R90, R103, R93, RZ ;  /* 0x0000005d675a723e */ /* 0x000fe400048070ff */
[----:B------:R-:W-:Y:S02]  /*2f290*/  F2FP.SATFINITE.E4M3.F32.PACK_AB_MERGE_C R88, R4, R88, RZ ;  /* 0x000000580458723e */ /* 0x000fe400048070ff */
[----:B------:R-:W-:Y:S02]  /*2f2a0*/  F2FP.SATFINITE.E4M3.F32.PACK_AB_MERGE_C R86, R76, R86, RZ ;  /* 0x000000564c56723e */ /* 0x000fe400048070ff */
[----:B------:R-:W-:Y:S02]  /*2f2b0*/  F2FP.SATFINITE.E4M3.F32.PACK_AB_MERGE_C R85, R77, R85, RZ ;  /* 0x000000554d55723e */ /* 0x000fe400048070ff */
[----:B------:R-:W-:-:S02]  /*2f2c0*/  F2FP.SATFINITE.E4M3.F32.PACK_AB_MERGE_C R84, R106, R104, RZ ;  /* 0x000000686a54723e */ /* 0x000fc400048070ff */
[----:B------:R-:W-:Y:S01]  /*2f2d0*/  F2FP.SATFINITE.E4M3.F32.PACK_AB_MERGE_C R91, R107, R105, RZ ;  /* 0x000000696b5b723e */ /* 0x000fe200048070ff */
        /* <DEDUP_REMOVED lines=116> */
[----:B------:R-:W-:Y:S01]  /*2fa20*/  F2FP.SATFINITE.E4M3.F32.PACK_AB_MERGE_C R164, R109, R164, RZ ;  /* 0x000000a46da4723e */ /* 0x000fe200048070ff */
[----:B------:R-:W-:Y:S01]  /*2fa30*/  FMUL R104, R0, R12 ;  /* 0x0000000c00687220 */ /* 0x000fe20000400000 */
[----:B------:R-:W-:Y:S01]  /*2fa40*/  F2FP.SATFINITE.E4M3.F32.PACK_AB_MERGE_C R93, R110, R108, RZ ;  /* 0x0000006c6e5d723e */ /* 0x000fe200048070ff */
[----:B------:R-:W-:Y:S01]  /*2fa50*/  FMUL R13, R0, R13 ;  /* 0x0000000d000d7220 */ /* 0x000fe20000400000 */
[----:B------:R-:W-:Y:S01]  /*2fa60*/  F2FP.SATFINITE.E4M3.F32.PACK_AB_MERGE_C R92, R112, R111, RZ ;  /* 0x0000006f705c723e */ /* 0x000fe200048070ff */
[C---:B------:R-:W-:Y:S01]  /*2fa70*/  FMUL R106, R0.reuse, R14 ;  /* 0x0000000e006a7220 */ /* 0x040fe20000400000 */
[----:B------:R-:W-:Y:S01]  /*2fa80*/  F2FP.SATFINITE.E4M3.F32.PACK_AB_MERGE_C R94, R115, R113, RZ ;  /* 0x00000071735e723e */ /* 0x000fe200048070ff */
[----:B------:R-:W-:Y:S01]  /*2fa90*/  FMUL R15, R0, R15 ;  /* 0x0000000f000f7220 */ /* 0x000fe20000400000 */
        /* <DEDUP_REMOVED lines=56> */
[----:B------:R-:W-:Y:S01]  /*2fe20*/  @P0 FMUL R71, R71, 0.25 ;  /* 0x3e80000047470820 */ /* 0x000fe20000400000 */
[----:B------:R-:W-:Y:S01]  /*2fe30*/  F2FP.SATFINITE.E4M3.F32.PACK_AB_MERGE_C R162, R6, R162, RZ ;  /* 0x000000a206a2723e */ /* 0x000fe200048070ff */
[----:B------:R-:W-:Y:S01]  /*2fe40*/  @P0 FMUL R72, R72, 0.25 ;  /* 0x3e80000048480820 */ /* 0x000fe20000400000 */
[----:B------:R-:W-:Y:S01]  /*2fe50*/  F2FP.SATFINITE.E4M3.F32.PACK_AB_MERGE_C R101, R7, R101, RZ ;  /* 0x000000650765723e */ /* 0x000fe200048070ff */
[----:B------:R-:W-:Y:S01]  /*2fe60*/  @P0 FMUL R74, R74, 0.25 ;  /* 0x3e8000004a4a0820 */ /* 0x000fe20000400000 */
[----:B------:R-:W-:Y:S01]  /*2fe70*/  F2FP.SATFINITE.E4M3.F32.PACK_AB_MERGE_C R98, R8, R98, RZ ;  /* 0x000000620862723e */ /* 0x000fe200048070ff */
[----:B------:R-:W-:Y:S01]  /*2fe80*/  @!P2 FMUL R71, R71, 16777216 ;  /* 0x4b8000004747a820 */ /* 0x000fe20000400000 */
[----:B------:R-:W-:Y:S01]  /*2fe90*/  F2FP.SATFINITE.E4M3.F32.PACK_AB_MERGE_C R100, R9, R100, RZ ;  /* 0x000000640964723e */ /* 0x000fe200048070ff */
[----:B------:R-:W-:Y:S01]  /*2fea0*/  @!P2 FMUL R72, R72, 16777216 ;  /* 0x4b8000004848a820 */ /* 0x000fe20000400000 */
[----:B------:R-:W-:Y:S01]  /*2feb0*/  F2FP.SATFINITE.E4M3.F32.PACK_AB_MERGE_C R161, R10, R161, RZ ;  /* 0x000000a10aa1723e */ /* 0x000fe200048070ff */
[----:B------:R-:W-:Y:S01]  /*2fec0*/  @!P2 FMUL R74, R74, 16777216 ;  /* 0x4b8000004a4aa820 */ /* 0x000fe20000400000 */
[----:B------:R-:W-:Y:S01]  /*2fed0*/  F2FP.SATFINITE.E4M3.F32.PACK_AB_MERGE_C R99, R11, R99, RZ ;  /* 0x000000630b63723e */ /* 0x000fe200048070ff */
[C---:B------:R-:W-:Y:S01]  /*2fee0*/  FMUL R129, R0.reuse, R71 ;  /* 0x0000004700817220 */ /* 0x040fe20000400000 */
[----:B------:R-:W-:Y:S01]  /*2fef0*/  F2FP.SATFINITE.E4M3.F32.PACK_AB_MERGE_C R104, R13, R104, RZ ;  /* 0x000000680d68723e */ /* 0x000fe200048070ff */
[C---:B------:R-:W-:Y:S01]  /*2ff00*/  FMUL R71, R0.reuse, R72 ;  /* 0x0000004800477220 */ /* 0x040fe20000400000 */
[----:B------:R-:W-:Y:S01]  /*2ff10*/  F2FP.SATFINITE.E4M3.F32.PACK_AB_MERGE_C R106, R15, R106, RZ ;  /* 0x0000006a0f6a723e */ /* 0x000fe200048070ff */
[C---:B------:R-:W-:Y:S01]  /*2ff20*/  FMUL R72, R0.reuse, R74 ;  /* 0x0000004a00487220 */ /* 0x040fe20000400000 */
        /* <DEDUP_REMOVED lines=9> */
[C---:B------:R-:W-:Y:S01]  /*2ffc0*/  FMUL R73, R0.reuse, R73 ;  /* 0x0000004900497220 */ /* 0x040fe20000400000 */
[----:B------:R-:W-:Y:S01]  /*2ffd0*/  F2FP.SATFINITE.E4M3.F32.PACK_AB_MERGE_C R77, R27, R77, RZ ;  /* 0x0000004d1b4d723e */ /* 0x000fe200048070ff */
[----:B------:R-:W-:Y:S01]  /*2ffe0*/  FMUL R75, R0, R75 ;  /* 0x0000004b004b7220 */ /* 0x000fe20000400000 */
[----:B------:R-:W-:Y:S01]  /*2fff0*/  F2FP.SATFINITE.E4M3.F32.PACK_AB_MERGE_C R110, R29, R110, RZ ;  /* 0x0000006e1d6e723e */ /* 0x000fe200048070ff */
[----:B------:R-:W-:Y:S01]  /*30000*/  @P0 FMUL R70, R70, 0.25 ;  /* 0x3e80000046460820 */ /* 0x000fe20000400000 */
[----:B------:R-:W-:-:S02]  /*30010*/  F2FP.SATFINITE.E4M3.F32.PACK_AB_MERGE_C R115, R31, R115, RZ ;  /* 0x000000731f73723e */ /* 0x000fc400048070ff */
[----:B------:R-:W-:Y:S01]  /*30020*/  F2FP.SATFINITE.E4M3.F32.PACK_AB_MERGE_C R117, R33, R117, RZ ;  /* 0x000000752175723e */ /* 0x000fe200048070ff */
[----:B------:R-:W-:Y:S01]  /*30030*/  @!P2 FMUL R70, R70, 16777216 ;  /* 0x4b8000004646a820 */ /* 0x000fe20000400000 */
[----:B------:R-:W-:Y:S02]  /*30040*/  F2FP.SATFINITE.E4M3.F32.PACK_AB_MERGE_C R103, R35, R103, RZ ;  /* 0x000000672367723e */ /* 0x000fe400048070ff */
[----:B------:R-:W-:Y:S01]  /*30050*/  F2FP.SATFINITE.E4M3.F32.PACK_AB_MERGE_C R116, R37, R116, RZ ;  /* 0x000000742574723e */ /* 0x000fe200048070ff */
[----:B------:R-:W-:Y:S01]  /*30060*/  FMUL R70, R0, R70 ;  /* 0x0000004600467220 */ /* 0x000fe20000400000 */
        /* <DEDUP_REMOVED lines=17> */
[----:B------:R-:W-:Y:S01]  /*30180*/  F2FP.SATFINITE.E4M3.F32.PACK_AB_MERGE_C R71, R73, R71, RZ ;  /* 0x000000474947723e */ /* 0x000fe200048070ff */
[----:B------:R-:W-:Y:S01]  /*30190*/  NOP ;  /* 0x0000000000007918 */ /* 0x000fe20000000000 */
[----:B------:R-:W-:Y:S02]  /*301a0*/  LOP3.LUT R137, R137, 0xffff, RZ, 0xc0, !PT ;  /* 0x0000ffff89897812 */ /* 0x000fe400078ec0ff */
[----:B------:R-:W-:Y:S02]  /*301b0*/  LOP3.LUT R138, R138, 0xffff, RZ, 0xc0, !PT ;  /* 0x0000ffff8a8a7812 */ /* 0x000fe400078ec0ff */
[----:B------:R-:W-:Y:S02]  /*301c0*/  LOP3.LUT R139, R139, 0xffff, RZ, 0xc0, !PT ;  /* 0x0000ffff8b8b7812 */ /* 0x000fe400078ec0ff */
[----:B------:R-:W-:-:S02]  /*301d0*/  LOP3.LUT R141, R141, 0xffff, RZ, 0xc0, !PT ;  /* 0x0000ffff8d8d7812 */ /* 0x000fc400078ec0ff */
[----:B------:R-:W-:Y:S02]  /*301e0*/  LOP3.LUT R142, R142, 0xffff, RZ, 0xc0, !PT ;  /* 0x0000ffff8e8e7812 */ /* 0x000fe400078ec0ff */
[----:B------:R-:W-:Y:S02]  /*301f0*/  LOP3.LUT R143, R143, 0xffff, RZ, 0xc0, !PT ;  /* 0x0000ffff8f8f7812 */ /* 0x000fe400078ec0ff */
[----:B------:R-:W-:Y:S02]  /*30200*/  F2FP.SATFINITE.E4M3.F32.PACK_AB_MERGE_C R72, R75, R72, RZ ;  /* 0x000000484b48723e */ /* 0x000fe400048070ff */
[----:B------:R-:W-:Y:S02]  /*30210*/  LOP3.LUT R148, R148, 0xffff, RZ, 0xc0, !PT ;  /* 0x0000ffff94947812 */ /* 0x000fe400078ec0ff */
[----:B------:R-:W-:Y:S02]  /*30220*/  LOP3.LUT R149, R149, 0xffff, RZ, 0xc0, !PT ;  /* 0x0000ffff95957812 */ /* 0x000fe400078ec0ff */
[----:B------:R-:W-:-:S02]  /*30230*/  LOP3.LUT R146, R146, 0xffff, RZ, 0xc0, !PT ;  /* 0x0000ffff92927812 */ /* 0x000fc400078ec0ff */
[----:B------:R-:W-:Y:S01]  /*30240*/  LOP3.LUT R147, R147, 0xffff, RZ, 0xc0, !PT ;  /* 0x0000ffff93937812 */ /* 0x000fe200078ec0ff */
[----:B0-----:R-:W-:Y:S01]  /*30250*/  @P0 FMUL R38, R38, 0.25 ;  /* 0x3e80000026260820 */ /* 0x001fe20000400000 */
[----:B------:R-:W-:Y:S01]  /*30260*/  @P0 FMUL R39, R39, 0.25 ;  /* 0x3e80000027270820 */ /* 0x000fe20000400000 */
[----:B------:R-:W-:Y:S01]  /*30270*/  @P0 FMUL R40, R40, 0.25 ;  /* 0x3e80000028280820 */ /* 0x000fe20000400000 */
[----:B------:R-:W-:Y:S01]  /*30280*/  @P0 FMUL R41, R41, 0.25 ;  /* 0x3e80000029290820 */ /* 0x000fe20000400000 */
[----:B------:R-:W-:Y:S01]  /*30290*/  @!P2 FMUL R38, R38, 16777216 ;  /* 0x4b8000002626a820 */ /* 0x000fe20000400000 */
[----:B------:R-:W-:Y:S01]  /*302a0*/  @!P2 FMUL R39, R39, 16777216 ;  /* 0x4b8000002727a820 */ /* 0x000fe20000400000 */
[----:B------:R-:W-:Y:S01]  /*302b0*/  @!P2 FMUL R40, R40, 16777216 ;  /* 0x4b8000002828a820 */ /* 0x000fe20000400000 */
[----:B------:R-:W-:Y:S01]  /*302c0*/  @!P2 FMUL R41, R41, 16777216 ;  /* 0x4b8000002929a820 */ /* 0x000fe20000400000 */
[----:B------:R-:W-:Y:S01]  /*302d0*/  @P0 FMUL R42, R42, 0.25 ;  /* 0x3e8000002a2a0820 */ /* 0x000fe20000400000 */
[----:B------:R-:W-:Y:S01]  /*302e0*/  @P0 FMUL R43, R43, 0.25 ;  /* 0x3e8000002b2b0820 */ /* 0x000fe20000400000 */
[C---:B------:R-:W-:Y:S01]  /*302f0*/  FMUL R38, R0.reuse, R38 ;  /* 0x0000002600267220 */ /* 0x040fe20000400000 */
[C---:B------:R-:W-:Y:S01]  /*30300*/  FMUL R39, R0.reuse, R39 ;  /* 0x0000002700277220 */ /* 0x040fe20000400000 */
[C---:B------:R-:W-:Y:S01]  /*30310*/  FMUL R40, R0.reuse, R40 ;  /* 0x0000002800287220 */ /* 0x040fe20000400000 */
[----:B------:R-:W-:Y:S01]  /*30320*/  FMUL R41, R0, R41 ;  /* 0x0000002900297220 */ /* 0x000fe20000400000 */
[----:B------:R-:W-:Y:S01]  /*30330*/  @!P2 FMUL R42, R42, 16777216 ;  /* 0x4b8000002a2aa820 */ /* 0x000fe20000400000 */
[----:B------:R-:W-:Y:S01]  /*30340*/  @!P2 FMUL R43, R43, 16777216 ;  /* 0x4b8000002b2ba820 */ /* 0x000fe20000400000 */
[----:B------:R-:W-:Y:S01]  /*30350*/  F2FP.SATFINITE.E4M3.F32.PACK_AB_MERGE_C R38, R39, R38, RZ ;  /* 0x000000262726723e */ /* 0x000fe200048070ff */
[----:B------:R-:W-:Y:S01]  /*30360*/  @P0 FMUL R4, R4, 0.25 ;  /* 0x3e80000004040820 */ /* 0x000fe20000400000 */
[----:B------:R-:W3:Y:S01]  /*30370*/  LDL.LU R39, [R1+0x4] ;  /* 0x0000040001277983 */ /* 0x000ee20000300800 */
[----:B------:R-:W-:Y:S01]  /*30380*/  F2FP.SATFINITE.E4M3.F32.PACK_AB_MERGE_C R40, R41, R40, RZ ;  /* 0x000000282928723e */ /* 0x000fe200048070ff */
[C---:B------:R-:W-:Y:S01]  /*30390*/  FMUL R42, R0.reuse, R42 ;  /* 0x0000002a002a7220 */ /* 0x040fe20000400000 */
[----:B------:R-:W-:Y:S01]  /*303a0*/  FMUL R74, R0, R43 ;  /* 0x0000002b004a7220 */ /* 0x000fe20000400000 */
[----:B------:R-:W4:Y:S01]  /*303b0*/  LDL.LU R41, [R1+0x8] ;  /* 0x0000080001297983 */ /* 0x000f220000300800 */
[----:B------:R-:W-:Y:S01]  /*303c0*/  @P0 FMUL R5, R5, 0.25 ;  /* 0x3e80000005050820 */ /* 0x000fe20000400000 */
[----:B------:R-:W-:Y:S01]  /*303d0*/  @P0 FMUL R20, R20, 0.25 ;  /* 0x3e80000014140820 */ /* 0x000fe20000400000 */
[----:B------:R-:W-:Y:S01]  /*303e0*/  @P0 FMUL R67, R67, 0.25 ;  /* 0x3e80000043430820 */ /* 0x000fe20000400000 */
[----:B------:R-:W-:Y:S01]  /*303f0*/  F2FP.SATFINITE.E4M3.F32.PACK_AB_MERGE_C R42, R74, R42, RZ ;  /* 0x0000002a4a2a723e */ /* 0x000fe200048070ff */
[----:B------:R-:W-:Y:S01]  /*30400*/  @!P2 FMUL R4, R4, 16777216 ;  /* 0x4b8000000404a820 */ /* 0x000fe20000400000 */
[----:B------:R-:W2:Y:S01]  /*30410*/  LDL.LU R74, [R1+0xc] ;  /* 0x00000c00014a7983 */ /* 0x000ea20000300800 */
[----:B------:R-:W-:Y:S01]  /*30420*/  @!P2 FMUL R5, R5, 16777216 ;  /* 0x4b8000000505a820 */ /* 0x000fe20000400000 */
[----:B------:R-:W-:Y:S01]  /*30430*/  @!P2 FMUL R20, R20, 16777216 ;  /* 0x4b8000001414a820 */ /* 0x000fe20000400000 */
[----:B------:R-:W-:Y:S01]  /*30440*/  @!P2 FMUL R67, R67, 16777216 ;  /* 0x4b8000004343a820 */ /* 0x000fe20000400000 */
[C---:B------:R-:W-:Y:S01]  /*30450*/  FMUL R4, R0.reuse, R4 ;  /* 0x0000000400047220 */ /* 0x040fe20000400000 */
[C---:B------:R-:W-:Y:S01]  /*30460*/  FMUL R5, R0.reuse, R5 ;  /* 0x0000000500057220 */ /* 0x040fe20000400000 */
[----:B------:R-:W-:Y:S01]  /*30470*/  FMUL R73, R0, R20 ;  /* 0x0000001400497220 */ /* 0x000fe20000400000 */
[----:B------:R-:W-:Y:S01]  /*30480*/  @P0 FMUL R6, R6, 0.25 ;  /* 0x3e80000006060820 */ /* 0x000fe20000400000 */
[----:B------:R-:W-:Y:S01]  /*30490*/  @P0 FMUL R7, R7, 0.25 ;  /* 0x3e80000007070820 */ /* 0x000fe20000400000 */
[----:B------:R-:W-:Y:S01]  /*304a0*/  LOP3.LUT R20, R133, 0x10, RZ, 0xc0, !PT ;  /* 0x0000001085147812 */ /* 0x000fe200078ec0ff */
[----:B------:R-:W-:Y:S01]  /*304b0*/  FMUL R134, R0, R67 ;  /* 0x0000004300867220 */ /* 0x000fe20000400000 */
[----:B------:R-:W-:Y:S01]  /*304c0*/  F2FP.SATFINITE.E4M3.F32.PACK_AB_MERGE_C R67, R5, R4, RZ ;  /* 0x000000040543723e */ /* 0x000fe200048070ff */
[----:B------:R-:W-:Y:S01]  /*304d0*/  @!P2 FMUL R6, R6, 16777216 ;  /* 0x4b8000000606a820 */ /* 0x000fe20000400000 */
[----:B------:R-:W-:Y:S01]  /*304e0*/  @!P2 FMUL R7, R7, 16777216 ;  /* 0x4b8000000707a820 */ /* 0x000fe20000400000 */
[C---:B------:R-:W-:Y:S01]  /*304f0*/  LOP3.LUT R4, R133.reuse, 0xf, RZ, 0xc0, !PT ;  /* 0x0000000f85047812 */ /* 0x040fe200078ec0ff */
[----:B------:R-:W-:Y:S01]  /*30500*/  @P0 FMUL R44, R44, 0.25 ;  /* 0x3e8000002c2c0820 */ /* 0x000fe20000400000 */
[----:B------:R-:W-:Y:S01]  /*30510*/  LEA R20, R20, UR4, 0x7 ;  /* 0x0000000414147c11 */ /* 0x000fe2000f8e38ff */
[C---:B------:R-:W-:Y:S01]  /*30520*/  FMUL R6, R0.reuse, R6 ;  /* 0x0000000600067220 */ /* 0x040fe20000400000 */
[----:B------:R-:W-:Y:S01]  /*30530*/  FMUL R7, R0, R7 ;  /* 0x0000000700077220 */ /* 0x000fe20000400000 */
[----:B------:R-:W-:Y:S01]  /*30540*/  LOP3.LUT R5, R133, 0x60, RZ, 0xc0, !PT ;  /* 0x0000006085057812 */ /* 0x000fe200078ec0ff */
[----:B------:R-:W-:Y:S01]  /*30550*/  @!P2 FMUL R44, R44, 16777216 ;  /* 0x4b8000002c2ca820 */ /* 0x000fe20000400000 */
[----:B------:R-:W-:-:S02]  /*30560*/  IMAD R20, R4, 0x10, R20 ;  /* 0x0000001004147824 */ /* 0x000fc400078e0214 */
[----:B------:R-:W-:Y:S01]  /*30570*/  @P0 FMUL R46, R46, 0.25 ;  /* 0x3e8000002e2e0820 */ /* 0x000fe20000400000 */
[----:B------:R-:W-:Y:S01]  /*30580*/  F2FP.SATFINITE.E4M3.F32.PACK_AB_MERGE_C R132, R7, R6, RZ ;  /* 0x000000060784723e */ /* 0x000fe200048070ff */
[----:B------:R-:W-:Y:S01]  /*30590*/  FMUL R75, R0, R44 ;  /* 0x0000002c004b7220 */ /* 0x000fe20000400000 */
[----:B------:R-:W-:Y:S01]  /*305a0*/  IMAD R20, R5, 0x8, R20 ;  /* 0x0000000805147824 */ /* 0x000fe200078e0214 */
[----:B------:R-:W-:Y:S01]  /*305b0*/  PRMT R5, R137, 0x3340, R1 ;  /* 0x0000334089057816 */ /* 0x000fe20000000001 */
[----:B------:R-:W-:Y:S01]  /*305c0*/  @P0 FMUL R47, R47, 0.25 ;  /* 0x3e8000002f2f0820 */ /* 0x000fe20000400000 */
[----:B------:R-:W-:Y:S01]  /*305d0*/  PRMT R6, R138, 0x3340, R139 ;  /* 0x000033408a067816 */ /* 0x000fe2000000008b */
[----:B------:R-:W-:Y:S01]  /*305e0*/  @!P2 FMUL R46, R46, 16777216 ;  /* 0x4b8000002e2ea820 */ /* 0x000fe20000400000 */
[----:B------:R-:W-:Y:S01]  /*305f0*/  PRMT R44, R141, 0x3340, R142 ;  /* 0x000033408d2c7816 */ /* 0x000fe2000000008e */
[----:B------:R-:W-:Y:S01]  /*30600*/  @!P2 FMUL R47, R47, 16777216 ;  /* 0x4b8000002f2fa820 */ /* 0x000fe20000400000 */
[----:B------:R-:W-:Y:S01]  /*30610*/  PRMT R5, R6, 0x5410, R5 ;  /* 0x0000541006057816 */ /* 0x000fe20000000005 */
[C---:B------:R-:W-:Y:S01]  /*30620*/  FMUL R46, R0.reuse, R46 ;  /* 0x0000002e002e7220 */ /* 0x040fe20000400000 */
[----:B------:R-:W-:Y:S01]  /*30630*/  PRMT R6, R143, 0x3340, R1 ;  /* 0x000033408f067816 */ /* 0x000fe20000000001 */
[----:B------:R-:W-:Y:S01]  /*30640*/  FMUL R47, R0, R47 ;  /* 0x0000002f002f7220 */ /* 0x000fe20000400000 */
[----:B------:R-:W-:Y:S01]  /*30650*/  PRMT R43, R146, 0x3340, R147 ;  /* 0x00003340922b7816 */ /* 0x000fe20000000093 */
[----:B------:R-:W-:Y:S01]  /*30660*/  @P0 FMUL R8, R8, 0.25 ;  /* 0x3e80000008080820 */ /* 0x000fe20000400000 */
[----:B------:R-:W-:Y:S01]  /*30670*/  PRMT R6, R44, 0x5410, R6 ;  /* 0x000054102c067816 */ /* 0x000fe20000000006 */
[----:B------:R-:W-:Y:S01]  /*30680*/  @P0 FMUL R9, R9, 0.25 ;  /* 0x3e80000009090820 */ /* 0x000fe20000400000 */
[--C-:B------:R-:W-:Y:S01]  /*30690*/  PRMT R44, R148, 0x3340, R149.reuse ;  /* 0x00003340942c7816 */ /* 0x100fe20000000095 */
[----:B------:R-:W-:Y:S01]  /*306a0*/  @P0 FMUL R10, R10, 0.25 ;  /* 0x3e8000000a0a0820 */ /* 0x000fe20000400000 */
[----:B------:R-:W-:Y:S01]  /*306b0*/  SHF.R.U32.HI R149, RZ, 0x8, R149 ;  /* 0x00000008ff957819 */ /* 0x000fe20000011695 */
[----:B------:R-:W-:Y:S01]  /*306c0*/  @P0 FMUL R11, R11, 0.25 ;  /* 0x3e8000000b0b0820 */ /* 0x000fe20000400000 */
[----:B------:R-:W-:Y:S01]  /*306d0*/  SHF.R.U32.HI R147, RZ, 0x8, R147 ;  /* 0x00000008ff937819 */ /* 0x000fe20000011693 */
[----:B------:R-:W-:Y:S01]  /*306e0*/  @P0 FMUL R12, R12, 0.25 ;  /* 0x3e8000000c0c0820 */ /* 0x000fe20000400000 */
[----:B------:R-:W-:Y:S01]  /*306f0*/  SHF.R.U32.HI R148, RZ, 0x8, R148 ;  /* 0x00000008ff947819 */ /* 0x000fe20000011694 */
[----:B------:R-:W-:Y:S01]  /*30700*/  @P0 FMUL R13, R13, 0.25 ;  /* 0x3e8000000d0d0820 */ /* 0x000fe20000400000 */
[----:B------:R-:W-:Y:S01]  /*30710*/  SHF.R.U32.HI R146, RZ, 0x8, R146 ;  /* 0x00000008ff927819 */ /* 0x000fe20000011692 */
[----:B------:R-:W-:Y:S01]  /*30720*/  @P0 FMUL R14, R14, 0.25 ;  /* 0x3e8000000e0e0820 */ /* 0x000fe20000400000 */
[----:B------:R-:W-:Y:S01]  /*30730*/  LOP3.LUT R149, R149, 0xffff, RZ, 0xc0, !PT ;  /* 0x0000ffff95957812 */ /* 0x000fe200078ec0ff */
[----:B------:R-:W-:Y:S01]  /*30740*/  @P0 FMUL R15, R15, 0.25 ;  /* 0x3e8000000f0f0820 */ /* 0x000fe20000400000 */
[----:B------:R-:W-:Y:S01]  /*30750*/  LOP3.LUT R147, R147, 0xffff, RZ, 0xc0, !PT ;  /* 0x0000ffff93937812 */ /* 0x000fe200078ec0ff */
[----:B------:R-:W-:Y:S01]  /*30760*/  @P0 FMUL R16, R16, 0.25 ;  /* 0x3e80000010100820 */ /* 0x000fe20000400000 */
[----:B------:R-:W-:Y:S01]  /*30770*/  LOP3.LUT R148, R148, 0xffff, RZ, 0xc0, !PT ;  /* 0x0000ffff94947812 */ /* 0x000fe200078ec0ff */
[----:B------:R-:W-:Y:S01]  /*30780*/  @P0 FMUL R17, R17, 0.25 ;  /* 0x3e80000011110820 */ /* 0x000fe20000400000 */
[----:B------:R-:W-:Y:S01]  /*30790*/  LOP3.LUT R146, R146, 0xffff, RZ, 0xc0, !PT ;  /* 0x0000ffff92927812 */ /* 0x000fe200078ec0ff */
[----:B------:R-:W-:Y:S01]  /*307a0*/  @P0 FMUL R18, R18, 0.25 ;  /* 0x3e80000012120820 */ /* 0x000fe20000400000 */
[----:B------:R-:W-:Y:S01]  /*307b0*/  F2FP.SATFINITE.E4M3.F32.PACK_AB_MERGE_C R46, R47, R46, RZ ;  /* 0x0000002e2f2e723e */ /* 0x000fe200048070ff */
[----:B------:R-:W-:Y:S01]  /*307c0*/  @P0 FMUL R19, R19, 0.25 ;  /* 0x3e80000013130820 */ /* 0x000fe20000400000 */
[----:B------:R-:W-:Y:S01]  /*307d0*/  LOP3.LUT R47, R144, 0xffff, RZ, 0xc0, !PT ;  /* 0x0000ffff902f7812 */ /* 0x000fe200078ec0ff */
[----:B------:R-:W-:Y:S01]  /*307e0*/  @P0 FMUL R21, R21, 0.25 ;  /* 0x3e80000015150820 */ /* 0x000fe20000400000 */
[----:B------:R-:W-:Y:S01]  /*307f0*/  SHF.R.U32.HI R142, RZ, 0x8, R142 ;  /* 0x00000008ff8e7819 */ /* 0x000fe2000001168e */
[----:B------:R-:W2:Y:S01]  /*30800*/  LDL.LU R144, [R1+0x1320] ;  /* 0x0013200001907983 */ /* 0x000ea20000300800 */
[----:B------:R-:W-:Y:S01]  /*30810*/  PRMT R148, R148, 0x3340, R149 ;  /* 0x0000334094947816 */ /* 0x000fe20000000095 */
[----:B------:R-:W-:Y:S01]  /*30820*/  @P0 FMUL R22, R22, 0.25 ;  /* 0x3e80000016160820 */ /* 0x000fe20000400000 */
[----:B------:R-:W-:Y:S01]  /*30830*/  SHF.R.U32.HI R141, RZ, 0x8, R141 ;  /* 0x00000008ff8d7819 */ /* 0x000fe2000001168d */
[----:B------:R-:W2:Y:S01]  /*30840*/  LDL.LU R149, [R1+0x18] ;  /* 0x0000180001957983 */ /* 0x000ea20000300800 */
[----:B------:R-:W-:Y:S01]  /*30850*/  PRMT R146, R146, 0x3340, R147 ;  /* 0x0000334092927816 */ /* 0x000fe20000000093 */
[----:B------:R-:W-:Y:S01]  /*30860*/  @P0 FMUL R23, R23, 0.25 ;  /* 0x3e80000017170820 */ /* 0x000fe20000400000 */
[----:B------:R-:W-:Y:S01]  /*30870*/  LOP3.LUT R142, R142, 0xffff, RZ, 0xc0, !PT ;  /* 0x0000ffff8e8e7812 */ /* 0x000fe200078ec0ff */
[----:B------:R-:W2:Y:S01]  /*30880*/  LDL.LU R147, [R1+0x14] ;  /* 0x0000140001937983 */ /* 0x000ea20000300800 */
[----:B------:R-:W-:Y:S01]  /*30890*/  LOP3.LUT R141, R141, 0xffff, RZ, 0xc0, !PT ;  /* 0x0000ffff8d8d7812 */ /* 0x000fe200078ec0ff */
[----:B------:R-:W-:Y:S01]  /*308a0*/  @P0 FMUL R24, R24, 0.25 ;  /* 0x3e80000018180820 */ /* 0x000fe20000400000 */
[----:B------:R-:W-:Y:S01]  /*308b0*/  SHF.R.U32.HI R139, RZ, 0x8, R139 ;  /* 0x00000008ff8b7819 */ /* 0x000fe2000001168b */
[----:B------:R-:W-:Y:S01]  /*308c0*/  @P0 FMUL R25, R25, 0.25 ;  /* 0x3e80000019190820 */ /* 0x000fe20000400000 */
[----:B------:R-:W-:Y:S01]  /*308d0*/  PRMT R141, R141, 0x3340, R142 ;  /* 0x000033408d8d7816 */ /* 0x000fe2000000008e */
[----:B------:R-:W-:Y:S01]  /*308e0*/  @P0 FMUL R26, R26, 0.25 ;  /* 0x3e8000001a1a0820 */ /* 0x000fe20000400000 */
[----:B------:R-:W2:Y:S01]  /*308f0*/  LDL.LU R142, [R1+0x10] ;  /* 0x00001000018e7983 */ /* 0x000ea20000300800 */
[----:B------:R-:W-:Y:S01]  /*30900*/  SHF.R.U32.HI R138, RZ, 0x8, R138 ;  /* 0x00000008ff8a7819 */ /* 0x000fe2000001168a */
[----:B------:R-:W-:Y:S01]  /*30910*/  @P0 FMUL R27, R27, 0.25 ;  /* 0x3e8000001b1b0820 */ /* 0x000fe20000400000 */
[----:B------:R-:W-:Y:S01]  /*30920*/  LOP3.LUT R139, R139, 0xffff, RZ, 0xc0, !PT ;  /* 0x0000ffff8b8b7812 */ /* 0x000fe200078ec0ff */
[----:B------:R-:W-:Y:S01]  /*30930*/  @P0 FMUL R28, R28, 0.25 ;  /* 0x3e8000001c1c0820 */ /* 0x000fe20000400000 */
[----:B------:R-:W-:Y:S01]  /*30940*/  LOP3.LUT R138, R138, 0xffff, RZ, 0xc0, !PT ;  /* 0x0000ffff8a8a7812 */ /* 0x000fe200078ec0ff */
[----:B------:R-:W-:Y:S01]  /*30950*/  @P0 FMUL R29, R29, 0.25 ;  /* 0x3e8000001d1d0820 */ /* 0x000fe20000400000 */
[----:B------:R-:W-:Y:S01]  /*30960*/  @P0 FMUL R30, R30, 0.25 ;  /* 0x3e8000001e1e0820 */ /* 0x000fe20000400000 */
[----:B------:R-:W-:Y:S01]  /*30970*/  @P0 FMUL R31, R31, 0.25 ;  /* 0x3e8000001f1f0820 */ /* 0x000fe20000400000 */
[----:B------:R-:W-:Y:S01]  /*30980*/  PRMT R138, R138, 0x3340, R139 ;  /* 0x000033408a8a7816 */ /* 0x000fe2000000008b */
[----:B------:R-:W-:Y:S01]  /*30990*/  @P0 FMUL R32, R32, 0.25 ;  /* 0x3e80000020200820 */ /* 0x000fe20000400000 */
[----:B------:R-:W2:Y:S01]  /*309a0*/  LDL.LU R139, [R1+0x1c] ;  /* 0x00001c00018b7983 */ /* 0x000ea20000300800 */
        /* <DEDUP_REMOVED lines=123> */
[----:B------:R-:W-:Y:S01]  /*31160*/  VIADD R0, R2, 0xc0cafb0d ;  /* 0xc0cafb0d02007836 */ /* 0x000fe20000000000 */
[----:B------:R-:W-:-:S02]  /*31170*/  FSEL R133, RZ, -23, P1 ;  /* 0xc1b80000ff857808 */ /* 0x000fc40000800000 */
[----:B------:R-:W-:Y:S02]  /*31180*/  LOP3.LUT R135, R135, 0xffff, RZ, 0xc0, !PT ;  /* 0x0000ffff87877812 */ /* 0x000fe400078ec0ff */
[----:B------:R-:W-:Y:S02]  /*31190*/  LOP3.LUT R0, R0, 0xff800000, RZ, 0xc0, !PT ;  /* 0xff80000000007812 */ /* 0x000fe400078ec0ff */
[----:B------:R-:W-:Y:S02]  /*311a0*/  LOP3.LUT R136, R136, 0xffff, RZ, 0xc0, !PT ;  /* 0x0000ffff88887812 */ /* 0x000fe400078ec0ff */
[----:B------:R-:W-:Y:S02]  /*311b0*/  I2FP.F32.S32 R4, R0 ;  /* 0x0000000000047245 */ /* 0x000fe40000201400 */
[----:B------:R-:W-:Y:S02]  /*311c0*/  PRMT R140, R136, 0x3340, R140 ;  /* 0x00003340888c7816 */ /* 0x000fe4000000008c */
[----:B------:R-:W-:Y:S01]  /*311d0*/  LOP3.LUT R145, R145, 0xffff, RZ, 0xc0, !PT ;  /* 0x0000ffff91917812 */ /* 0x000fe200078ec0ff */
[----:B------:R-:W-:Y:S01]  /*311e0*/  FFMA.FTZ R133, R4, 1.1920928955078125e-07, R133 ;  /* 0x3400000004857823 */ /* 0x000fe20000010085 */
[----:B------:R-:W-:-:S02]  /*311f0*/  LOP3.LUT R4, R128, 0xffff, RZ, 0xc0, !PT ;  /* 0x0000ffff80047812 */ /* 0x000fc400078ec0ff */
[----:B------:R-:W-:Y:S02]  /*31200*/  LOP3.LUT R151, R151, 0xffff, RZ, 0xc0, !PT ;  /* 0x0000ffff97977812 */ /* 0x000fe400078ec0ff */
[----:B------:R-:W-:Y:S02]  /*31210*/  PRMT R7, R4, 0x3340, R135 ;  /* 0x0000334004077816 */ /* 0x000fe40000000087 */
[----:B------:R-:W-:Y:S02]  /*31220*/  LOP3.LUT R152, R152, 0xffff, RZ, 0xc0, !PT ;  /* 0x0000ffff98987812 */ /* 0x000fe400078ec0ff */
[----:B------:R-:W-:Y:S02]  /*31230*/  PRMT R140, R7, 0x5410, R140 ;  /* 0x00005410078c7816 */ /* 0x000fe4000000008c */
[----:B------:R-:W-:Y:S02]  /*31240*/  PRMT R7, R145, 0x3340, R1 ;  /* 0x0000334091077816 */ /* 0x000fe40000000001 */
[----:B------:R-:W-:-:S02]  /*31250*/  LOP3.LUT R153, R153, 0xffff, RZ, 0xc0, !PT ;  /* 0x0000ffff99997812 */ /* 0x000fc400078ec0ff */
[----:B------:R-:W-:Y:S02]  /*31260*/  PRMT R7, R43, 0x5410, R7 ;  /* 0x000054102b077816 */ /* 0x000fe40000000007 */
[----:B------:R-:W-:Y:S02]  /*31270*/  PRMT R130, R151, 0x3340, R130 ;  /* 0x0000334097827816 */ /* 0x000fe40000000082 */
[----:B------:R-:W-:Y:S02]  /*31280*/  PRMT R43, R152, 0x3340, R153 ;  /* 0x00003340982b7816 */ /* 0x000fe40000000099 */
[----:B------:R-:W-:Y:S02]  /*31290*/  LOP3.LUT R157, R157, 0xffff, RZ, 0xc0, !PT ;  /* 0x0000ffff9d9d7812 */ /* 0x000fe400078ec0ff */
[----:B------:R-:W-:Y:S02]  /*312a0*/  LOP3.LUT R158, R158, 0xffff, RZ, 0xc0, !PT ;  /* 0x0000ffff9e9e7812 */ /* 0x000fe400078ec0ff */
[----:B------:R-:W-:-:S02]  /*312b0*/  LOP3.LUT R159, R159, 0xffff, RZ, 0xc0, !PT ;  /* 0x0000ffff9f9f7812 */ /* 0x000fc400078ec0ff */
[----:B------:R-:W-:Y:S02]  /*312c0*/  F2FP.SATFINITE.E4M3.F32.PACK_AB_MERGE_C R70, R129, R70, RZ ;  /* 0x000000468146723e */ /* 0x000fe400048070ff */
[----:B------:R-:W-:Y:S02]  /*312d0*/  PRMT R130, R43, 0x5410, R130 ;  /* 0x000054102b827816 */ /* 0x000fe40000000082 */
[----:B------:R-:W-:Y:S02]  /*312e0*/  LOP3.LUT R150, R150, 0xffff, RZ, 0xc0, !PT ;  /* 0x0000ffff96967812 */ /* 0x000fe400078ec0ff */
[----:B------:R-:W-:Y:S02]  /*312f0*/  PRMT R129, R157, 0x3340, R1 ;  /* 0x000033409d817816 */ /* 0x000fe40000000001 */
[----:B------:R-:W-:Y:S02]  /*31300*/  PRMT R43, R158, 0x3340, R159 ;  /* 0x000033409e2b7816 */ /* 0x000fe4000000009f */
[----:B------:R-:W-:-:S02]  /*31310*/  LOP3.LUT R82, R82, 0xffff, RZ, 0xc0, !PT ;  /* 0x0000ffff52527812 */ /* 0x000fc400078ec0ff */
[----:B------:R-:W-:Y:S02]  /*31320*/  LOP3.LUT R83, R83, 0xffff, RZ, 0xc0, !PT ;  /* 0x0000ffff53537812 */ /* 0x000fe400078ec0ff */
[----:B------:R-:W-:Y:S02]  /*31330*/  LOP3.LUT R81, R81, 0xffff, RZ, 0xc0, !PT ;  /* 0x0000ffff51517812 */ /* 0x000fe400078ec0ff */
[----:B------:R-:W-:Y:S02]  /*31340*/  PRMT R131, R150, 0x3340, R131 ;  /* 0x0000334096837816 */ /* 0x000fe40000000083 */
[----:B------:R-:W-:Y:S02]  /*31350*/  PRMT R129, R43, 0x5410, R129 ;  /* 0x000054102b817816 */ /* 0x000fe40000000081 */
[----:B------:R-:W-:Y:S02]  /*31360*/  F2FP.SATFINITE.E4M3.F32.PACK_AB_MERGE_C R73, R21, R73, RZ ;  /* 0x000000491549723e */ /* 0x000fe400048070ff */
[----:B------:R-:W-:-:S02]  /*31370*/  LOP3.LUT R79, R79, 0xffff, RZ, 0xc0, !PT ;  /* 0x0000ffff4f4f7812 */ /* 0x000fc400078ec0ff */
[----:B------:R-:W-:Y:S02]  /*31380*/  LOP3.LUT R88, R88, 0xffff, RZ, 0xc0, !PT ;  /* 0x0000ffff58587812 */ /* 0x000fe400078ec0ff */
[----:B------:R-:W-:Y:S02]  /*31390*/  LOP3.LUT R154, R154, 0xffff, RZ, 0xc0, !PT ;  /* 0x0000ffff9a9a7812 */ /* 0x000fe400078ec0ff */
[----:B------:R-:W-:Y:S02]  /*313a0*/  LOP3.LUT R155, R155, 0xffff, RZ, 0xc0, !PT ;  /* 0x0000ffff9b9b7812 */ /* 0x000fe400078ec0ff */
[----:B------:R-:W-:Y:S02]  /*313b0*/  LOP3.LUT R156, R156, 0xffff, RZ, 0xc0, !PT ;  /* 0x0000ffff9c9c7812 */ /* 0x000fe400078ec0ff */
[----:B------:R-:W-:Y:S02]  /*313c0*/  F2FP.SATFINITE.E4M3.F32.PACK_AB_MERGE_C R43, R11, R10, RZ ;  /* 0x0000000a0b2b723e */ /* 0x000fe400048070ff */
[----:B------:R-:W-:-:S02]  /*313d0*/  F2FP.SATFINITE.E4M3.F32.PACK_AB_MERGE_C R21, R27, R26, RZ ;  /* 0x0000001a1b15723e */ /* 0x000fc400048070ff */
[----:B------:R-:W-:Y:S02]  /*313e0*/  PRMT R11, R81, 0x3340, R1 ;  /* 0x00003340510b7816 */ /* 0x000fe40000000001 */
[----:B------:R-:W-:Y:S02]  /*313f0*/  PRMT R26, R82, 0x3340, R83 ;  /* 0x00003340521a7816 */ /* 0x000fe40000000053 */
[----:B------:R-:W-:Y:S02]  /*31400*/  F2FP.SATFINITE.E4M3.F32.PACK_AB_MERGE_C R36, R37, R36, RZ ;  /* 0x000000242524723e */ /* 0x000fe400048070ff */
[----:B------:R-:W-:Y:S02]  /*31410*/  LOP3.LUT R99, R99, 0xffff, RZ, 0xc0, !PT ;  /* 0x0000ffff63637812 */ /* 0x000fe400078ec0ff */
[----:B------:R-:W-:Y:S02]  /*31420*/  LOP3.LUT R86, R86, 0xffff, RZ, 0xc0, !PT ;  /* 0x0000ffff56567812 */ /* 0x000fe400078ec0ff */
[----:B------:R-:W-:-:S02]  /*31430*/  PRMT R131, R44, 0x5410, R131 ;  /* 0x000054102c837816 */ /* 0x000fc40000000083 */
[--C-:B------:R-:W-:Y:S02]  /*31440*/  PRMT R37, R79, 0x3340, R88.reuse ;  /* 0x000033404f257816 */ /* 0x100fe40000000058 */
[----:B------:R-:W-:Y:S02]  /*31450*/  PRMT R128, R156, 0x3340, R1 ;  /* 0x000033409c807816 */ /* 0x000fe40000000001 */
[----:B------:R-:W-:Y:S02]  /*31460*/  PRMT R44, R154, 0x3340, R155 ;  /* 0x000033409a2c7816 */ /* 0x000fe4000000009b */
[----:B------:R-:W-:Y:S02]  /*31470*/  SHF.R.U32.HI R79, RZ, 0x8, R79 ;  /* 0x00000008ff4f7819 */ /* 0x000fe4000001164f */
[----:B------:R-:W-:Y:S02]  /*31480*/  SHF.R.U32.HI R88, RZ, 0x8, R88 ;  /* 0x00000008ff587819 */ /* 0x000fe40000011658 */
[----:B------:R-:W-:-:S02]  /*31490*/  F2FP.SATFINITE.E4M3.F32.PACK_AB_MERGE_C R8, R9, R8, RZ ;  /* 0x000000080908723e */ /* 0x000fc400048070ff */
[----:B------:R-:W-:Y:S02]  /*314a0*/  SHF.R.U32.HI R152, RZ, 0x8, R152 ;  /* 0x00000008ff987819 */ /* 0x000fe40000011698 */
[----:B------:R-:W-:Y:S02]  /*314b0*/  SHF.R.U32.HI R153, RZ, 0x8, R153 ;  /* 0x00000008ff997819 */ /* 0x000fe40000011699 */
[----:B------:R-:W-:Y:S02]  /*314c0*/  SHF.R.U32.HI R151, RZ, 0x8, R151 ;  /* 0x00000008ff977819 */ /* 0x000fe40000011697 */
[----:B------:R-:W-:Y:S02]  /*314d0*/  PRMT R11, R26, 0x5410, R11 ;  /* 0x000054101a0b7816 */ /* 0x000fe4000000000b */
[----:B------:R-:W-:Y:S02]  /*314e0*/  F2FP.SATFINITE.E4M3.F32.PACK_AB_MERGE_C R9, R23, R22, RZ ;  /* 0x000000161709723e */ /* 0x000fe400048070ff */
[----:B------:R-:W-:-:S02]  /*314f0*/  SHF.R.U32.HI R4, RZ, 0x8, R4 ;  /* 0x00000008ff047819 */ /* 0x000fc40000011604 */
[----:B------:R-:W-:Y:S02]  /*31500*/  SHF.R.U32.HI R135, RZ, 0x8, R135 ;  /* 0x00000008ff877819 */ /* 0x000fe40000011687 */
[----:B------:R-:W-:Y:S02]  /*31510*/  SHF.R.U32.HI R154, RZ, 0x8, R154 ;  /* 0x00000008ff9a7819 */ /* 0x000fe4000001169a */
[----:B------:R-:W-:Y:S02]  /*31520*/  SHF.R.U32.HI R155, RZ, 0x8, R155 ;  /* 0x00000008ff9b7819 */ /* 0x000fe4000001169b */
[----:B------:R-:W-:Y:S02]  /*31530*/  SHF.R.U32.HI R156, RZ, 0x8, R156 ;  /* 0x00000008ff9c7819 */ /* 0x000fe4000001169c */
[----:B------:R-:W-:Y:S02]  /*31540*/  SHF.R.U32.HI R158, RZ, 0x8, R158 ;  /* 0x00000008ff9e7819 */ /* 0x000fe4000001169e */
[----:B------:R-:W-:-:S02]  /*31550*/  SHF.R.U32.HI R159, RZ, 0x8, R159 ;  /* 0x00000008ff9f7819 */ /* 0x000fc4000001169f */
[----:B------:R-:W-:Y:S02]  /*31560*/  SHF.R.U32.HI R157, RZ, 0x8, R157 ;  /* 0x00000008ff9d7819 */ /* 0x000fe4000001169d */
[----:B------:R-:W-:Y:S02]  /*31570*/  LOP3.LUT R101, R101, 0xffff, RZ, 0xc0, !PT ;  /* 0x0000ffff65657812 */ /* 0x000fe400078ec0ff */
[----:B------:R-:W-:Y:S02]  /*31580*/  LOP3.LUT R98, R98, 0xffff, RZ, 0xc0, !PT ;  /* 0x0000ffff62627812 */ /* 0x000fe400078ec0ff */
[----:B------:R-:W-:Y:S02]  /*31590*/  LOP3.LUT R100, R100, 0xffff, RZ, 0xc0, !PT ;  /* 0x0000ffff64647812 */ /* 0x000fe400078ec0ff */
[----:B------:R-:W-:Y:S02]  /*315a0*/  PRMT R26, R99, 0x3340, R86 ;  /* 0x00003340631a7816 */ /* 0x000fe40000000056 */
[----:B------:R-:W-:-:S02]  /*315b0*/  F2FP.SATFINITE.E4M3.F32.PACK_AB_MERGE_C R23, R59, R58, RZ ;  /* 0x0000003a3b17723e */ /* 0x000fc400048070ff */
[----:B------:R-:W-:Y:S02]  /*315c0*/  SHF.R.U32.HI R99, RZ, 0x8, R99 ;  /* 0x00000008ff637819 */ /* 0x000fe40000011663 */
[----:B------:R-:W-:Y:S02]  /*315d0*/  SHF.R.U32.HI R86, RZ, 0x8, R86 ;  /* 0x00000008ff567819 */ /* 0x000fe40000011656 */
[----:B------:R-:W-:Y:S02]  /*315e0*/  PRMT R128, R44, 0x5410, R128 ;  /* 0x000054102c807816 */ /* 0x000fe40000000080 */
[----:B------:R-:W-:Y:S02]  /*315f0*/  F2FP.SATFINITE.E4M3.F32.PACK_AB_MERGE_C R12, R13, R12, RZ ;  /* 0x0000000c0d0c723e */ /* 0x000fe400048070ff */
[----:B------:R-:W-:Y:S02]  /*31600*/  F2FP.SATFINITE.E4M3.F32.PACK_AB_MERGE_C R14, R15, R14, RZ ;  /* 0x0000000e0f0e723e */ /* 0x000fe400048070ff */
[----:B------:R-:W-:-:S02]  /*31610*/  LOP3.LUT R58, R79, 0xffff, RZ, 0xc0, !PT ;  /* 0x0000ffff4f3a7812 */ /* 0x000fc400078ec0ff */
[----:B------:R-:W-:Y:S02]  /*31620*/  LOP3.LUT R88, R88, 0xffff, RZ, 0xc0, !PT ;  /* 0x0000ffff58587812 */ /* 0x000fe400078ec0ff */
[----:B------:R-:W-:Y:S02]  /*31630*/  F2FP.SATFINITE.E4M3.F32.PACK_AB_MERGE_C R16, R17, R16, RZ ;  /* 0x000000101110723e */ /* 0x000fe400048070ff */
[----:B------:R-:W-:Y:S02]  /*31640*/  F2FP.SATFINITE.E4M3.F32.PACK_AB_MERGE_C R44, R19, R18, RZ ;  /* 0x00000012132c723e */ /* 0x000fe400048070ff */
[----:B------:R-:W-:Y:S02]  /*31650*/  F2FP.SATFINITE.E4M3.F32.PACK_AB_MERGE_C R24, R25, R24, RZ ;  /* 0x000000181918723e */ /* 0x000fe400048070ff */
[----:B------:R-:W-:Y:S02]  /*31660*/  F2FP.SATFINITE.E4M3.F32.PACK_AB_MERGE_C R34, R35, R34, RZ ;  /* 0x000000222322723e */ /* 0x000fe400048070ff */
[----:B------:R-:W-:-:S02]  /*31670*/  LOP3.LUT R13, R152, 0xffff, RZ, 0xc0, !PT ;  /* 0x0000ffff980d7812 */ /* 0x000fc400078ec0ff */
[----:B------:R-:W-:Y:S02]  /*31680*/  LOP3.LUT R153, R153, 0xffff, RZ, 0xc0, !PT ;  /* 0x0000ffff99997812 */ /* 0x000fe400078ec0ff */
[----:B------:R-:W-:Y:S02]  /*31690*/  LOP3.LUT R15, R151, 0xffff, RZ, 0xc0, !PT ;  /* 0x0000ffff970f7812 */ /* 0x000fe400078ec0ff */
[----:B------:R-:W-:Y:S02]  /*316a0*/  LOP3.LUT R110, R110, 0xffff, RZ, 0xc0, !PT ;  /* 0x0000ffff6e6e7812 */ /* 0x000fe400078ec0ff */
[----:B------:R-:W-:Y:S02]  /*316b0*/  LOP3.LUT R115, R115, 0xffff, RZ, 0xc0, !PT ;  /* 0x0000ffff73737812 */ /* 0x000fe400078ec0ff */
[----:B------:R-:W-:Y:S02]  /*316c0*/  LOP3.LUT R117, R117, 0xffff, RZ, 0xc0, !PT ;  /* 0x0000ffff75757812 */ /* 0x000fe400078ec0ff */
[----:B------:R-:W-:-:S02]  /*316d0*/  LOP3.LUT R4, R4, 0xffff, RZ, 0xc0, !PT ;  /* 0x0000ffff04047812 */ /* 0x000fc400078ec0ff */
[----:B------:R-:W-:Y:S02]  /*316e0*/  LOP3.LUT R135, R135, 0xffff, RZ, 0xc0, !PT ;  /* 0x0000ffff87877812 */ /* 0x000fe400078ec0ff */
[----:B------:R-:W-:Y:S02]  /*316f0*/  F2FP.SATFINITE.E4M3.F32.PACK_AB_MERGE_C R134, R134, R66, RZ ;  /* 0x000000428686723e */ /* 0x000fe400048070ff */
[----:B------:R-:W-:Y:S02]  /*31700*/  LOP3.LUT R17, R154, 0xffff, RZ, 0xc0, !PT ;  /* 0x0000ffff9a117812 */ /* 0x000fe400078ec0ff */
[----:B------:R-:W-:Y:S02]  /*31710*/  LOP3.LUT R155, R155, 0xffff, RZ, 0xc0, !PT ;  /* 0x0000ffff9b9b7812 */ /* 0x000fe400078ec0ff */
[----:B------:R-:W-:Y:S02]  /*31720*/  LOP3.LUT R18, R156, 0xffff, RZ, 0xc0, !PT ;  /* 0x0000ffff9c127812 */ /* 0x000fe400078ec0ff */
[----:B------:R-:W-:-:S02]  /*31730*/  LOP3.LUT R19, R158, 0xffff, RZ, 0xc0, !PT ;  /* 0x0000ffff9e137812 */ /* 0x000fc400078ec0ff */
[----:B------:R-:W-:Y:S02]  /*31740*/  LOP3.LUT R159, R159, 0xffff, RZ, 0xc0, !PT ;  /* 0x0000ffff9f9f7812 */ /* 0x000fe400078ec0ff */
[----:B------:R-:W-:Y:S02]  /*31750*/  LOP3.LUT R25, R157, 0xffff, RZ, 0xc0, !PT ;  /* 0x0000ffff9d197812 */ /* 0x000fe400078ec0ff */
[----:B------:R-:W-:Y:S02]  /*31760*/  PRMT R35, R100, 0x3340, R1 ;  /* 0x0000334064237816 */ /* 0x000fe40000000001 */
[----:B------:R-:W-:Y:S02]  /*31770*/  PRMT R27, R101, 0x3340, R98 ;  /* 0x00003340651b7816 */ /* 0x000fe40000000062 */
[----:B------:R-:W-:Y:S02]  /*31780*/  LOP3.LUT R80, R80, 0xffff, RZ, 0xc0, !PT ;  /* 0x0000ffff50507812 */ /* 0x000fe400078ec0ff */
[----:B------:R-:W-:-:S02]  /*31790*/  LOP3.LUT R102, R102, 0xffff, RZ, 0xc0, !PT ;  /* 0x0000ffff66667812 */ /* 0x000fc400078ec0ff */
[----:B------:R-:W-:Y:S02]  /*317a0*/  LOP3.LUT R89, R89, 0xffff, RZ, 0xc0, !PT ;  /* 0x0000ffff59597812 */ /* 0x000fe400078ec0ff */
[----:B------:R-:W-:Y:S02]  /*317b0*/  LOP3.LUT R85, R85, 0xffff, RZ, 0xc0, !PT ;  /* 0x0000ffff55557812 */ /* 0x000fe400078ec0ff */
[----:B------:R-:W-:Y:S02]  /*317c0*/  LOP3.LUT R66, R99, 0xffff, RZ, 0xc0, !PT ;  /* 0x0000ffff63427812 */ /* 0x000fe400078ec0ff */
[----:B------:R-:W-:Y:S02]  /*317d0*/  LOP3.LUT R86, R86, 0xffff, RZ, 0xc0, !PT ;  /* 0x0000ffff56567812 */ /* 0x000fe400078ec0ff */
[----:B------:R-:W-:Y:S02]  /*317e0*/  F2FP.SATFINITE.E4M3.F32.PACK_AB_MERGE_C R52, R53, R52, RZ ;  /* 0x000000343534723e */ /* 0x000fe400048070ff */
[----:B------:R-:W-:-:S02]  /*317f0*/  PRMT R58, R58, 0x3340, R88 ;  /* 0x000033403a3a7816 */ /* 0x000fc40000000058 */
[----:B------:R-:W-:Y:S02]  /*31800*/  LOP3.LUT R104, R104, 0xffff, RZ, 0xc0, !PT ;  /* 0x0000ffff68687812 */ /* 0x000fe400078ec0ff */
[----:B------:R-:W-:Y:S02]  /*31810*/  LOP3.LUT R106, R106, 0xffff, RZ, 0xc0, !PT ;  /* 0x0000ffff6a6a7812 */ /* 0x000fe400078ec0ff */
        /* <DEDUP_REMOVED lines=9> */
[----:B------:R-:W-:-:S02]  /*318b0*/  PRMT R135, R4, 0x3340, R135 ;  /* 0x0000334004877816 */ /* 0x000fc40000000087 */
[----:B------:R-:W-:Y:S02]  /*318c0*/  PRMT R17, R17, 0x3340, R155 ;  /* 0x0000334011117816 */ /* 0x000fe4000000009b */
[----:B------:R-:W-:Y:S02]  /*318d0*/  PRMT R18, R18, 0x3340, R1 ;  /* 0x0000334012127816 */ /* 0x000fe40000000001 */
[----:B------:R-:W-:Y:S02]  /*318e0*/  PRMT R19, R19, 0x3340, R159 ;  /* 0x0000334013137816 */ /* 0x000fe4000000009f */
[----:B------:R-:W-:Y:S02]  /*318f0*/  PRMT R25, R25, 0x3340, R1 ;  /* 0x0000334019197816 */ /* 0x000fe40000000001 */
[----:B------:R-:W-:Y:S02]  /*31900*/  PRMT R35, R27, 0x5410, R35 ;  /* 0x000054101b237816 */ /* 0x000fe40000000023 */
[----:B------:R-:W-:-:S02]  /*31910*/  F2FP.SATFINITE.E4M3.F32.PACK_AB_MERGE_C R22, R51, R50, RZ ;  /* 0x000000323316723e */ /* 0x000fc400048070ff */
[--C-:B------:R-:W-:Y:S02]  /*31920*/  PRMT R10, R89, 0x3340, R1.reuse ;  /* 0x00003340590a7816 */ /* 0x100fe40000000001 */
[----:B------:R-:W-:Y:S02]  /*31930*/  PRMT R4, R80, 0x3340, R102 ;  /* 0x0000334050047816 */ /* 0x000fe40000000066 */
[----:B------:R-:W-:Y:S02]  /*31940*/  PRMT R29, R85, 0x3340, R1 ;  /* 0x00003340551d7816 */ /* 0x000fe40000000001 */
[----:B----4-:R-:W-:Y:S02]  /*31950*/  LOP3.LUT R27, R41, 0xffff, RZ, 0xc0, !PT ;  /* 0x0000ffff291b7812 */ /* 0x010fe400078ec0ff */
[----:B------:R-:W-:Y:S02]  /*31960*/  SHF.R.U32.HI R82, RZ, 0x8, R82 ;  /* 0x00000008ff527819 */ /* 0x000fe40000011652 */
[----:B------:R-:W-:-:S02]  /*31970*/  SHF.R.U32.HI R83, RZ, 0x8, R83 ;  /* 0x00000008ff537819 */ /* 0x000fc40000011653 */
[----:B------:R-:W-:Y:S02]  /*31980*/  SHF.R.U32.HI R81, RZ, 0x8, R81 ;  /* 0x00000008ff517819 */ /* 0x000fe40000011651 */
[----:B------:R-:W-:Y:S02]  /*31990*/  SHF.R.U32.HI R101, RZ, 0x8, R101 ;  /* 0x00000008ff657819 */ /* 0x000fe40000011665 */
[----:B------:R-:W-:Y:S02]  /*319a0*/  SHF.R.U32.HI R98, RZ, 0x8, R98 ;  /* 0x00000008ff627819 */ /* 0x000fe40000011662 */
[----:B------:R-:W-:Y:S02]  /*319b0*/  SHF.R.U32.HI R100, RZ, 0x8, R100 ;  /* 0x00000008ff647819 */ /* 0x000fe40000011664 */
[----:B------:R-:W-:Y:S02]  /*319c0*/  PRMT R66, R66, 0x3340, R86 ;  /* 0x0000334042427816 */ /* 0x000fe40000000056 */
[----:B------:R-:W-:-:S02]  /*319d0*/  F2FP.SATFINITE.E4M3.F32.PACK_AB_MERGE_C R48, R49, R48, RZ ;  /* 0x000000303130723e */ /* 0x000fc400048070ff */
[----:B------:R-:W-:Y:S02]  /*319e0*/  LOP3.LUT R87, R87, 0xffff, RZ, 0xc0, !PT ;  /* 0x0000ffff57577812 */ /* 0x000fe400078ec0ff */
[----:B------:R-:W-:Y:S02]  /*319f0*/  LOP3.LUT R97, R97, 0xffff, RZ, 0xc0, !PT ;  /* 0x0000ffff61617812 */ /* 0x000fe400078ec0ff */
[----:B------:R-:W-:Y:S02]  /*31a00*/  LOP3.LUT R95, R95, 0xffff, RZ, 0xc0, !PT ;  /* 0x0000ffff5f5f7812 */ /* 0x000fe400078ec0ff */
[----:B------:R-:W-:Y:S02]  /*31a10*/  LOP3.LUT R96, R96, 0xffff, RZ, 0xc0, !PT ;  /* 0x0000ffff60607812 */ /* 0x000fe400078ec0ff */
[----:B---3--:R-:W-:Y:S02]  /*31a20*/  LOP3.LUT R41, R39, 0xffff, RZ, 0xc0, !PT ;  /* 0x0000ffff27297812 */ /* 0x008fe400078ec0ff */
[----:B------:R-:W-:-:S02]  /*31a30*/  SHF.R.U32.HI R85, RZ, 0x8, R85 ;  /* 0x00000008ff557819 */ /* 0x000fc40000011655 */
[--C-:B------:R-:W-:Y:S02]  /*31a40*/  PRMT R51, R105, 0x3340, R1.reuse ;  /* 0x0000334069337816 */ /* 0x100fe40000000001 */
[----:B------:R-:W-:Y:S02]  /*31a50*/  PRMT R86, R104, 0x3340, R106 ;  /* 0x0000334068567816 */ /* 0x000fe4000000006a */
[----:B------:R-:W-:Y:S02]  /*31a60*/  PRMT R39, R94, 0x3340, R1 ;  /* 0x000033405e277816 */ /* 0x000fe40000000001 */
[----:B------:R-:W-:Y:S02]  /*31a70*/  PRMT R49, R93, 0x3340, R92 ;  /* 0x000033405d317816 */ /* 0x000fe4000000005c */
[----:B------:R-:W-:Y:S02]  /*31a80*/  PRMT R13, R13, 0x5410, R15 ;  /* 0x000054100d0d7816 */ /* 0x000fe4000000000f */
[----:B------:R-:W-:-:S02]  /*31a90*/  PRMT R53, R88, 0x5410, R53 ;  /* 0x0000541058357816 */ /* 0x000fc40000000035 */
[----:B------:R-:W-:Y:S02]  /*31aa0*/  F2FP.SATFINITE.E4M3.F32.PACK_AB_MERGE_C R60, R61, R60, RZ ;  /* 0x0000003c3d3c723e */ /* 0x000fe400048070ff */
[----:B------:R-:W-:Y:S02]  /*31ab0*/  F2FP.SATFINITE.E4M3.F32.PACK_AB_MERGE_C R62, R63, R62, RZ ;  /* 0x0000003e3f3e723e */ /* 0x000fe400048070ff */
        /* <DEDUP_REMOVED lines=11> */
[----:B------:R-:W-:Y:S02]  /*31b70*/  LOP3.LUT R18, R82, 0xffff, RZ, 0xc0, !PT ;  /* 0x0000ffff52127812 */ /* 0x000fe400078ec0ff */
[----:B------:R-:W-:Y:S02]  /*31b80*/  LOP3.LUT R83, R83, 0xffff, RZ, 0xc0, !PT ;  /* 0x0000ffff53537812 */ /* 0x000fe400078ec0ff */
[----:B------:R-:W-:Y:S02]  /*31b90*/  LOP3.LUT R19, R81, 0xffff, RZ, 0xc0, !PT ;  /* 0x0000ffff51137812 */ /* 0x000fe400078ec0ff */
[----:B------:R-:W-:Y:S02]  /*31ba0*/  LOP3.LUT R61, R101, 0xffff, RZ, 0xc0, !PT ;  /* 0x0000ffff653d7812 */ /* 0x000fe400078ec0ff */
[----:B------:R-:W-:-:S02]  /*31bb0*/  LOP3.LUT R98, R98, 0xffff, RZ, 0xc0, !PT ;  /* 0x0000ffff62627812 */ /* 0x000fc400078ec0ff */
[----:B------:R-:W-:Y:S02]  /*31bc0*/  LOP3.LUT R63, R100, 0xffff, RZ, 0xc0, !PT ;  /* 0x0000ffff643f7812 */ /* 0x000fe400078ec0ff */
[--C-:B------:R-:W-:Y:S02]  /*31bd0*/  PRMT R33, R87, 0x3340, R1.reuse ;  /* 0x0000334057217816 */ /* 0x100fe40000000001 */
[----:B------:R-:W-:Y:S02]  /*31be0*/  PRMT R31, R96, 0x3340, R1 ;  /* 0x00003340601f7816 */ /* 0x000fe40000000001 */
[----:B------:R-:W-:Y:S02]  /*31bf0*/  PRMT R4, R97, 0x3340, R95 ;  /* 0x0000334061047816 */ /* 0x000fe4000000005f */
[----:B------:R-:W-:Y:S02]  /*31c00*/  PRMT R29, R26, 0x5410, R29 ;  /* 0x000054101a1d7816 */ /* 0x000fe4000000001d */
[----:B------:R-:W-:-:S02]  /*31c10*/  SHF.R.U32.HI R80, RZ, 0x8, R80 ;  /* 0x00000008ff507819 */ /* 0x000fc40000011650 */
[----:B------:R-:W-:Y:S02]  /*31c20*/  SHF.R.U32.HI R102, RZ, 0x8, R102 ;  /* 0x00000008ff667819 */ /* 0x000fe40000011666 */
[----:B------:R-:W-:Y:S02]  /*31c30*/  SHF.R.U32.HI R89, RZ, 0x8, R89 ;  /* 0x00000008ff597819 */ /* 0x000fe40000011659 */
[----:B------:R-:W-:Y:S02]  /*31c40*/  LOP3.LUT R81, R85, 0xffff, RZ, 0xc0, !PT ;  /* 0x0000ffff55517812 */ /* 0x000fe400078ec0ff */
[----:B------:R-:W-:Y:S02]  /*31c50*/  PRMT R51, R86, 0x5410, R51 ;  /* 0x0000541056337816 */ /* 0x000fe40000000033 */
[----:B--2---:R-:W-:Y:S02]  /*31c60*/  LOP3.LUT R26, R74, 0xffff, RZ, 0xc0, !PT ;  /* 0x0000ffff4a1a7812 */ /* 0x004fe400078ec0ff */
[----:B------:R-:W-:-:S02]  /*31c70*/  PRMT R39, R49, 0x5410, R39 ;  /* 0x0000541031277816 */ /* 0x000fc40000000027 */
[----:B------:R-:W-:Y:S02]  /*31c80*/  SHF.R.U32.HI R87, RZ, 0x8, R87 ;  /* 0x00000008ff577819 */ /* 0x000fe40000011657 */
[----:B------:R-:W-:Y:S02]  /*31c90*/  SHF.R.U32.HI R97, RZ, 0x8, R97 ;  /* 0x00000008ff617819 */ /* 0x000fe40000011661 */
[----:B------:R-:W-:Y:S02]  /*31ca0*/  SHF.R.U32.HI R95, RZ, 0x8, R95 ;  /* 0x00000008ff5f7819 */ /* 0x000fe4000001165f */
[----:B------:R-:W-:Y:S02]  /*31cb0*/  SHF.R.U32.HI R96, RZ, 0x8, R96 ;  /* 0x00000008ff607819 */ /* 0x000fe40000011660 */
[----:B------:R-:W-:Y:S02]  /*31cc0*/  LOP3.LUT R86, R68, 0xffff, RZ, 0xc0, !PT ;  /* 0x0000ffff44567812 */ /* 0x000fe400078ec0ff */
[----:B------:R-:W-:-:S02]  /*31cd0*/  PRMT R49, R121, 0x3340, R1 ;  /* 0x0000334079317816 */ /* 0x000fc40000000001 */
[----:B------:R-:W-:Y:S02]  /*31ce0*/  PRMT R74, R116, 0x3340, R114 ;  /* 0x00003340744a7816 */ /* 0x000fe40000000072 */
[----:B------:R-:W-:Y:S02]  /*31cf0*/  PRMT R79, R71, 0x3340, R1 ;  /* 0x00003340474f7816 */ /* 0x000fe40000000001 */
[----:B------:R-:W-:Y:S02]  /*31d00*/  PRMT R68, R126, 0x3340, R88 ;  /* 0x000033407e447816 */ /* 0x000fe40000000058 */
[----:B------:R-:W-:Y:S02]  /*31d10*/  F2FP.SATFINITE.E4M3.F32.PACK_AB_MERGE_C R56, R57, R56, RZ ;  /* 0x000000383938723e */ /* 0x000fe400048070ff */
[----:B------:R-:W-:Y:S02]  /*31d20*/  PRMT R18, R18, 0x3340, R83 ;  /* 0x0000334012127816 */ /* 0x000fe40000000053 */
[----:B------:R-:W-:-:S02]  /*31d30*/  PRMT R19, R19, 0x3340, R1 ;  /* 0x0000334013137816 */ /* 0x000fc40000000001 */
[----:B------:R-:W-:Y:S02]  /*31d40*/  PRMT R61, R61, 0x3340, R98 ;  /* 0x000033403d3d7816 */ /* 0x000fe40000000062 */
[----:B------:R-:W-:Y:S02]  /*31d50*/  PRMT R63, R63, 0x3340, R1 ;  /* 0x000033403f3f7816 */ /* 0x000fe40000000001 */
[----:B------:R-:W-:Y:S02]  /*31d60*/  LOP3.LUT R125, R125, 0xffff, RZ, 0xc0, !PT ;  /* 0x0000ffff7d7d7812 */ /* 0x000fe400078ec0ff */
[----:B------:R-:W-:Y:S02]  /*31d70*/  LOP3.LUT R123, R123, 0xffff, RZ, 0xc0, !PT ;  /* 0x0000ffff7b7b7812 */ /* 0x000fe400078ec0ff */
[----:B------:R-:W-:Y:S02]  /*31d80*/  LOP3.LUT R124, R124, 0xffff, RZ, 0xc0, !PT ;  /* 0x0000ffff7c7c7812 */ /* 0x000fe400078ec0ff */
[----:B------:R-:W-:-:S02]  /*31d90*/  F2FP.SATFINITE.E4M3.F32.PACK_AB_MERGE_C R64, R65, R64, RZ ;  /* 0x000000404140723e */ /* 0x000fc400048070ff */
[----:B------:R-:W-:Y:S02]  /*31da0*/  LOP3.LUT R25, R80, 0xffff, RZ, 0xc0, !PT ;  /* 0x0000ffff50197812 */ /* 0x000fe400078ec0ff */
[----:B------:R-:W-:Y:S02]  /*31db0*/  LOP3.LUT R102, R102, 0xffff, RZ, 0xc0, !PT ;  /* 0x0000ffff66667812 */ /* 0x000fe400078ec0ff */
[----:B------:R-:W-:Y:S02]  /*31dc0*/  LOP3.LUT R57, R89, 0xffff, RZ, 0xc0, !PT ;  /* 0x0000ffff59397812 */ /* 0x000fe400078ec0ff */
[----:B------:R-:W-:Y:S02]  /*31dd0*/  PRMT R81, R81, 0x3340, R1 ;  /* 0x0000334051517816 */ /* 0x000fe40000000001 */
[----:B------:R-:W-:Y:S02]  /*31de0*/  SHF.R.U32.HI R104, RZ, 0x8, R104 ;  /* 0x00000008ff687819 */ /* 0x000fe40000011668 */
[----:B------:R-:W-:-:S02]  /*31df0*/  SHF.R.U32.HI R106, RZ, 0x8, R106 ;  /* 0x00000008ff6a7819 */ /* 0x000fc4000001166a */
[----:B------:R-:W-:Y:S02]  /*31e00*/  LOP3.LUT R59, R87, 0xffff, RZ, 0xc0, !PT ;  /* 0x0000ffff573b7812 */ /* 0x000fe400078ec0ff */
[----:B------:R-:W-:Y:S02]  /*31e10*/  LOP3.LUT R65, R97, 0xffff, RZ, 0xc0, !PT ;  /* 0x0000ffff61417812 */ /* 0x000fe400078ec0ff */
[----:B------:R-:W-:Y:S02]  /*31e20*/  LOP3.LUT R95, R95, 0xffff, RZ, 0xc0, !PT ;  /* 0x0000ffff5f5f7812 */ /* 0x000fe400078ec0ff */
[----:B------:R-:W-:Y:S02]  /*31e30*/  LOP3.LUT R80, R96, 0xffff, RZ, 0xc0, !PT ;  /* 0x0000ffff60507812 */ /* 0x000fe400078ec0ff */
[----:B------:R-:W-:Y:S02]  /*31e40*/  LOP3.LUT R111, R111, 0xffff, RZ, 0xc0, !PT ;  /* 0x0000ffff6f6f7812 */ /* 0x000fe400078ec0ff */
[----:B------:R-:W-:-:S02]  /*31e50*/  LOP3.LUT R108, R108, 0xffff, RZ, 0xc0, !PT ;  /* 0x0000ffff6c6c7812 */ /* 0x000fc400078ec0ff */
[----:B------:R-:W-:Y:S02]  /*31e60*/  SHF.R.U32.HI R105, RZ, 0x8, R105 ;  /* 0x00000008ff697819 */ /* 0x000fe40000011669 */
[----:B------:R-:W-:Y:S02]  /*31e70*/  PRMT R49, R74, 0x5410, R49 ;  /* 0x000054104a317816 */ /* 0x000fe40000000031 */
[----:B------:R-:W-:Y:S02]  /*31e80*/  LOP3.LUT R87, R69, 0xffff, RZ, 0xc0, !PT ;  /* 0x0000ffff45577812 */ /* 0x000fe400078ec0ff */
[----:B------:R-:W-:Y:S02]  /*31e90*/  PRMT R79, R68, 0x5410, R79 ;  /* 0x00005410444f7816 */ /* 0x000fe4000000004f */
[----:B------:R-:W-:Y:S02]  /*31ea0*/  PRMT R74, R124, 0x3340, R1 ;  /* 0x000033407c4a7816 */ /* 0x000fe40000000001 */
[----:B------:R-:W-:-:S02]  /*31eb0*/  PRMT R69, R125, 0x3340, R123 ;  /* 0x000033407d457816 */ /* 0x000fc4000000007b */
[----:B------:R-:W-:Y:S02]  /*31ec0*/  PRMT R68, R18, 0x5410, R19 ;  /* 0x0000541012447816 */ /* 0x000fe40000000013 */
[----:B------:R-:W-:Y:S02]  /*31ed0*/  PRMT R63, R61, 0x5410, R63 ;  /* 0x000054103d3f7816 */ /* 0x000fe4000000003f */
[----:B------:R-:W-:Y:S02]  /*31ee0*/  F2FP.SATFINITE.E4M3.F32.PACK_AB_MERGE_C R54, R55, R54, RZ ;  /* 0x000000363736723e */ /* 0x000fe400048070ff */
[----:B------:R-:W-:Y:S02]  /*31ef0*/  PRMT R25, R25, 0x3340, R102 ;  /* 0x0000334019197816 */ /* 0x000fe40000000066 */
[----:B------:R-:W-:Y:S02]  /*31f00*/  PRMT R57, R57, 0x3340, R1 ;  /* 0x0000334039397816 */ /* 0x000fe40000000001 */
[----:B------:R-:W-:-:S02]  /*31f10*/  PRMT R61, R66, 0x5410, R81 ;  /* 0x00005410423d7816 */ /* 0x000fc40000000051 */
[----:B------:R-:W-:Y:S02]  /*31f20*/  LOP3.LUT R19, R104, 0xffff, RZ, 0xc0, !PT ;  /* 0x0000ffff68137812 */ /* 0x000fe400078ec0ff */
[----:B------:R-:W-:Y:S02]  /*31f30*/  LOP3.LUT R18, R106, 0xffff, RZ, 0xc0, !PT ;  /* 0x0000ffff6a127812 */ /* 0x000fe400078ec0ff */
[----:B------:R-:W-:Y:S02]  /*31f40*/  PRMT R65, R65, 0x3340, R95 ;  /* 0x0000334041417816 */ /* 0x000fe4000000005f */
[----:B------:R-:W-:Y:S02]  /*31f50*/  PRMT R80, R80, 0x3340, R1 ;  /* 0x0000334050507816 */ /* 0x000fe40000000001 */
[----:B------:R-:W-:Y:S02]  /*31f60*/  PRMT R55, R111, 0x3340, R108 ;  /* 0x000033406f377816 */ /* 0x000fe4000000006c */
[----:B------:R-:W-:-:S02]  /*31f70*/  LOP3.LUT R66, R105, 0xffff, RZ, 0xc0, !PT ;  /* 0x0000ffff69427812 */ /* 0x000fc400078ec0ff */
[----:B------:R-:W-:Y:S02]  /*31f80*/  SHF.R.U32.HI R111, RZ, 0x8, R111 ;  /* 0x00000008ff6f7819 */ /* 0x000fe4000001166f */
[----:B------:R-:W-:Y:S02]  /*31f90*/  SHF.R.U32.HI R108, RZ, 0x8, R108 ;  /* 0x00000008ff6c7819 */ /* 0x000fe4000001166c */
[----:B------:R-:W-:Y:S02]  /*31fa0*/  PRMT R74, R69, 0x5410, R74 ;  /* 0x00005410454a7816 */ /* 0x000fe4000000004a */
[----:B------:R-:W-:Y:S02]  /*31fb0*/  SHF.R.U32.HI R117, RZ, 0x8, R117 ;  /* 0x00000008ff757819 */ /* 0x000fe40000011675 */
[----:B------:R-:W-:Y:S02]  /*31fc0*/  PRMT R69, R25, 0x5410, R57 ;  /* 0x0000541019457816 */ /* 0x000fe40000000039 */
[----:B------:R-:W-:-:S02]  /*31fd0*/  PRMT R18, R19, 0x3340, R18 ;  /* 0x0000334013127816 */ /* 0x000fc40000000012 */
[----:B------:R-:W-:Y:S02]  /*31fe0*/  PRMT R57, R65, 0x5410, R80 ;  /* 0x0000541041397816 */ /* 0x000fe40000000050 */
[----:B------:R-:W-:Y:S02]  /*31ff0*/  PRMT R19, R66, 0x3340, R1 ;  /* 0x0000334042137816 */ /* 0x000fe40000000001 */
[----:B------:R-:W-:Y:S02]  /*32000*/  LOP3.LUT R90, R90, 0xffff, RZ, 0xc0, !PT ;  /* 0x0000ffff5a5a7812 */ /* 0x000fe400078ec0ff */
[----:B------:R-:W-:Y:S02]  /*32010*/  LOP3.LUT R84, R84, 0xffff, RZ, 0xc0, !PT ;  /* 0x0000ffff54547812 */ /* 0x000fe400078ec0ff */
[----:B------:R-:W-:Y:S02]  /*32020*/  LOP3.LUT R66, R111, 0xffff, RZ, 0xc0, !PT ;  /* 0x0000ffff6f427812 */ /* 0x000fe400078ec0ff */
[----:B------:R-:W-:Y:S01]  /*32030*/  LOP3.LUT R65, R108, 0xffff, RZ, 0xc0, !PT ;  /* 0x0000ffff6c417812 */ /* 0x000fe200078ec0ff */
[----:B------:R-:W-:Y:S01]  /*32040*/  IMAD.IADD R89, R2, 0x1, -R0 ;  /* 0x0000000102597824 */ /* 0x000fe200078e0a00 */
[----:B------:R-:W-:-:S02]  /*32050*/  LOP3.LUT R80, R117, 0xffff, RZ, 0xc0, !PT ;  /* 0x0000ffff75507812 */ /* 0x000fc400078ec0ff */
[----:B------:R-:W-:Y:S02]  /*32060*/  PRMT R50, R90, 0x3340, R84 ;  /* 0x000033405a327816 */ /* 0x000fe40000000054 */
[----:B------:R-:W-:Y:S01]  /*32070*/  PRMT R65, R66, 0x3340, R65 ;  /* 0x0000334042417816 */ /* 0x000fe20000000041 */
[----:B------:R-:W-:Y:S01]  /*32080*/  FADD R89, R89, -1 ;  /* 0xbf80000059597421 */ /* 0x000fe20000000000 */
[----:B------:R-:W-:Y:S02]  /*32090*/  SHF.R.U32.HI R90, RZ, 0x8, R90 ;  /* 0x00000008ff5a7819 */ /* 0x000fe4000001165a */
[----:B------:R-:W-:Y:S01]  /*320a0*/  PRMT R66, R80, 0x3340, R1 ;  /* 0x0000334050427816 */ /* 0x000fe20000000001 */
[----:B------:R-:W-:Y:S01]  /*320b0*/  IMAD.MOV.U32 R80, RZ, RZ, 0x3dc6b27f ;  /* 0x3dc6b27fff507424 */ /* 0x000fe200078e00ff */
[----:B------:R-:W-:Y:S02]  /*320c0*/  LOP3.LUT R127, R127, 0xffff, RZ, 0xc0, !PT ;  /* 0x0000ffff7f7f7812 */ /* 0x000fe400078ec0ff */
[----:B------:R-:W-:Y:S01]  /*320d0*/  LOP3.LUT R83, R90, 0xffff, RZ, 0xc0, !PT ;  /* 0x0000ffff5a537812 */ /* 0x000fe200078ec0ff */
[----:B------:R-:W-:Y:S01]  /*320e0*/  FFMA.FTZ R80, R89, R80, -0.16845393180847167969 ;  /* 0xbe2c7f3059507423 */ /* 0x000fe20000010050 */
[----:B------:R-:W-:-:S02]  /*320f0*/  SHF.R.U32.HI R93, RZ, 0x8, R93 ;  /* 0x00000008ff5d7819 */ /* 0x000fc4000001165d */
[----:B------:R-:W-:Y:S02]  /*32100*/  SHF.R.U32.HI R92, RZ, 0x8, R92 ;  /* 0x00000008ff5c7819 */ /* 0x000fe4000001165c */
[--C-:B------:R-:W-:Y:S02]  /*32110*/  PRMT R90, R127, 0x3340, R86.reuse ;  /* 0x000033407f5a7816 */ /* 0x100fe40000000056 */
[----:B------:R-:W-:Y:S02]  /*32120*/  SHF.R.U32.HI R127, RZ, 0x8, R127 ;  /* 0x00000008ff7f7819 */ /* 0x000fe4000001167f */
[----:B------:R-:W-:Y:S02]  /*32130*/  SHF.R.U32.HI R86, RZ, 0x8, R86 ;  /* 0x00000008ff567819 */ /* 0x000fe40000011656 */
[----:B------:R-:W-:Y:S02]  /*32140*/  SHF.R.U32.HI R126, RZ, 0x8, R126 ;  /* 0x00000008ff7e7819 */ /* 0x000fe4000001167e */
[----:B------:R-:W-:Y:S01]  /*32150*/  SHF.R.U32.HI R88, RZ, 0x8, R88 ;  /* 0x00000008ff587819 */ /* 0x000fe20000011658 */
[----:B------:R-:W-:Y:S01]  /*32160*/  FFMA.FTZ R80, R89, R80, 0.1716887056827545166 ;  /* 0x3e2fcf2a59507423 */ /* 0x000fe20000010050 */
[----:B------:R-:W-:-:S02]  /*32170*/  LOP3.LUT R82, R93, 0xffff, RZ, 0xc0, !PT ;  /* 0x0000ffff5d527812 */ /* 0x000fc400078ec0ff */
[----:B------:R-:W-:Y:S02]  /*32180*/  LOP3.LUT R92, R92, 0xffff, RZ, 0xc0, !PT ;  /* 0x0000ffff5c5c7812 */ /* 0x000fe400078ec0ff */
[----:B------:R-:W-:Y:S02]  /*32190*/  LOP3.LUT R127, R127, 0xffff, RZ, 0xc0, !PT ;  /* 0x0000ffff7f7f7812 */ /* 0x000fe400078ec0ff */
[----:B------:R-:W-:Y:S02]  /*321a0*/  LOP3.LUT R86, R86, 0xffff, RZ, 0xc0, !PT ;  /* 0x0000ffff56567812 */ /* 0x000fe400078ec0ff */
[----:B------:R-:W-:Y:S02]  /*321b0*/  LOP3.LUT R81, R126, 0xffff, RZ, 0xc0, !PT ;  /* 0x0000ffff7e517812 */ /* 0x000fe400078ec0ff */
[----:B------:R-:W-:Y:S01]  /*321c0*/  LOP3.LUT R88, R88, 0xffff, RZ, 0xc0, !PT ;  /* 0x0000ffff58587812 */ /* 0x000fe200078ec0ff */
[----:B------:R-:W-:Y:S01]  /*321d0*/  FFMA.FTZ R80, R89, R80, -0.17900948226451873779 ;  /* 0xbe374e4359507423 */ /* 0x000fe20000010050 */
[----:B------:R-:W-:-:S02]  /*321e0*/  PRMT R82, R82, 0x3340, R92 ;  /* 0x0000334052527816 */ /* 0x000fc4000000005c */
[----:B------:R-:W-:Y:S02]  /*321f0*/  SHF.R.U32.HI R84, RZ, 0x8, R84 ;  /* 0x00000008ff547819 */ /* 0x000fe40000011654 */
[----:B------:R-:W-:Y:S02]  /*32200*/  PRMT R92, R127, 0x3340, R86 ;  /* 0x000033407f5c7816 */ /* 0x000fe40000000056 */
[----:B------:R-:W-:Y:S02]  /*32210*/  SHF.R.U32.HI R94, RZ, 0x8, R94 ;  /* 0x00000008ff5e7819 */ /* 0x000fe4000001165e */
[----:B------:R-:W-:Y:S01]  /*32220*/  PRMT R86, R81, 0x3340, R88 ;  /* 0x0000334051567816 */ /* 0x000fe20000000058 */
[----:B------:R-:W-:Y:S01]  /*32230*/  FFMA.FTZ R80, R89, R80, 0.20512372255325317383 ;  /* 0x3e520bf459507423 */ /* 0x000fe20000010050 */
[----:B------:R-:W-:Y:S02]  /*32240*/  SHF.R.U32.HI R81, RZ, 0x8, R71 ;  /* 0x00000008ff517819 */ /* 0x000fe40000011647 */
[----:B------:R-:W-:-:S02]  /*32250*/  F2FP.SATFINITE.E4M3.F32.PACK_AB_MERGE_C R45, R45, R75, RZ ;  /* 0x0000004b2d2d723e */ /* 0x000fc400048070ff */
[----:B------:R-:W-:Y:S02]  /*32260*/  LOP3.LUT R84, R84, 0xffff, RZ, 0xc0, !PT ;  /* 0x0000ffff54547812 */ /* 0x000fe400078ec0ff */
[----:B------:R-:W-:Y:S02]  /*32270*/  SHF.R.U32.HI R145, RZ, 0x8, R145 ;  /* 0x00000008ff917819 */ /* 0x000fe40000011691 */
[----:B------:R-:W-:Y:S02]  /*32280*/  LOP3.LUT R91, R91, 0xffff, RZ, 0xc0, !PT ;  /* 0x0000ffff5b5b7812 */ /* 0x000fe400078ec0ff */
[----:B------:R-:W-:Y:S02]  /*32290*/  LOP3.LUT R94, R94, 0xffff, RZ, 0xc0, !PT ;  /* 0x0000ffff5e5e7812 */ /* 0x000fe400078ec0ff */
[----:B------:R-:W-:Y:S02]  /*322a0*/  PRMT R75, R87, 0x3340, R1 ;  /* 0x00003340574b7816 */ /* 0x000fe40000000001 */
[----:B------:R-:W-:-:S02]  /*322b0*/  SHF.R.U32.HI R87, RZ, 0x8, R87 ;  /* 0x00000008ff577819 */ /* 0x000fc40000011657 */
[----:B------:R-:W-:Y:S01]  /*322c0*/  LOP3.LUT R71, R14, 0xffff, RZ, 0xc0, !PT ;  /* 0x0000ffff0e477812 */ /* 0x000fe200078ec0ff */
[----:B------:R-:W-:Y:S01]  /*322d0*/  FFMA.FTZ R14, R89, R80, -0.24046532809734344482 ;  /* 0xbe763c8b590e7423 */ /* 0x000fe20000010050 */
[----:B------:R-:W-:Y:S02]  /*322e0*/  LOP3.LUT R88, R81, 0xffff, RZ, 0xc0, !PT ;  /* 0x0000ffff51587812 */ /* 0x000fe400078ec0ff */
[----:B------:R-:W-:Y:S02]  /*322f0*/  SHF.R.U32.HI R136, RZ, 0x8, R136 ;  /* 0x00000008ff887819 */ /* 0x000fe40000011688 */
[----:B------:R-:W-:Y:S02]  /*32300*/  PRMT R33, R37, 0x5410, R33 ;  /* 0x0000541025217816 */ /* 0x000fe40000000021 */
[----:B------:R-:W-:Y:S02]  /*32310*/  PRMT R83, R83, 0x3340, R84 ;  /* 0x0000334053537816 */ /* 0x000fe40000000054 */
[----:B------:R-:W-:-:S02]  /*32320*/  LOP3.LUT R145, R145, 0xffff, RZ, 0xc0, !PT ;  /* 0x0000ffff91917812 */ /* 0x000fc400078ec0ff */
[--C-:B------:R-:W-:Y:S02]  /*32330*/  PRMT R37, R91, 0x3340, R1.reuse ;  /* 0x000033405b257816 */ /* 0x100fe40000000001 */
[----:B------:R-:W-:Y:S02]  /*32340*/  PRMT R84, R94, 0x3340, R1 ;  /* 0x000033405e547816 */ /* 0x000fe40000000001 */
[----:B------:R-:W-:Y:S02]  /*32350*/  PRMT R31, R4, 0x5410, R31 ;  /* 0x00005410041f7816 */ /* 0x000fe4000000001f */
[----:B------:R-:W-:Y:S02]  /*32360*/  LOP3.LUT R109, R109, 0xffff, RZ, 0xc0, !PT ;  /* 0x0000ffff6d6d7812 */ /* 0x000fe400078ec0ff */
[----:B------:R-:W-:Y:S02]  /*32370*/  LOP3.LUT R94, R87, 0xffff, RZ, 0xc0, !PT ;  /* 0x0000ffff575e7812 */ /* 0x000fe400078ec0ff */
[----:B------:R-:W-:Y:S01]  /*32380*/  PRMT R95, R88, 0x3340, R1 ;  /* 0x00003340585f7816 */ /* 0x000fe20000000001 */
[----:B------:R-:W-:Y:S01]  /*32390*/  FFMA.FTZ R88, R89, R14, 0.28857114911079406738 ;  /* 0x3e93bf9959587423 */ /* 0x000fe2000001000e */
[----:B------:R-:W-:-:S02]  /*323a0*/  PRMT R4, R140, 0x4210, R26 ;  /* 0x000042108c047816 */ /* 0x000fc4000000001a */
[----:B------:R-:W-:Y:S02]  /*323b0*/  PRMT R5, R5, 0x4210, R27 ;  /* 0x0000421005057816 */ /* 0x000fe4000000001b */
[----:B------:R-:W-:Y:S02]  /*323c0*/  PRMT R6, R6, 0x4210, R41 ;  /* 0x0000421006067816 */ /* 0x000fe40000000029 */
[----:B------:R-:W-:Y:S02]  /*323d0*/  PRMT R7, R7, 0x4210, R47 ;  /* 0x0000421007077816 */ /* 0x000fe4000000002f */
[----:B------:R-:W-:Y:S02]  /*323e0*/  LOP3.LUT R67, R67, 0xffff, RZ, 0xc0, !PT ;  /* 0x0000ffff43437812 */ /* 0x000fe400078ec0ff */
[----:B------:R-:W-:Y:S02]  /*323f0*/  LOP3.LUT R132, R132, 0xffff, RZ, 0xc0, !PT ;  /* 0x0000ffff84847812 */ /* 0x000fe400078ec0ff */
[----:B------:R-:W-:-:S02]  /*32400*/  LOP3.LUT R8, R8, 0xffff, RZ, 0xc0, !PT ;  /* 0x0000ffff08087812 */ /* 0x000fc400078ec0ff */
[----:B------:R-:W-:Y:S02]  /*32410*/  LOP3.LUT R136, R136, 0xffff, RZ, 0xc0, !PT ;  /* 0x0000ffff88887812 */ /* 0x000fe400078ec0ff */
[----:B------:R-:W-:Y:S02]  /*32420*/  SHF.R.U32.HI R137, RZ, 0x8, R137 ;  /* 0x00000008ff897819 */ /* 0x000fe40000011689 */
[----:B------:R-:W-:Y:S02]  /*32430*/  LOP3.LUT R12, R12, 0xffff, RZ, 0xc0, !PT ;  /* 0x0000ffff0c0c7812 */ /* 0x000fe400078ec0ff */
[----:B------:R-:W-:Y:S02]  /*32440*/  LOP3.LUT R16, R16, 0xffff, RZ, 0xc0, !PT ;  /* 0x0000ffff10107812 */ /* 0x000fe400078ec0ff */
[----:B------:R-:W-:Y:S02]  /*32450*/  PRMT R145, R145, 0x3340, R1 ;  /* 0x0000334091917816 */ /* 0x000fe40000000001 */
[----:B------:R-:W-:Y:S01]  /*32460*/  PRMT R37, R50, 0x5410, R37 ;  /* 0x0000541032257816 */ /* 0x000fe20000000025 */
[----:B------:R-:W-:Y:S01]  /*32470*/  FFMA.FTZ R88, R89, R88, -0.36067417263984680176 ;  /* 0xbeb8aa4959587423 */ /* 0x000fe20000010058 */
[----:B------:R-:W-:-:S02]  /*32480*/  PRMT R50, R109, 0x3340, R1 ;  /* 0x000033406d327816 */ /* 0x000fc40000000001 */
[--C-:B------:R-:W-:Y:S01]  /*32490*/  PRMT R93, R94, 0x3340, R1.reuse ;  /* 0x000033405e5d7816 */ /* 0x100fe20000000001 */
[----:B------:R0:W-:Y:S01]  /*324a0*/  STS.128 [R20], R4 ;  /* 0x0000000414007388 */ /* 0x0001e20000000c00 */
[----:B------:R-:W-:Y:S02]  /*324b0*/  LOP3.LUT R119, R119, 0xffff, RZ, 0xc0, !PT ;  /* 0x0000ffff77777812 */ /* 0x000fe400078ec0ff */
[----:B------:R-:W-:Y:S02]  /*324c0*/  LOP3.LUT R120, R120, 0xffff, RZ, 0xc0, !PT ;  /* 0x0000ffff78787812 */ /* 0x000fe400078ec0ff */
[----:B------:R-:W-:Y:S02]  /*324d0*/  LOP3.LUT R122, R122, 0xffff, RZ, 0xc0, !PT ;  /* 0x0000ffff7a7a7812 */ /* 0x000fe400078ec0ff */
[----:B------:R-:W-:Y:S02]  /*324e0*/  PRMT R94, R8, 0x3340, R1 ;  /* 0x00003340085e7816 */ /* 0x000fe40000000001 */
[----:B------:R-:W-:-:S02]  /*324f0*/  PRMT R81, R67, 0x3340, R132 ;  /* 0x0000334043517816 */ /* 0x000fc40000000084 */
[--C-:B------:R-:W-:Y:S02]  /*32500*/  PRMT R136, R136, 0x3340, R1.reuse ;  /* 0x0000334088887816 */ /* 0x100fe40000000001 */
[----:B------:R-:W-:Y:S02]  /*32510*/  LOP3.LUT R137, R137, 0xffff, RZ, 0xc0, !PT ;  /* 0x0000ffff89897812 */ /* 0x000fe400078ec0ff */
[----:B------:R-:W-:Y:S02]  /*32520*/  PRMT R96, R16, 0x3340, R1 ;  /* 0x0000334010607816 */ /* 0x000fe40000000001 */
[----:B------:R-:W-:Y:S02]  /*32530*/  PRMT R87, R12, 0x3340, R71 ;  /* 0x000033400c577816 */ /* 0x000fe40000000047 */
[----:B------:R-:W-:Y:S02]  /*32540*/  SHF.R.U32.HI R143, RZ, 0x8, R143 ;  /* 0x00000008ff8f7819 */ /* 0x000fe4000001168f */
[----:B0-----:R-:W-:Y:S01]  /*32550*/  PRMT R7, R146, 0x5410, R145 ;  /* 0x0000541092077816 */ /* 0x001fe20000000091 */
[----:B------:R-:W-:Y:S01]  /*32560*/  FFMA.FTZ R88, R89, R88, 0.48089820146560668945 ;  /* 0x3ef6384a59587423 */ /* 0x000fe20000010058 */
        /* <DEDUP_REMOVED lines=12> */
[----:B------:R-:W-:-:S02]  /*32630*/  LOP3.LUT R28, R28, 0xffff, RZ, 0xc0, !PT ;  /* 0x0000ffff1c1c7812 */ /* 0x000fc400078ec0ff */
[----:B------:R-:W-:Y:S02]  /*32640*/  LOP3.LUT R30, R32, 0xffff, RZ, 0xc0, !PT ;  /* 0x0000ffff201e7812 */ /* 0x000fe400078ec0ff */
[----:B------:R-:W-:Y:S02]  /*32650*/  LOP3.LUT R143, R143, 0xffff, RZ, 0xc0, !PT ;  /* 0x0000ffff8f8f7812 */ /* 0x000fe400078ec0ff */
[----:B------:R-:W-:Y:S02]  /*32660*/  LOP3.LUT R94, R36, 0xffff, RZ, 0xc0, !PT ;  /* 0x0000ffff245e7812 */ /* 0x000fe400078ec0ff */
[----:B------:R-:W-:Y:S02]  /*32670*/  LOP3.LUT R99, R38, 0xffff, RZ, 0xc0, !PT ;  /* 0x0000ffff26637812 */ /* 0x000fe400078ec0ff */
[----:B------:R-:W-:Y:S02]  /*32680*/  LOP3.LUT R96, R40, 0xffff, RZ, 0xc0, !PT ;  /* 0x0000ffff28607812 */ /* 0x000fe400078ec0ff */
[----:B------:R-:W-:Y:S01]  /*32690*/  PRMT R7, R7, 0x5210, R47 ;  /* 0x0000521007077816 */ /* 0x000fe2000000002f */
[----:B------:R-:W-:Y:S01]  /*326a0*/  FFMA.FTZ R88, R89, R88, -0.72134751081466674805 ;  /* 0xbf38aa3b59587423 */ /* 0x000fe20000010058 */
[----:B------:R-:W-:-:S02]  /*326b0*/  SHF.R.U32.HI R109, RZ, 0x8, R109 ;  /* 0x00000008ff6d7819 */ /* 0x000fc4000001166d */
[----:B------:R-:W-:Y:S02]  /*326c0*/  LOP3.LUT R47, R52, 0xffff, RZ, 0xc0, !PT ;  /* 0x0000ffff342f7812 */ /* 0x000fe400078ec0ff */
[----:B------:R-:W-:Y:S02]  /*326d0*/  LOP3.LUT R98, R54, 0xffff, RZ, 0xc0, !PT ;  /* 0x0000ffff36627812 */ /* 0x000fe400078ec0ff */
[----:B------:R-:W-:Y:S02]  /*326e0*/  PRMT R55, R70, 0x5410, R55 ;  /* 0x0000541046377816 */ /* 0x000fe40000000037 */
[----:B------:R-:W-:Y:S02]  /*326f0*/  SHF.R.U32.HI R119, RZ, 0x8, R119 ;  /* 0x00000008ff777819 */ /* 0x000fe40000011677 */
[----:B------:R-:W-:Y:S02]  /*32700*/  SHF.R.U32.HI R120, RZ, 0x8, R120 ;  /* 0x00000008ff787819 */ /* 0x000fe40000011678 */
[----:B------:R-:W-:-:S02]  /*32710*/  SHF.R.U32.HI R122, RZ, 0x8, R122 ;  /* 0x00000008ff7a7819 */ /* 0x000fc4000001167a */
[----:B------:R-:W-:Y:S02]  /*32720*/  PRMT R73, R24, 0x3340, R1 ;  /* 0x0000334018497816 */ /* 0x000fe40000000001 */
[----:B------:R-:W-:Y:S02]  /*32730*/  PRMT R40, R14, 0x3340, R9 ;  /* 0x000033400e287816 */ /* 0x000fe40000000009 */
[----:B------:R-:W-:Y:S01]  /*32740*/  ISETP.GE.U32.AND P0, PT, R2, 0x7f800000, PT ;  /* 0x7f8000000200780c */ /* 0x000fe20003f06070 */
[----:B------:R-:W0:Y:S01]  /*32750*/  S2R R102, SR_TID.X ;  /* 0x0000000000667919 */ /* 0x000e220000002100 */
[----:B------:R-:W-:Y:S02]  /*32760*/  PRMT R5, R138, 0x5410, R137 ;  /* 0x000054108a057816 */ /* 0x000fe40000000089 */
[----:B------:R-:W-:Y:S02]  /*32770*/  PRMT R70, R58, 0x5410, R59 ;  /* 0x000054103a467816 */ /* 0x000fe4000000003b */
[----:B------:R-:W-:-:S02]  /*32780*/  PRMT R87, R30, 0x3340, R1 ;  /* 0x000033401e577816 */ /* 0x000fc40000000001 */
[----:B------:R-:W-:Y:S02]  /*32790*/  PRMT R32, R28, 0x3340, R97 ;  /* 0x000033401c207816 */ /* 0x000fe40000000061 */
[----:B------:R-:W-:Y:S02]  /*327a0*/  PRMT R4, R4, 0x5210, R26 ;  /* 0x0000521004047816 */ /* 0x000fe4000000001a */
[--C-:B------:R-:W-:Y:S02]  /*327b0*/  PRMT R143, R143, 0x3340, R1.reuse ;  /* 0x000033408f8f7816 */ /* 0x100fe40000000001 */
[----:B------:R-:W-:Y:S02]  /*327c0*/  PRMT R59, R82, 0x5410, R84 ;  /* 0x00005410523b7816 */ /* 0x000fe40000000054 */
[----:B------:R-:W-:Y:S02]  /*327d0*/  PRMT R101, R96, 0x3340, R1 ;  /* 0x0000334060657816 */ /* 0x000fe40000000001 */
[----:B------:R-:W-:-:S02]  /*327e0*/  PRMT R36, R94, 0x3340, R99 ;  /* 0x000033405e247816 */ /* 0x000fc40000000063 */
[----:B------:R-:W-:Y:S01]  /*327f0*/  LOP3.LUT R26, R45, 0xffff, RZ, 0xc0, !PT ;  /* 0x0000ffff2d1a7812 */ /* 0x000fe200078ec0ff */
[----:B------:R-:W-:Y:S01]  /*32800*/  FMUL R88, R89, R88 ;  /* 0x0000005859587220 */ /* 0x000fe20000400000 */
[----:B------:R-:W-:Y:S02]  /*32810*/  SHF.R.U32.HI R91, RZ, 0x8, R91 ;  /* 0x00000008ff5b7819 */ /* 0x000fe4000001165b */
[----:B------:R-:W-:Y:S02]  /*32820*/  LOP3.LUT R82, R109, 0xffff, RZ, 0xc0, !PT ;  /* 0x0000ffff6d527812 */ /* 0x000fe400078ec0ff */
[----:B------:R-:W-:Y:S02]  /*32830*/  PRMT R45, R47, 0x3340, R98 ;  /* 0x000033402f2d7816 */ /* 0x000fe40000000062 */
[----:B------:R-:W-:Y:S02]  /*32840*/  LOP3.LUT R119, R119, 0xffff, RZ, 0xc0, !PT ;  /* 0x0000ffff77777812 */ /* 0x000fe400078ec0ff */
[----:B------:R-:W-:-:S02]  /*32850*/  LOP3.LUT R120, R120, 0xffff, RZ, 0xc0, !PT ;  /* 0x0000ffff78787812 */ /* 0x000fc400078ec0ff */
[----:B------:R-:W-:Y:S02]  /*32860*/  LOP3.LUT R122, R122, 0xffff, RZ, 0xc0, !PT ;  /* 0x0000ffff7a7a7812 */ /* 0x000fe400078ec0ff */
[----:B------:R-:W-:Y:S02]  /*32870*/  PRMT R40, R40, 0x5410, R73 ;  /* 0x0000541028287816 */ /* 0x000fe40000000049 */
[----:B------:R-:W-:Y:S02]  /*32880*/  SHF.R.U32.HI R47, RZ, 0x8, R47 ;  /* 0x00000008ff2f7819 */ /* 0x000fe4000001162f */
[----:B------:R-:W-:Y:S02]  /*32890*/  SHF.R.U32.HI R98, RZ, 0x8, R98 ;  /* 0x00000008ff627819 */ /* 0x000fe40000011662 */
[----:B------:R-:W-:Y:S02]  /*328a0*/  PRMT R73, R32, 0x5410, R87 ;  /* 0x0000541020497816 */ /* 0x000fe40000000057 */
[----:B------:R-:W-:-:S02]  /*328b0*/  PRMT R5, R5, 0x5210, R27 ;  /* 0x0000521005057816 */ /* 0x000fc4000000001b */
[----:B------:R-:W-:Y:S02]  /*328c0*/  PRMT R6, R141, 0x5410, R143 ;  /* 0x000054108d067816 */ /* 0x000fe4000000008f */
[----:B------:R-:W-:Y:S02]  /*328d0*/  PRMT R32, R36, 0x5410, R101 ;  /* 0x0000541024207816 */ /* 0x000fe40000000065 */
[----:B------:R-:W-:Y:S02]  /*328e0*/  LOP3.LUT R27, R46, 0xffff, RZ, 0xc0, !PT ;  /* 0x0000ffff2e1b7812 */ /* 0x000fe400078ec0ff */
[----:B------:R-:W-:Y:S02]  /*328f0*/  LOP3.LUT R85, R91, 0xffff, RZ, 0xc0, !PT ;  /* 0x0000ffff5b557812 */ /* 0x000fe400078ec0ff */
[----:B------:R-:W-:Y:S02]  /*32900*/  PRMT R82, R82, 0x3340, R1 ;  /* 0x0000334052527816 */ /* 0x000fe40000000001 */
[----:B------:R-:W-:-:S02]  /*32910*/  LOP3.LUT R48, R48, 0xffff, RZ, 0xc0, !PT ;  /* 0x0000ffff30307812 */ /* 0x000fc400078ec0ff */
[----:B------:R-:W-:Y:S01]  /*32920*/  LOP3.LUT R101, R62, 0xffff, RZ, 0xc0, !PT ;  /* 0x0000ffff3e657812 */ /* 0x000fe200078ec0ff */
[----:B------:R-:W-:Y:S01]  /*32930*/  FMUL R62, R89, R88 ;  /* 0x00000058593e7220 */ /* 0x000fe20000400000 */
[----:B------:R-:W-:Y:S02]  /*32940*/  PRMT R0, R119, 0x3340, R120 ;  /* 0x0000334077007816 */ /* 0x000fe40000000078 */
[----:B------:R-:W-:Y:S02]  /*32950*/  PRMT R91, R122, 0x3340, R1 ;  /* 0x000033407a5b7816 */ /* 0x000fe40000000001 */
[----:B------:R-:W-:Y:S02]  /*32960*/  LOP3.LUT R47, R47, 0xffff, RZ, 0xc0, !PT ;  /* 0x0000ffff2f2f7812 */ /* 0x000fe400078ec0ff */
[----:B------:R-:W-:Y:S02]  /*32970*/  LOP3.LUT R98, R98, 0xffff, RZ, 0xc0, !PT ;  /* 0x0000ffff62627812 */ /* 0x000fe400078ec0ff */
[----:B------:R-:W-:-:S02]  /*32980*/  SHF.R.U32.HI R67, RZ, 0x8, R67 ;  /* 0x00000008ff437819 */ /* 0x000fc40000011643 */
[----:B------:R-:W-:Y:S02]  /*32990*/  SHF.R.U32.HI R132, RZ, 0x8, R132 ;  /* 0x00000008ff847819 */ /* 0x000fe40000011684 */
[----:B------:R-:W-:Y:S02]  /*329a0*/  SHF.R.U32.HI R8, RZ, 0x8, R8 ;  /* 0x00000008ff087819 */ /* 0x000fe40000011608 */
[----:B------:R-:W-:Y:S02]  /*329b0*/  PRMT R6, R6, 0x5210, R41 ;  /* 0x0000521006067816 */ /* 0x000fe40000000029 */
[----:B------:R-:W-:Y:S01]  /*329c0*/  PRMT R46, R26, 0x3340, R27 ;  /* 0x000033401a2e7816 */ /* 0x000fe2000000001b */
[----:B------:R-:W-:Y:S01]  /*329d0*/  FFMA.FTZ R62, R89, 1.4426950216293334961, R62 ;  /* 0x3fb8aa3b593e7823 */ /* 0x000fe2000001003e */
[----:B------:R-:W-:Y:S02]  /*329e0*/  PRMT R41, R48, 0x3340, R1 ;  /* 0x0000334030297816 */ /* 0x000fe40000000001 */
[----:B------:R-:W-:-:S02]  /*329f0*/  PRMT R65, R65, 0x5410, R82 ;  /* 0x0000541041417816 */ /* 0x000fc40000000052 */
[----:B------:R-:W-:Y:S02]  /*32a00*/  SHF.R.U32.HI R26, RZ, 0x8, R26 ;  /* 0x00000008ff1a7819 */ /* 0x000fe4000001161a */
[----:B------:R-:W-:Y:S02]  /*32a10*/  SHF.R.U32.HI R27, RZ, 0x8, R27 ;  /* 0x00000008ff1b7819 */ /* 0x000fe4000001161b */
[----:B------:R-:W-:Y:S02]  /*32a20*/  PRMT R88, R0, 0x5410, R91 ;  /* 0x0000541000587816 */ /* 0x000fe4000000005b */
[----:B------:R-:W-:Y:S02]  /*32a30*/  SHF.R.U32.HI R48, RZ, 0x8, R48 ;  /* 0x00000008ff307819 */ /* 0x000fe40000011630 */
[----:B------:R-:W-:Y:S01]  /*32a40*/  PRMT R82, R47, 0x3340, R98 ;  /* 0x000033402f527816 */ /* 0x000fe20000000062 */
[----:B------:R-:W-:Y:S01]  /*32a50*/  @P0 IMAD.MOV.U32 R47, RZ, RZ, 0x7f800000 ;  /* 0x7f800000ff2f0424 */ /* 0x000fe200078e00ff */
[----:B------:R-:W-:-:S02]  /*32a60*/  LOP3.LUT R67, R67, 0xffff, RZ, 0xc0, !PT ;  /* 0x0000ffff43437812 */ /* 0x000fc400078ec0ff */
[----:B------:R-:W-:Y:S02]  /*32a70*/  LOP3.LUT R0, R132, 0xffff, RZ, 0xc0, !PT ;  /* 0x0000ffff84007812 */ /* 0x000fe400078ec0ff */
[----:B------:R-:W-:Y:S01]  /*32a80*/  LOP3.LUT R8, R8, 0xffff, RZ, 0xc0, !PT ;  /* 0x0000ffff08087812 */ /* 0x000fe200078ec0ff */
[----:B------:R2:W-:Y:S01]  /*32a90*/  STS.128 [R20+0x400], R4 ;  /* 0x0004000414007388 */ /* 0x0005e20000000c00 */
[----:B------:R-:W-:Y:S01]  /*32aa0*/  LOP3.LUT R26, R26, 0xffff, RZ, 0xc0, !PT ;  /* 0x0000ffff1a1a7812 */ /* 0x000fe200078ec0ff */
[----:B------:R-:W-:Y:S01]  /*32ab0*/  FADD R62, R133, R62 ;  /* 0x0000003e853e7221 */ /* 0x000fe20000000000 */
[----:B------:R-:W-:Y:S01]  /*32ac0*/  LOP3.LUT R27, R27, 0xffff, RZ, 0xc0, !PT ;  /* 0x0000ffff1b1b7812 */ /* 0x000fe200078ec0ff */
[----:B------:R-:W-:Y:S01]  /*32ad0*/  @P0 FFMA.FTZ R62, R2, R47, +INF ;  /* 0x7f800000023e0423 */ /* 0x000fe2000001002f */
[----:B------:R-:W-:Y:S02]  /*32ae0*/  LOP3.LUT R48, R48, 0xffff, RZ, 0xc0, !PT ;  /* 0x0000ffff30307812 */ /* 0x000fe400078ec0ff */
[----:B------:R-:W-:-:S02]  /*32af0*/  PRMT R0, R67, 0x3340, R0 ;  /* 0x0000334043007816 */ /* 0x000fc40000000000 */
[----:B------:R-:W-:Y:S02]  /*32b00*/  FSETP.NEU.AND P1, PT, R2, RZ, PT ;  /* 0x000000ff0200720b */ /* 0x000fe40003f2d000 */
[----:B------:R-:W-:Y:S02]  /*32b10*/  PRMT R26, R26, 0x3340, R27 ;  /* 0x000033401a1a7816 */ /* 0x000fe4000000001b */
[--C-:B------:R-:W-:Y:S02]  /*32b20*/  PRMT R27, R48, 0x3340, R1.reuse ;  /* 0x00003340301b7816 */ /* 0x100fe40000000001 */
[----:B--2---:R-:W-:-:S04]  /*32b30*/  PRMT R5, R8, 0x3340, R1 ;  /* 0x0000334008057816 */ /* 0x004fc80000000001 */
[----:B------:R-:W-:Y:S02]  /*32b40*/  PRMT R48, R0, 0x5410, R5 ;  /* 0x0000541000307816 */ /* 0x000fe40000000005 */
[----:B------:R-:W-:Y:S02]  /*32b50*/  FSEL R5, R62, -INF , P1 ;  /* 0xff8000003e057808 */ /* 0x000fe40000800000 */
[----:B------:R-:W-:Y:S02]  /*32b60*/  SHF.R.U32.HI R110, RZ, 0x8, R110 ;  /* 0x00000008ff6e7819 */ /* 0x000fe4000001166e */
[----:B------:R-:W-:Y:S01]  /*32b70*/  SHF.R.U32.HI R115, RZ, 0x8, R115 ;  /* 0x00000008ff737819 */ /* 0x000fe20000011673 */
[----:B------:R-:W-:Y:S01]  /*32b80*/  FFMA R5, R5, 0.69314718246459960938, R144 ;  /* 0x3f31721805057823 */ /* 0x000fe20000000090 */
[----:B------:R-:W-:Y:S02]  /*32b90*/  PRMT R85, R85, 0x3340, R1 ;  /* 0x0000334055557816 */ /* 0x000fe40000000001 */
[----:B------:R-:W-:-:S02]  /*32ba0*/  LOP3.LUT R56, R56, 0xffff, RZ, 0xc0, !PT ;  /* 0x0000ffff38387812 */ /* 0x000fc400078ec0ff */
[----:B------:R-:W-:Y:S02]  /*32bb0*/  LOP3.LUT R100, R60, 0xffff, RZ, 0xc0, !PT ;  /* 0x0000ffff3c647812 */ /* 0x000fe400078ec0ff */
[----:B------:R-:W-:Y:S02]  /*32bc0*/  LOP3.LUT R64, R64, 0xffff, RZ, 0xc0, !PT ;  /* 0x0000ffff40407812 */ /* 0x000fe400078ec0ff */
[----:B------:R-:W-:Y:S02]  /*32bd0*/  LOP3.LUT R110, R110, 0xffff, RZ, 0xc0, !PT ;  /* 0x0000ffff6e6e7812 */ /* 0x000fe400078ec0ff */
[----:B------:R-:W-:Y:S02]  /*32be0*/  LOP3.LUT R25, R115, 0xffff, RZ, 0xc0, !PT ;  /* 0x0000ffff73197812 */ /* 0x000fe400078ec0ff */
[----:B------:R-:W-:Y:S02]  /*32bf0*/  SHF.R.U32.HI R125, RZ, 0x8, R125 ;  /* 0x00000008ff7d7819 */ /* 0x000fe4000001167d */
        /* <DEDUP_REMOVED lines=8> */
[----:B------:R-:W-:Y:S02]  /*32c80*/  SHF.R.U32.HI R30, RZ, 0x8, R30 ;  /* 0x00000008ff1e7819 */ /* 0x000fe4000001161e */
[----:B------:R-:W-:Y:S02]  /*32c90*/  SHF.R.U32.HI R96, RZ, 0x8, R96 ;  /* 0x00000008ff607819 */ /* 0x000fe40000011660 */
[----:B------:R-:W-:Y:S02]  /*32ca0*/  LOP3.LUT R0, R147, 0xffff, RZ, 0xc0, !PT ;  /* 0x0000ffff93007812 */ /* 0x000fe400078ec0ff */
[----:B------:R-:W-:Y:S02]  /*32cb0*/  SHF.R.U32.HI R28, RZ, 0x8, R28 ;  /* 0x00000008ff1c7819 */ /* 0x000fe4000001161c */
[----:B------:R-:W-:-:S02]  /*32cc0*/  SHF.R.U32.HI R97, RZ, 0x8, R97 ;  /* 0x00000008ff617819 */ /* 0x000fc40000011661 */
[----:B------:R-:W-:Y:S02]  /*32cd0*/  SHF.R.U32.HI R94, RZ, 0x8, R94 ;  /* 0x00000008ff5e7819 */ /* 0x000fe4000001165e */
[----:B------:R-:W-:Y:S01]  /*32ce0*/  SHF.R.U32.HI R99, RZ, 0x8, R99 ;  /* 0x00000008ff637819 */ /* 0x000fe20000011663 */
[----:B------:R2:W-:Y:S01]  /*32cf0*/  STL [R1+0x134], R5 ;  /* 0x0001340501007387 */ /* 0x0005e20000100800 */
[----:B------:R-:W-:Y:S02]  /*32d00*/  PRMT R75, R90, 0x5410, R75 ;  /* 0x000054105a4b7816 */ /* 0x000fe4000000004b */
[----:B------:R-:W-:Y:S02]  /*32d10*/  PRMT R58, R83, 0x5410, R85 ;  /* 0x00005410533a7816 */ /* 0x000fe40000000055 */
[--C-:B------:R-:W-:Y:S02]  /*32d20*/  PRMT R36, R56, 0x3340, R1.reuse ;  /* 0x0000334038247816 */ /* 0x100fe40000000001 */
[----:B------:R-:W-:-:S02]  /*32d30*/  PRMT R87, R64, 0x3340, R1 ;  /* 0x0000334040577816 */ /* 0x000fc40000000001 */
[----:B------:R-:W-:Y:S02]  /*32d40*/  PRMT R38, R100, 0x3340, R101 ;  /* 0x0000334064267816 */ /* 0x000fe40000000065 */
[----:B------:R-:W-:Y:S02]  /*32d50*/  PRMT R25, R110, 0x3340, R25 ;  /* 0x000033406e197816 */ /* 0x000fe40000000019 */
[----:B------:R-:W-:Y:S02]  /*32d60*/  LOP3.LUT R90, R125, 0xffff, RZ, 0xc0, !PT ;  /* 0x0000ffff7d5a7812 */ /* 0x000fe400078ec0ff */
[----:B------:R-:W-:Y:S02]  /*32d70*/  LOP3.LUT R85, R123, 0xffff, RZ, 0xc0, !PT ;  /* 0x0000ffff7b557812 */ /* 0x000fe400078ec0ff */
[----:B------:R-:W-:Y:S02]  /*32d80*/  LOP3.LUT R14, R14, 0xffff, RZ, 0xc0, !PT ;  /* 0x0000ffff0e0e7812 */ /* 0x000fe400078ec0ff */
[----:B------:R-:W-:-:S02]  /*32d90*/  LOP3.LUT R9, R9, 0xffff, RZ, 0xc0, !PT ;  /* 0x0000ffff09097812 */ /* 0x000fc400078ec0ff */
[----:B------:R-:W-:Y:S02]  /*32da0*/  LOP3.LUT R116, R116, 0xffff, RZ, 0xc0, !PT ;  /* 0x0000ffff74747812 */ /* 0x000fe400078ec0ff */
[----:B------:R-:W-:Y:S02]  /*32db0*/  LOP3.LUT R83, R114, 0xffff, RZ, 0xc0, !PT ;  /* 0x0000ffff72537812 */ /* 0x000fe400078ec0ff */
[----:B------:R-:W-:Y:S02]  /*32dc0*/  LOP3.LUT R84, R121, 0xffff, RZ, 0xc0, !PT ;  /* 0x0000ffff79547812 */ /* 0x000fe400078ec0ff */
[----:B------:R-:W-:Y:S02]  /*32dd0*/  LOP3.LUT R124, R124, 0xffff, RZ, 0xc0, !PT ;  /* 0x0000ffff7c7c7812 */ /* 0x000fe400078ec0ff */
[----:B------:R-:W-:Y:S02]  /*32de0*/  SHF.R.U32.HI R16, RZ, 0x8, R16 ;  /* 0x00000008ff107819 */ /* 0x000fe40000011610 */
[----:B------:R-:W-:-:S02]  /*32df0*/  LOP3.LUT R24, R24, 0xffff, RZ, 0xc0, !PT ;  /* 0x0000ffff18187812 */ /* 0x000fc400078ec0ff */
[----:B------:R-:W-:Y:S02]  /*32e00*/  LOP3.LUT R30, R30, 0xffff, RZ, 0xc0, !PT ;  /* 0x0000ffff1e1e7812 */ /* 0x000fe400078ec0ff */
[----:B------:R-:W-:Y:S02]  /*32e10*/  LOP3.LUT R96, R96, 0xffff, RZ, 0xc0, !PT ;  /* 0x0000ffff60607812 */ /* 0x000fe400078ec0ff */
[--C-:B--2---:R-:W-:Y:S02]  /*32e20*/  PRMT R5, R130, 0x4210, R0.reuse ;  /* 0x0000421082057816 */ /* 0x104fe40000000000 */
[----:B------:R-:W-:Y:S02]  /*32e30*/  PRMT R13, R13, 0x5210, R0 ;  /* 0x000052100d0d7816 */ /* 0x000fe40000000000 */
[----:B------:R-:W-:Y:S02]  /*32e40*/  PRMT R46, R46, 0x5410, R41 ;  /* 0x000054102e2e7816 */ /* 0x000fe40000000029 */
[----:B------:R-:W-:-:S02]  /*32e50*/  LOP3.LUT R28, R28, 0xffff, RZ, 0xc0, !PT ;  /* 0x0000ffff1c1c7812 */ /* 0x000fc400078ec0ff */
[----:B------:R-:W-:Y:S02]  /*32e60*/  LOP3.LUT R97, R97, 0xffff, RZ, 0xc0, !PT ;  /* 0x0000ffff61617812 */ /* 0x000fe400078ec0ff */
[----:B------:R-:W-:Y:S02]  /*32e70*/  LOP3.LUT R94, R94, 0xffff, RZ, 0xc0, !PT ;  /* 0x0000ffff5e5e7812 */ /* 0x000fe400078ec0ff */
[----:B------:R-:W-:Y:S02]  /*32e80*/  LOP3.LUT R99, R99, 0xffff, RZ, 0xc0, !PT ;  /* 0x0000ffff63637812 */ /* 0x000fe400078ec0ff */
[----:B0-----:R-:W-:Y:S02]  /*32e90*/  LOP3.LUT R0, R102, 0x7f, RZ, 0xc0, !PT ;  /* 0x0000007f66007812 */ /* 0x001fe400078ec0ff */
[----:B------:R-:W-:Y:S02]  /*32ea0*/  PRMT R45, R45, 0x5410, R36 ;  /* 0x000054102d2d7816 */ /* 0x000fe40000000024 */
[----:B------:R-:W-:-:S02]  /*32eb0*/  PRMT R41, R38, 0x5410, R87 ;  /* 0x0000541026297816 */ /* 0x000fc40000000057 */
[----:B------:R-:W-:Y:S02]  /*32ec0*/  PRMT R85, R90, 0x3340, R85 ;  /* 0x000033405a557816 */ /* 0x000fe40000000055 */
[----:B------:R-:W-:Y:S02]  /*32ed0*/  PRMT R36, R18, 0x5410, R19 ;  /* 0x0000541012247816 */ /* 0x000fe40000000013 */
[----:B------:R-:W-:Y:S02]  /*32ee0*/  PRMT R38, R25, 0x5410, R66 ;  /* 0x0000541019267816 */ /* 0x000fe40000000042 */
[----:B------:R-:W-:Y:S02]  /*32ef0*/  PRMT R9, R14, 0x3340, R9 ;  /* 0x000033400e097816 */ /* 0x000fe40000000009 */
[----:B------:R-:W-:Y:S02]  /*32f00*/  PRMT R83, R116, 0x3340, R83 ;  /* 0x0000334074537816 */ /* 0x000fe40000000053 */
[----:B------:R-:W-:-:S02]  /*32f10*/  PRMT R84, R84, 0x3340, R1 ;  /* 0x0000334054547816 */ /* 0x000fc40000000001 */
[--C-:B------:R-:W-:Y:S02]  /*32f20*/  PRMT R90, R124, 0x3340, R1.reuse ;  /* 0x000033407c5a7816 */ /* 0x100fe40000000001 */
[----:B------:R-:W-:Y:S02]  /*32f30*/  LOP3.LUT R16, R16, 0xffff, RZ, 0xc0, !PT ;  /* 0x0000ffff10107812 */ /* 0x000fe400078ec0ff */
[--C-:B------:R-:W-:Y:S02]  /*32f40*/  PRMT R24, R24, 0x3340, R1.reuse ;  /* 0x0000334018187816 */ /* 0x100fe40000000001 */
[--C-:B------:R-:W-:Y:S02]  /*32f50*/  PRMT R19, R30, 0x3340, R1.reuse ;  /* 0x000033401e137816 */ /* 0x100fe40000000001 */
[----:B------:R-:W-:Y:S02]  /*32f60*/  PRMT R25, R96, 0x3340, R1 ;  /* 0x0000334060197816 */ /* 0x000fe40000000001 */
[----:B------:R-:W-:-:S02]  /*32f70*/  LOP3.LUT R14, R142, 0xffff, RZ, 0xc0, !PT ;  /* 0x0000ffff8e0e7812 */ /* 0x000fc400078ec0ff */
[----:B------:R-:W-:Y:S02]  /*32f80*/  PRMT R28, R28, 0x3340, R97 ;  /* 0x000033401c1c7816 */ /* 0x000fe40000000061 */
[----:B------:R-:W-:Y:S02]  /*32f90*/  PRMT R94, R94, 0x3340, R99 ;  /* 0x000033405e5e7816 */ /* 0x000fe40000000063 */
[----:B------:R-:W-:Y:S02]  /*32fa0*/  LEA R0, R0, UR4, 0x4 ;  /* 0x0000000400007c11 */ /* 0x000fe4000f8e20ff */
[----:B------:R-:W-:Y:S02]  /*32fb0*/  PRMT R60, R83, 0x5410, R84 ;  /* 0x00005410533c7816 */ /* 0x000fe40000000054 */
[----:B------:R-:W-:Y:S02]  /*32fc0*/  PRMT R87, R85, 0x5410, R90 ;  /* 0x0000541055577816 */ /* 0x000fe4000000005a */
[----:B------:R-:W-:-:S02]  /*32fd0*/  PRMT R6, R128, 0x4210, R14 ;  /* 0x0000421080067816 */ /* 0x000fc4000000000e */
[----:B------:R-:W-:Y:S02]  /*32fe0*/  PRMT R7, R16, 0x3340, R1 ;  /* 0x0000334010077816 */ /* 0x000fe40000000001 */
[----:B------:R-:W-:Y:S02]  /*32ff0*/  PRMT R85, R9, 0x5410, R24 ;  /* 0x0000541009557816 */ /* 0x000fe40000000018 */
[----:B------:R-:W-:Y:S02]  /*33000*/  PRMT R84, R28, 0x5410, R19 ;  /* 0x000054101c547816 */ /* 0x000fe40000000013 */
[----:B------:R-:W-:Y:S02]  /*33010*/  PRMT R2, R94, 0x5410, R25 ;  /* 0x000054105e027816 */ /* 0x000fe40000000019 */
[----:B------:R-:W-:Y:S01]  /*33020*/  PRMT R47, R26, 0x5410, R27 ;  /* 0x000054101a2f7816 */ /* 0x000fe2000000001b */
[----:B------:R-:W-:Y:S01]  /*33030*/  BAR.SYNC.DEFER_BLOCKING 0x0 ;  /* 0x0000000000007b1d */ /* 0x000fe20000010000 */
[----:B------:R-:W-:-:S02]  /*33040*/  PRMT R14, R17, 0x5210, R14 ;  /* 0x00005210110e7816 */ /* 0x000fc4000000000e */
[----:B------:R-:W-:Y:S02]  /*33050*/  SHF.R.U32.HI R150, RZ, 0x8, R150 ;  /* 0x00000008ff967819 */ /* 0x000fe40000011696 */
[----:B------:R-:W-:Y:S02]  /*33060*/  SHF.R.U32.HI R12, RZ, 0x8, R12 ;  /* 0x00000008ff0c7819 */ /* 0x000fe4000001160c */
[----:B------:R-:W-:Y:S02]  /*33070*/  SHF.R.U32.HI R71, RZ, 0x8, R71 ;  /* 0x00000008ff477819 */ /* 0x000fe40000011647 */
[----:B------:R-:W-:Y:S02]  /*33080*/  LOP3.LUT R150, R150, 0xffff, RZ, 0xc0, !PT ;  /* 0x0000ffff96967812 */ /* 0x000fe400078ec0ff */
[----:B------:R-:W-:Y:S02]  /*33090*/  LOP3.LUT R12, R12, 0xffff, RZ, 0xc0, !PT ;  /* 0x0000ffff0c0c7812 */ /* 0x000fe400078ec0ff */
[----:B------:R-:W-:Y:S01]  /*330a0*/  LOP3.LUT R71, R71, 0xffff, RZ, 0xc0, !PT ;  /* 0x0000ffff47477812 */ /* 0x000fe200078ec0ff */
[----:B------:R-:W-:Y:S04]  /*330b0*/  LDS.128 R24, [R0] ;  /* 0x0000000000187984 */ /* 0x000fe80000000c00 */
[----:B------:R-:W0:Y:S01]  /*330c0*/  LDS.128 R16, [R0+0x800] ;  /* 0x0008000000107984 */ /* 0x000e220000000c00 */
[----:B------:R-:W-:-:S02]  /*330d0*/  PRMT R150, R150, 0x3340, R1 ;  /* 0x0000334096967816 */ /* 0x000fc40000000001 */
[----:B------:R-:W-:Y:S02]  /*330e0*/  PRMT R52, R86, 0x5410, R95 ;  /* 0x0000541056347816 */ /* 0x000fe4000000005f */
[----:B------:R-:W-:Y:S02]  /*330f0*/  PRMT R86, R12, 0x3340, R71 ;  /* 0x000033400c567816 */ /* 0x000fe40000000047 */
[----:B------:R-:W-:Y:S02]  /*33100*/  LOP3.LUT R12, R149, 0xffff, RZ, 0xc0, !PT ;  /* 0x0000ffff950c7812 */ /* 0x000fe400078ec0ff */
[----:B------:R-:W-:Y:S02]  /*33110*/  PRMT R148, R148, 0x5410, R150 ;  /* 0x0000541094947816 */ /* 0x000fe40000000096 */
[----:B------:R-:W-:Y:S02]  /*33120*/  LOP3.LUT R8, R139, 0xffff, RZ, 0xc0, !PT ;  /* 0x0000ffff8b087812 */ /* 0x000fe400078ec0ff */
[----:B------:R-:W-:-:S02]  /*33130*/  PRMT R86, R86, 0x5410, R7 ;  /* 0x0000541056567816 */ /* 0x000fc40000000007 */
[--C-:B------:R-:W-:Y:S02]  /*33140*/  PRMT R4, R131, 0x4210, R12.reuse ;  /* 0x0000421083047816 */ /* 0x100fe4000000000c */
[----:B------:R-:W-:Y:S02]  /*33150*/  PRMT R12, R148, 0x5210, R12 ;  /* 0x00005210940c7816 */ /* 0x000fe4000000000c */
[--C-:B------:R-:W-:Y:S01]  /*33160*/  PRMT R7, R129, 0x4210, R8.reuse ;  /* 0x0000421081077816 */ /* 0x100fe20000000008 */
[----:B------:R-:W-:Y:S01]  /*33170*/  BAR.SYNC.DEFER_BLOCKING 0x0 ;  /* 0x0000000000007b1d */ /* 0x000fe20000010000 */
[----:B------:R-:W-:Y:S02]  /*33180*/  PRMT R15, R15, 0x5210, R8 ;  /* 0x000052100f0f7816 */ /* 0x000fe40000000008 */
[----:B------:R-:W-:-:S03]  /*33190*/  LOP3.LUT R78, R78, 0xffff, RZ, 0xc0, !PT ;  /* 0x0000ffff4e4e7812 */ /* 0x000fc600078ec0ff */
[----:B------:R-:W-:Y:S04]  /*331a0*/  STS.128 [R20], R4 ;  /* 0x0000000414007388 */ /* 0x000fe80000000c00 */
[----:B------:R2:W-:Y:S01]  /*331b0*/  STS.128 [R20+0x400], R12 ;  /* 0x0004000c14007388 */ /* 0x0005e20000000c00 */
[----:B------:R-:W-:Y:S01]  /*331c0*/  BAR.SYNC.DEFER_BLOCKING 0x0 ;  /* 0x0000000000007b1d */ /* 0x000fe20000010000 */
[----:B------:R-:W-:Y:S02]  /*331d0*/  LOP3.LUT R163, R163, 0xffff, RZ, 0xc0, !PT ;  /* 0x0000ffffa3a37812 */ /* 0x000fe400078ec0ff */
[----:B------:R-:W-:Y:S02]  /*331e0*/  LOP3.LUT R162, R162, 0xffff, RZ, 0xc0, !PT ;  /* 0x0000ffffa2a27812 */ /* 0x000fe400078ec0ff */
[----:B--2---:R-:W-:-:S02]  /*331f0*/  PRMT R12, R68, 0x5210, R78 ;  /* 0x00005210440c7816 */ /* 0x004fc4000000004e */
[----:B------:R-:W-:Y:S02]  /*33200*/  PRMT R13, R69, 0x5210, R163 ;  /* 0x00005210450d7816 */ /* 0x000fe400000000a3 */
[----:B------:R-:W-:Y:S02]  /*33210*/  PRMT R14, R70, 0x5210, R162 ;  /* 0x00005210460e7816 */ /* 0x000fe400000000a2 */
[----:B------:R-:W-:Y:S04]  /*33220*/  LDS.128 R68, [R0] ;  /* 0x0000000000447984 */ /* 0x000fe80000000c00 */
[----:B------:R-:W-:Y:S01]  /*33230*/  LDS.128 R4, [R0+0x800] ;  /* 0x0008000000047984 */ /* 0x000fe20000000c00 */
[----:B------:R-:W-:Y:S02]  /*33240*/  LOP3.LUT R28, R161, 0xffff, RZ, 0xc0, !PT ;  /* 0x0000ffffa11c7812 */ /* 0x000fe400078ec0ff */
[----:B------:R-:W-:-:S02]  /*33250*/  PRMT R8, R11, 0x4210, R78 ;  /* 0x000042100b087816 */ /* 0x000fc4000000004e */
[----:B------:R-:W-:Y:S02]  /*33260*/  PRMT R9, R10, 0x4210, R163 ;  /* 0x000042100a097816 */ /* 0x000fe400000000a3 */
[----:B------:R-:W-:Y:S02]  /*33270*/  PRMT R10, R33, 0x4210, R162 ;  /* 0x00004210210a7816 */ /* 0x000fe400000000a2 */
[--C-:B------:R-:W-:Y:S01]  /*33280*/  PRMT R11, R35, 0x4210, R28.reuse ;  /* 0x00004210230b7816 */ /* 0x100fe2000000001c */
[----:B------:R-:W-:Y:S01]  /*33290*/  BAR.SYNC.DEFER_BLOCKING 0x0 ;  /* 0x0000000000007b1d */ /* 0x000fe20000010000 */
[----:B------:R-:W-:Y:S02]  /*332a0*/  PRMT R15, R63, 0x5210, R28 ;  /* 0x000052103f0f7816 */ /* 0x000fe4000000001c */
[----:B------:R-:W-:Y:S02]  /*332b0*/  SHF.R.U32.HI R56, RZ, 0x8, R56 ;  /* 0x00000008ff387819 */ /* 0x000fe40000011638 */
[----:B------:R-:W-:-:S03]  /*332c0*/  LOP3.LUT R160, R160, 0xffff, RZ, 0xc0, !PT ;  /* 0x0000ffffa0a07812 */ /* 0x000fc600078ec0ff */
[----:B------:R-:W2:Y:S01]  /*332d0*/  LDC.64 R162, c[0x0][0x398] ;  /* 0x0000e600ffa27b82 */ /* 0x000ea20000000a00 */
[----:B------:R-:W-:Y:S04]  /*332e0*/  STS.128 [R20], R8 ;  /* 0x0000000814007388 */ /* 0x000fe80000000c00 */
[----:B------:R-:W-:Y:S03]  /*332f0*/  STS.128 [R20+0x400], R12 ;  /* 0x0004000c14007388 */ /* 0x000fe60000000c00 */
[----:B------:R-:W-:Y:S01]  /*33300*/  BAR.SYNC.DEFER_BLOCKING 0x0 ;  /* 0x0000000000007b1d */ /* 0x000fe20000010000 */
[----:B------:R-:W-:Y:S02]  /*33310*/  LOP3.LUT R56, R56, 0xffff, RZ, 0xc0, !PT ;  /* 0x0000ffff38387812 */ /* 0x000fe400078ec0ff */
[----:B------:R-:W-:-:S02]  /*33320*/  LOP3.LUT R30, R165, 0xffff, RZ, 0xc0, !PT ;  /* 0x0000ffffa51e7812 */ /* 0x000fc400078ec0ff */
[----:B------:R-:W-:Y:S02]  /*33330*/  LOP3.LUT R164, R164, 0xffff, RZ, 0xc0, !PT ;  /* 0x0000ffffa4a47812 */ /* 0x000fe400078ec0ff */
[----:B------:R-:W-:Y:S01]  /*33340*/  LOP3.LUT R62, R3, 0xffff, RZ, 0xc0, !PT ;  /* 0x0000ffff033e7812 */ /* 0x000fe200078ec0ff */
[----:B------:R-:W-:Y:S04]  /*33350*/  LDS.128 R8, [R0] ;  /* 0x0000000000087984 */ /* 0x000fe80000000c00 */
[----:B------:R-:W-:Y:S01]  /*33360*/  LDS.128 R12, [R0+0x800] ;  /* 0x00080000000c7984 */ /* 0x000fe20000000c00 */
[----:B------:R-:W-:Y:S02]  /*33370*/  PRMT R28, R29, 0x4210, R160 ;  /* 0x000042101d1c7816 */ /* 0x000fe400000000a0 */
[----:B------:R-:W-:-:S02]  /*33380*/  PRMT R67, R56, 0x3340, R1 ;  /* 0x0000334038437816 */ /* 0x000fc40000000001 */
[--C-:B------:R-:W-:Y:S02]  /*33390*/  PRMT R29, R31, 0x4210, R30.reuse ;  /* 0x000042101f1d7816 */ /* 0x100fe4000000001e */
[----:B------:R-:W-:Y:S02]  /*333a0*/  PRMT R57, R57, 0x5210, R30 ;  /* 0x0000521039397816 */ /* 0x000fe4000000001e */
[----:B------:R-:W-:Y:S02]  /*333b0*/  PRMT R56, R61, 0x5210, R160 ;  /* 0x000052103d387816 */ /* 0x000fe400000000a0 */
[--C-:B------:R-:W-:Y:S02]  /*333c0*/  PRMT R30, R37, 0x4210, R164.reuse ;  /* 0x00004210251e7816 */ /* 0x100fe400000000a4 */
[----:B------:R-:W-:Y:S02]  /*333d0*/  PRMT R58, R58, 0x5210, R164 ;  /* 0x000052103a3a7816 */ /* 0x000fe400000000a4 */
[--C-:B------:R-:W-:Y:S01]  /*333e0*/  PRMT R31, R39, 0x4210, R62.reuse ;  /* 0x00004210271f7816 */ /* 0x100fe2000000003e */
[----:B------:R-:W-:Y:S01]  /*333f0*/  BAR.SYNC.DEFER_BLOCKING 0x0 ;  /* 0x0000000000007b1d */ /* 0x000fe20000010000 */
[----:B------:R-:W-:-:S02]  /*33400*/  PRMT R59, R59, 0x5210, R62 ;  /* 0x000052103b3b7816 */ /* 0x000fc4000000003e */
[----:B------:R-:W-:Y:S02]  /*33410*/  SHF.R.U32.HI R64, RZ, 0x8, R64 ;  /* 0x00000008ff407819 */ /* 0x000fe40000011640 */
[----:B------:R-:W-:-:S03]  /*33420*/  SHF.R.U32.HI R100, RZ, 0x8, R100 ;  /* 0x00000008ff647819 */ /* 0x000fc60000011664 */
[----:B------:R-:W3:Y:S01]  /*33430*/  LDC R164, c[0x0][0x3e8] ;  /* 0x0000fa00ffa47b82 */ /* 0x000ee20000000800 */
[----:B------:R-:W-:Y:S02]  /*33440*/  SHF.R.U32.HI R101, RZ, 0x8, R101 ;  /* 0x00000008ff657819 */ /* 0x000fe40000011665 */
[----:B------:R-:W-:Y:S01]  /*33450*/  LOP3.LUT R64, R64, 0xffff, RZ, 0xc0, !PT ;  /* 0x0000ffff40407812 */ /* 0x000fe200078ec0ff */
[----:B------:R4:W-:Y:S04]  /*33460*/  STS.128 [R20], R28 ;  /* 0x0000001c14007388 */ /* 0x0009e80000000c00 */
[----:B------:R-:W-:Y:S01]  /*33470*/  STS.128 [R20+0x400], R56 ;  /* 0x0004003814007388 */ /* 0x000fe20000000c00 */
[----:B------:R-:W-:Y:S01]  /*33480*/  BAR.SYNC.DEFER_BLOCKING 0x0 ;  /* 0x0000000000007b1d */ /* 0x000fe20000010000 */
[----:B------:R-:W-:-:S02]  /*33490*/  LOP3.LUT R100, R100, 0xffff, RZ, 0xc0, !PT ;  /* 0x0000ffff64647812 */ /* 0x000fc400078ec0ff */
[----:B------:R-:W-:Y:S02]  /*334a0*/  LOP3.LUT R101, R101, 0xffff, RZ, 0xc0, !PT ;  /* 0x0000ffff65657812 */ /* 0x000fe400078ec0ff */
[----:B------:R-:W-:Y:S02]  /*334b0*/  PRMT R64, R64, 0x3340, R1 ;  /* 0x0000334040407816 */ /* 0x000fe40000000001 */
[----:B------:R-:W-:Y:S02]  /*334c0*/  PRMT R83, R100, 0x3340, R101 ;  /* 0x0000334064537816 */ /* 0x000fe40000000065 */
[----:B------:R-:W-:Y:S02]  /*334d0*/  LOP3.LUT R77, R77, 0xffff, RZ, 0xc0, !PT ;  /* 0x0000ffff4d4d7812 */ /* 0x000fe400078ec0ff */
[----:B------:R-:W-:Y:S02]  /*334e0*/  LOP3.LUT R107, R107, 0xffff, RZ, 0xc0, !PT ;  /* 0x0000ffff6b6b7812 */ /* 0x000fe400078ec0ff */
[----:B------:R-:W-:-:S02]  /*334f0*/  PRMT R82, R82, 0x5410, R67 ;  /* 0x0000541052527816 */ /* 0x000fc40000000043 */
[----:B------:R-:W-:Y:S02]  /*33500*/  PRMT R83, R83, 0x5410, R64 ;  /* 0x0000541053537816 */ /* 0x000fe40000000040 */
[----:B------:R-:W-:Y:S02]  /*33510*/  PRMT R37, R65, 0x5210, R77 ;  /* 0x0000521041257816 */ /* 0x000fe4000000004d */
[----:B------:R-:W-:Y:S01]  /*33520*/  PRMT R39, R60, 0x5210, R107 ;  /* 0x000052103c277816 */ /* 0x000fe2000000006b */
[----:B------:R-:W-:Y:S04]  /*33530*/  LDS.128 R64, [R0] ;  /* 0x0000000000407984 */ /* 0x000fe80000000c00 */
[----:B------:R-:W1:Y:S01]  /*33540*/  LDS.128 R60, [R0+0x800] ;  /* 0x00080000003c7984 */ /* 0x000e620000000c00 */
[----:B------:R-:W-:-:S02]  /*33550*/  LOP3.LUT R76, R76, 0xffff, RZ, 0xc0, !PT ;  /* 0x0000ffff4c4c7812 */ /* 0x000fc400078ec0ff */
[----:B------:R-:W-:Y:S02]  /*33560*/  LOP3.LUT R103, R103, 0xffff, RZ, 0xc0, !PT ;  /* 0x0000ffff67677812 */ /* 0x000fe400078ec0ff */
[--C-:B----4-:R-:W-:Y:S02]  /*33570*/  PRMT R28, R51, 0x4210, R76.reuse ;  /* 0x00004210331c7816 */ /* 0x110fe4000000004c */
[----:B------:R-:W-:Y:S02]  /*33580*/  PRMT R36, R36, 0x5210, R76 ;  /* 0x0000521024247816 */ /* 0x000fe4000000004c */
[----:B------:R-:W-:Y:S02]  /*33590*/  PRMT R29, R50, 0x4210, R77 ;  /* 0x00004210321d7816 */ /* 0x000fe4000000004d */
[--C-:B------:R-:W-:Y:S02]  /*335a0*/  PRMT R30, R53, 0x4210, R103.reuse ;  /* 0x00004210351e7816 */ /* 0x100fe40000000067 */
[----:B------:R-:W-:Y:S01]  /*335b0*/  PRMT R38, R38, 0x5210, R103 ;  /* 0x0000521026267816 */ /* 0x000fe20000000067 */
[----:B------:R-:W-:Y:S01]  /*335c0*/  BAR.SYNC.DEFER_BLOCKING 0x0 ;  /* 0x0000000000007b1d */ /* 0x000fe20000010000 */
[----:B------:R-:W-:-:S02]  /*335d0*/  PRMT R31, R49, 0x4210, R107 ;  /* 0x00004210311f7816 */ /* 0x000fc4000000006b */
[----:B------:R-:W-:-:S03]  /*335e0*/  PRMT R54, R92, 0x5410, R93 ;  /* 0x000054105c367816 */ /* 0x000fc6000000005d */
[----:B------:R4:W-:Y:S04]  /*335f0*/  STS.128 [R20], R28 ;  /* 0x0000001c14007388 */ /* 0x0009e80000000c00 */
[----:B------:R-:W-:Y:S01]  /*33600*/  STS.128 [R20+0x400], R36 ;  /* 0x0004002414007388 */ /* 0x000fe20000000c00 */
[----:B------:R-:W-:Y:S01]  /*33610*/  BAR.SYNC.DEFER_BLOCKING 0x0 ;  /* 0x0000000000007b1d */ /* 0x000fe20000010000 */
[----:B------:R-:W-:Y:S02]  /*33620*/  LOP3.LUT R113, R113, 0xffff, RZ, 0xc0, !PT ;  /* 0x0000ffff71717812 */ /* 0x000fe400078ec0ff */
[----:B------:R-:W-:Y:S02]  /*33630*/  LOP3.LUT R118, R118, 0xffff, RZ, 0xc0, !PT ;  /* 0x0000ffff76767812 */ /* 0x000fe400078ec0ff */
[----:B------:R-:W-:-:S02]  /*33640*/  LOP3.LUT R72, R72, 0xffff, RZ, 0xc0, !PT ;  /* 0x0000ffff48487812 */ /* 0x000fc400078ec0ff */
[----:B------:R-:W-:Y:S02]  /*33650*/  PRMT R76, R55, 0x4210, R113 ;  /* 0x00004210374c7816 */ /* 0x000fe40000000071 */
[----:B----4-:R-:W-:Y:S02]  /*33660*/  PRMT R30, R54, 0x5210, R118 ;  /* 0x00005210361e7816 */ /* 0x010fe40000000076 */
[----:B------:R-:W-:Y:S02]  /*33670*/  PRMT R31, R52, 0x5210, R72 ;  /* 0x00005210341f7816 */ /* 0x000fe40000000048 */
[----:B------:R-:W-:Y:S04]  /*33680*/  LDS.128 R52, [R0] ;  /* 0x0000000000347984 */ /* 0x000fe80000000c00 */
[----:B------:R-:W4:Y:S01]  /*33690*/  LDS.128 R56, [R0+0x800] ;  /* 0x0008000000387984 */ /* 0x000f220000000c00 */
[----:B------:R-:W-:-:S02]  /*336a0*/  LOP3.LUT R112, R112, 0xffff, RZ, 0xc0, !PT ;  /* 0x0000ffff70707812 */ /* 0x000fc400078ec0ff */
[----:B------:R-:W-:Y:S02]  /*336b0*/  PRMT R28, R88, 0x5210, R113 ;  /* 0x00005210581c7816 */ /* 0x000fe40000000071 */
[--C-:B------:R-:W-:Y:S02]  /*336c0*/  PRMT R77, R74, 0x4210, R112.reuse ;  /* 0x000042104a4d7816 */ /* 0x100fe40000000070 */
[----:B------:R-:W-:Y:S01]  /*336d0*/  PRMT R29, R87, 0x5210, R112 ;  /* 0x00005210571d7816 */ /* 0x000fe20000000070 */
[----:B------:R-:W-:Y:S01]  /*336e0*/  BAR.SYNC.DEFER_BLOCKING 0x0 ;  /* 0x0000000000007b1d */ /* 0x000fe20000010000 */
[----:B------:R-:W-:Y:S02]  /*336f0*/  PRMT R78, R75, 0x4210, R118 ;  /* 0x000042104b4e7816 */ /* 0x000fe40000000076 */
[----:B------:R-:W-:-:S05]  /*33700*/  PRMT R79, R79, 0x4210, R72 ;  /* 0x000042104f4f7816 */ /* 0x000fca0000000048 */
[----:B------:R0:W-:Y:S04]  /*33710*/  STS.128 [R20], R76 ;  /* 0x0000004c14007388 */ /* 0x0001e80000000c00 */
[----:B------:R1:W-:Y:S01]  /*33720*/  STS.128 [R20+0x400], R28 ;  /* 0x0004001c14007388 */ /* 0x0003e20000000c00 */
[----:B------:R-:W-:Y:S01]  /*33730*/  BAR.SYNC.DEFER_BLOCKING 0x0 ;  /* 0x0000000000007b1d */ /* 0x000fe20000010000 */
[----:B------:R-:W-:-:S04]  /*33740*/  LOP3.LUT R43, R43, 0xffff, RZ, 0xc0, !PT ;  /* 0x0000ffff2b2b7812 */ /* 0x000fc800078ec0ff */
[----:B0-----:R-:W-:Y:S02]  /*33750*/  PRMT R76, R48, 0x5210, R43 ;  /* 0x00005210304c7816 */ /* 0x001fe4000000002b */
[----:B------:R-:W-:Y:S04]  /*33760*/  LDS.128 R48, [R0] ;  /* 0x0000000000307984 */ /* 0x000fe80000000c00 */
[----:B------:R-:W0:Y:S01]  /*33770*/  LDS.128 R36, [R0+0x800] ;  /* 0x0008000000247984 */ /* 0x000e220000000c00 */
[----:B------:R-:W-:Y:S02]  /*33780*/  LOP3.LUT R44, R44, 0xffff, RZ, 0xc0, !PT ;  /* 0x0000ffff2c2c7812 */ /* 0x000fe400078ec0ff */
[----:B------:R-:W-:Y:S02]  /*33790*/  LOP3.LUT R21, R21, 0xffff, RZ, 0xc0, !PT ;  /* 0x0000ffff15157812 */ /* 0x000fe400078ec0ff */
[----:B------:R-:W-:-:S02]  /*337a0*/  LOP3.LUT R34, R34, 0xffff, RZ, 0xc0, !PT ;  /* 0x0000ffff22227812 */ /* 0x000fc400078ec0ff */
[----:B-1----:R-:W-:Y:S02]  /*337b0*/  PRMT R28, R80, 0x4210, R43 ;  /* 0x00004210501c7816 */ /* 0x002fe4000000002b */
[--C-:B------:R-:W-:Y:S02]  /*337c0*/  PRMT R29, R81, 0x4210, R44.reuse ;  /* 0x00004210511d7816 */ /* 0x100fe4000000002c */
[----:B------:R-:W-:Y:S02]  /*337d0*/  PRMT R77, R86, 0x5210, R44 ;  /* 0x00005210564d7816 */ /* 0x000fe4000000002c */
[--C-:B------:R-:W-:Y:S02]  /*337e0*/  PRMT R30, R40, 0x4210, R21.reuse ;  /* 0x00004210281e7816 */ /* 0x100fe40000000015 */
[----:B------:R-:W-:Y:S02]  /*337f0*/  PRMT R78, R85, 0x5210, R21 ;  /* 0x00005210554e7816 */ /* 0x000fe40000000015 */
[--C-:B------:R-:W-:Y:S01]  /*33800*/  PRMT R31, R73, 0x4210, R34.reuse ;  /* 0x00004210491f7816 */ /* 0x100fe20000000022 */
[----:B------:R-:W-:Y:S01]  /*33810*/  BAR.SYNC.DEFER_BLOCKING 0x0 ;  /* 0x0000000000007b1d */ /* 0x000fe20000010000 */
[----:B------:R-:W-:-:S02]  /*33820*/  PRMT R79, R84, 0x5210, R34 ;  /* 0x00005210544f7816 */ /* 0x000fc40000000022 */
[----:B------:R-:W-:-:S03]  /*33830*/  LOP3.LUT R3, R42, 0xffff, RZ, 0xc0, !PT ;  /* 0x0000ffff2a037812 */ /* 0x000fc600078ec0ff */
[----:B------:R-:W-:Y:S04]  /*33840*/  STS.128 [R20], R28 ;  /* 0x0000001c14007388 */ /* 0x000fe80000000c00 */
[----:B------:R-:W-:Y:S01]  /*33850*/  STS.128 [R20+0x400], R76 ;  /* 0x0004004c14007388 */ /* 0x000fe20000000c00 */
[----:B------:R-:W-:Y:S02]  /*33860*/  LOP3.LUT R22, R22, 0xffff, RZ, 0xc0, !PT ;  /* 0x0000ffff16167812 */ /* 0x000fe400078ec0ff */
[----:B------:R-:W-:Y:S02]  /*33870*/  LOP3.LUT R23, R23, 0xffff, RZ, 0xc0, !PT ;  /* 0x0000ffff17177812 */ /* 0x000fe400078ec0ff */
[----:B------:R-:W-:Y:S02]  /*33880*/  LOP3.LUT R134, R134, 0xffff, RZ, 0xc0, !PT ;  /* 0x0000ffff86867812 */ /* 0x000fe400078ec0ff */
[----:B------:R-:W-:-:S02]  /*33890*/  PRMT R32, R32, 0x4210, R3 ;  /* 0x0000421020207816 */ /* 0x000fc40000000003 */
[----:B------:R-:W-:Y:S01]  /*338a0*/  PRMT R80, R2, 0x5210, R3 ;  /* 0x0000521002507816 */ /* 0x000fe20000000003 */
[----:B------:R-:W-:Y:S01]  /*338b0*/  STL [R1+0x138], R0 ;  /* 0x0001380001007387 */ /* 0x000fe20000100800 */
[--C-:B------:R-:W-:Y:S02]  /*338c0*/  PRMT R33, R46, 0x4210, R22.reuse ;  /* 0x000042102e217816 */ /* 0x100fe40000000016 */
[----:B------:R-:W-:Y:S02]  /*338d0*/  PRMT R81, R47, 0x5210, R22 ;  /* 0x000052102f517816 */ /* 0x000fe40000000016 */
[----:B------:R-:W-:Y:S01]  /*338e0*/  PRMT R34, R45, 0x4210, R23 ;  /* 0x000042102d227816 */ /* 0x000fe20000000017 */
[----:B------:R-:W-:Y:S01]  /*338f0*/  BAR.SYNC.DEFER_BLOCKING 0x0 ;  /* 0x0000000000007b1d */ /* 0x000fe20000010000 */
[----:B------:R-:W-:Y:S02]  /*33900*/  PRMT R35, R41, 0x4210, R134 ;  /* 0x0000421029237816 */ /* 0x000fe40000000086 */
[----:B------:R-:W-:-:S02]  /*33910*/  PRMT R3, R16, 0x7773, RZ ;  /* 0x0000777310037816 */ /* 0x000fc400000000ff */
[----:B------:R-:W-:-:S03]  /*33920*/  PRMT R2, R16, 0x7772, RZ ;  /* 0x0000777210027816 */ /* 0x000fc600000000ff */
[----:B------:R-:W-:Y:S04]  /*33930*/  STL [R1+0x2c], R3 ;  /* 0x00002c0301007387 */ /* 0x000fe80000100800 */
[----:B------:R1:W-:Y:S04]  /*33940*/  STL [R1+0x28], R2 ;  /* 0x0000280201007387 */ /* 0x0003e80000100800 */
[----:B------:R-:W0:Y:S04]  /*33950*/  LDS.128 R40, [R0] ;  /* 0x0000000000287984 */ /* 0x000e280000000c00 */
[----:B------:R2:W0:Y:S01]  /*33960*/  LDS.128 R44, [R0+0x800] ;  /* 0x00080000002c7984 */ /* 0x0004220000000c00 */
[----:B-1----:R-:W-:-:S02]  /*33970*/  PRMT R2, R17, 0x7773, RZ ;  /* 0x0000777311027816 */ /* 0x002fc400000000ff */
[----:B------:R-:W-:Y:S01]  /*33980*/  PRMT R3, R18, 0x7773, RZ ;  /* 0x0000777312037816 */ /* 0x000fe200000000ff */
[----:B------:R-:W-:Y:S01]  /*33990*/  BAR.SYNC.DEFER_BLOCKING 0x0 ;  /* 0x0000000000007b1d */ /* 0x000fe20000010000 */
[----:B--2---:R-:W-:-:S05]  /*339a0*/  PRMT R0, R16, 0x7771, RZ ;  /* 0x0000777110007816 */ /* 0x004fca00000000ff */
[----:B------:R1:W-:Y:S04]  /*339b0*/  STL [R1+0x24], R0 ;  /* 0x0000240001007387 */ /* 0x0003e80000100800 */
[----:B------:R2:W-:Y:S01]  /*339c0*/  STL [R1+0x20], R2 ;  /* 0x0000200201007387 */ /* 0x0005e20000100800 */
[----:B-1----:R-:W-:-:S05]  /*339d0*/  PRMT R0, R17, 0x7772, RZ ;  /* 0x0000777211007816 */ /* 0x002fca00000000ff */
[----:B------:R1:W-:Y:S01]  /*339e0*/  STL [R1+0x1c], R0 ;  /* 0x00001c0001007387 */ /* 0x0003e20000100800 */
[----:B--2---:R-:W-:-:S03]  /*339f0*/  PRMT R2, R18, 0x7771, RZ ;  /* 0x0000777112027816 */ /* 0x004fc600000000ff */
[----:B------:R2:W-:Y:S01]  /*33a00*/  STL [R1+0x8], R3 ;  /* 0x0000080301007387 */ /* 0x0005e20000100800 */
[----:B-1----:R-:W-:-:S05]  /*33a10*/  PRMT R0, R18, 0x7772, RZ ;  /* 0x0000777212007816 */ /* 0x002fca00000000ff */
[----:B------:R1:W-:Y:S01]  /*33a20*/  STL [R1+0x4], R0 ;  /* 0x0000040001007387 */ /* 0x0003e20000100800 */
[----:B--2---:R-:W-:-:S03]  /*33a30*/  PRMT R3, R19, 0x7772, RZ ;  /* 0x0000777213037816 */ /* 0x004fc600000000ff */
[----:B------:R2:W-:Y:S01]  /*33a40*/  STL [R1], R2 ;  /* 0x0000000201007387 */ /* 0x0005e20000100800 */
[C---:B-1----:R-:W-:Y:S02]  /*33a50*/  PRMT R0, R19.reuse, 0x7773, RZ ;  /* 0x0000777313007816 */ /* 0x042fe400000000ff */
[----:B--2---:R-:W-:-:S03]  /*33a60*/  PRMT R2, R19, 0x7771, RZ ;  /* 0x0000777113027816 */ /* 0x004fc600000000ff */
[----:B------:R1:W-:Y:S04]  /*33a70*/  STL [R1+0x18], R0 ;  /* 0x0000180001007387 */ /* 0x0003e80000100800 */
[----:B------:R-:W-:Y:S01]  /*33a80*/  STL [R1+0x14], R3 ;  /* 0x0000140301007387 */ /* 0x000fe20000100800 */
[----:B-1----:R-:W-:-:S03]  /*33a90*/  PRMT R0, R19, 0x7770, RZ ;  /* 0x0000777013007816 */ /* 0x002fc600000000ff */
[----:B------:R-:W-:Y:S04]  /*33aa0*/  STL [R1+0x10], R2 ;  /* 0x0000100201007387 */ /* 0x000fe80000100800 */
[----:B------:R1:W-:Y:S01]  /*33ab0*/  STL [R1+0xc], R0 ;  /* 0x00000c0001007387 */ /* 0x0003e20000100800 */
[----:B------:R-:W2:Y:S01]  /*33ac0*/  S2R R158, SR_CTAID.X ;  /* 0x00000000009e7919 */ /* 0x000ea20000002500 */
[C---:B------:R-:W-:Y:S02]  /*33ad0*/  PRMT R73, R60.reuse, 0x7772, RZ ;  /* 0x000077723c497816 */ /* 0x040fe400000000ff */
[C---:B-1----:R-:W-:Y:S02]  /*33ae0*/  PRMT R0, R60.reuse, 0x7773, RZ ;  /* 0x000077733c007816 */ /* 0x042fe400000000ff */
[----:B------:R-:W-:-:S03]  /*33af0*/  PRMT R74, R60, 0x7771, RZ ;  /* 0x000077713c4a7816 */ /* 0x000fc600000000ff */
[----:B------:R1:W-:Y:S01]  /*33b00*/  STL [R1+0x12c], R0 ;  /* 0x00012c0001007387 */ /* 0x0003e20000100800 */
[----:B------:R-:W-:Y:S02]  /*33b10*/  PRMT R82, R82, 0x5210, R23 ;  /* 0x0000521052527816 */ /* 0x000fe40000000017 */
[----:B------:R-:W-:Y:S01]  /*33b20*/  PRMT R83, R83, 0x5210, R134 ;  /* 0x0000521053537816 */ /* 0x000fe20000000086 */
[----:B------:R0:W-:Y:S01]  /*33b30*/  STL [R1+0x128], R73 ;  /* 0x0001284901007387 */ /* 0x0001e20000100800 */
[----:B-1----:R-:W-:-:S03]  /*33b40*/  PRMT R0, R60, 0x7770, RZ ;  /* 0x000077703c007816 */ /* 0x002fc600000000ff */
[----:B------:R-:W-:Y:S01]  /*33b50*/  STL [R1+0x124], R74 ;  /* 0x0001244a01007387 */ /* 0x000fe20000100800 */
[C---:B------:R-:W-:Y:S02]  /*33b60*/  PRMT R60, R61.reuse, 0x7772, RZ ;  /* 0x000077723d3c7816 */ /* 0x040fe400000000ff */
[C---:B0-----:R-:W-:Y:S01]  /*33b70*/  PRMT R73, R61.reuse, 0x7773, RZ ;  /* 0x000077733d497816 */ /* 0x041fe200000000ff */
[----:B------:R0:W-:Y:S04]  /*33b80*/  STL [R1+0x114], R0 ;  /* 0x0001140001007387 */ /* 0x0001e80000100800 */
[----:B------:R1:W-:Y:S01]  /*33b90*/  STS.128 [R20+0x400], R80 ;  /* 0x0004005014007388 */ /* 0x0003e20000000c00 */
[----:B0-----:R-:W-:-:S03]  /*33ba0*/  PRMT R0, R61, 0x7771, RZ ;  /* 0x000077713d007816 */ /* 0x001fc600000000ff */
[----:B------:R-:W-:Y:S01]  /*33bb0*/  STL [R1+0x120], R73 ;  /* 0x0001204901007387 */ /* 0x000fe20000100800 */
[----:B------:R-:W-:-:S03]  /*33bc0*/  PRMT R61, R61, 0x7770, RZ ;  /* 0x000077703d3d7816 */ /* 0x000fc600000000ff */
[----:B------:R0:W-:Y:S01]  /*33bd0*/  STL [R1+0x11c], R60 ;  /* 0x00011c3c01007387 */ /* 0x0001e20000100800 */
[----:B-1----:R-:W1:Y:S01]  /*33be0*/  S2R R81, SR_CTAID.Y ;  /* 0x0000000000517919 */ /* 0x002e620000002600 */
[----:B------:R-:W1:Y:S02]  /*33bf0*/  LDC.64 R82, c[0x0][0x3e0] ;  /* 0x0000f800ff527b82 */ /* 0x000e640000000a00 */
[----:B------:R2:W-:Y:S01]  /*33c00*/  STL [R1+0x118], R0 ;  /* 0x0001180001007387 */ /* 0x0005e20000100800 */
[----:B0-----:R-:W-:-:S03]  /*33c10*/  PRMT R60, R62, 0x7773, RZ ;  /* 0x000077733e3c7816 */ /* 0x001fc600000000ff */
[----:B------:R0:W-:Y:S01]  /*33c20*/  STL [R1+0x104], R61 ;  /* 0x0001043d01007387 */ /* 0x0001e20000100800 */
[----:B--2---:R-:W-:-:S03]  /*33c30*/  PRMT R0, R62, 0x7772, RZ ;  /* 0x000077723e007816 */ /* 0x004fc600000000ff */
[----:B------:R2:W-:Y:S01]  /*33c40*/  STL [R1+0x110], R60 ;  /* 0x0001103c01007387 */ /* 0x0005e20000100800 */
[----:B0-----:R-:W-:-:S03]  /*33c50*/  PRMT R61, R62, 0x7771, RZ ;  /* 0x000077713e3d7816 */ /* 0x001fc600000000ff */
[----:B------:R0:W-:Y:S01]  /*33c60*/  STL [R1+0x10c], R0 ;  /* 0x00010c0001007387 */ /* 0x0001e20000100800 */
[----:B--2---:R-:W-:-:S03]  /*33c70*/  PRMT R60, R62, 0x7770, RZ ;  /* 0x000077703e3c7816 */ /* 0x004fc600000000ff */
[----:B------:R2:W-:Y:S01]  /*33c80*/  STL [R1+0x108], R61 ;  /* 0x0001083d01007387 */ /* 0x0005e20000100800 */
[----:B0-----:R-:W-:-:S03]  /*33c90*/  PRMT R0, R63, 0x7773, RZ ;  /* 0x000077733f007816 */ /* 0x001fc600000000ff */
[----:B------:R0:W-:Y:S01]  /*33ca0*/  STL [R1+0xf4], R60 ;  /* 0x0000f43c01007387 */ /* 0x0001e20000100800 */
[----:B------:R-:W-:-:S03]  /*33cb0*/  IMAD.SHL.U32 R158, R158, 0x40, RZ ;  /* 0x000000409e9e7824 */ /* 0x000fc600078e00ff */
[----:B------:R1:W-:Y:S01]  /*33cc0*/  STL [R1+0x100], R0 ;  /* 0x0001000001007387 */ /* 0x0003e20000100800 */
[C---:B--2---:R-:W-:Y:S02]  /*33cd0*/  PRMT R61, R63.reuse, 0x7772, RZ ;  /* 0x000077723f3d7816 */ /* 0x044fe400000000ff */
[----:B0-----:R-:W-:-:S03]  /*33ce0*/  PRMT R60, R63, 0x7771, RZ ;  /* 0x000077713f3c7816 */ /* 0x001fc600000000ff */
[----:B------:R-:W-:Y:S01]  /*33cf0*/  STL [R1+0xfc], R61 ;  /* 0x0000fc3d01007387 */ /* 0x000fe20000100800 */
[----:B-1----:R-:W-:-:S03]  /*33d00*/  PRMT R0, R63, 0x7770, RZ ;  /* 0x000077703f007816 */ /* 0x002fc600000000ff */
[----:B------:R-:W-:Y:S04]  /*33d10*/  STL [R1+0xf8], R60 ;  /* 0x0000f83c01007387 */ /* 0x000fe80000100800 */
[----:B------:R0:W-:Y:S01]  /*33d20*/  STL [R1+0xf0], R0 ;  /* 0x0000f00001007387 */ /* 0x0001e20000100800 */
[----:B------:R-:W-:Y:S01]  /*33d30*/  IMAD R82, R81, R82, RZ ;  /* 0x0000005251527224 */ /* 0x000fe200078e02ff */
[----:B0-----:R-:W-:-:S05]  /*33d40*/  LOP3.LUT R0, R158, 0x3f, R102, 0xf8, !PT ;  /* 0x0000003f9e007812 */ /* 0x001fca00078ef866 */
[----:B------:R-:W-:Y:S01]  /*33d50*/  IMAD R83, R0, R83, RZ ;  /* 0x0000005300537224 */ /* 0x000fe200078e02ff */
[C---:B----4-:R-:W-:Y:S02]  /*33d60*/  PRMT R0, R56.reuse, 0x7773, RZ ;  /* 0x0000777338007816 */ /* 0x050fe400000000ff */
[C---:B------:R-:W-:Y:S02]  /*33d70*/  PRMT R81, R56.reuse, 0x7772, RZ ;  /* 0x0000777238517816 */ /* 0x040fe400000000ff */
[C---:B------:R-:W-:Y:S01]  /*33d80*/  PRMT R84, R56.reuse, 0x7771, RZ ;  /* 0x0000777138547816 */ /* 0x040fe200000000ff */
[----:B------:R0:W-:Y:S04]  /*33d90*/  STL [R1+0xec], R0 ;  /* 0x0000ec0001007387 */ /* 0x0001e80000100800 */
[----:B------:R1:W-:Y:S01]  /*33da0*/  STL [R1+0xe8], R81 ;  /* 0x0000e85101007387 */ /* 0x0003e20000100800 */
[----:B0-----:R-:W-:-:S03]  /*33db0*/  PRMT R0, R56, 0x7770, RZ ;  /* 0x0000777038007816 */ /* 0x001fc600000000ff */
[----:B------:R-:W-:Y:S01]  /*33dc0*/  STL [R1+0xe4], R84 ;  /* 0x0000e45401007387 */ /* 0x000fe20000100800 */
[C---:B------:R-:W-:Y:S02]  /*33dd0*/  PRMT R56, R57.reuse, 0x7772, RZ ;  /* 0x0000777239387816 */ /* 0x040fe400000000ff */
[C---:B-1----:R-:W-:Y:S01]  /*33de0*/  PRMT R81, R57.reuse, 0x7773, RZ ;  /* 0x0000777339517816 */ /* 0x042fe200000000ff */
[----:B------:R0:W-:Y:S04]  /*33df0*/  STL [R1+0xd4], R0 ;  /* 0x0000d40001007387 */ /* 0x0001e80000100800 */
[----:B------:R-:W-:Y:S01]  /*33e00*/  STL [R1+0xe0], R81 ;  /* 0x0000e05101007387 */ /* 0x000fe20000100800 */
[----:B0-----:R-:W-:-:S03]  /*33e10*/  PRMT R0, R57, 0x7771, RZ ;  /* 0x0000777139007816 */ /* 0x001fc600000000ff */
[----:B------:R0:W-:Y:S01]  /*33e20*/  STL [R1+0xdc], R56 ;  /* 0x0000dc3801007387 */ /* 0x0001e20000100800 */
[----:B------:R-:W-:-:S03]  /*33e30*/  PRMT R57, R57, 0x7770, RZ ;  /* 0x0000777039397816 */ /* 0x000fc600000000ff */
[----:B------:R1:W-:Y:S01]  /*33e40*/  STL [R1+0xd8], R0 ;  /* 0x0000d80001007387 */ /* 0x0003e20000100800 */
[----:B0-----:R-:W-:-:S03]  /*33e50*/  PRMT R56, R58, 0x7773, RZ ;  /* 0x000077733a387816 */ /* 0x001fc600000000ff */
[----:B------:R0:W-:Y:S01]  /*33e60*/  STL [R1+0xc4], R57 ;  /* 0x0000c43901007387 */ /* 0x0001e20000100800 */
[----:B-1----:R-:W-:-:S03]  /*33e70*/  PRMT R0, R58, 0x7772, RZ ;  /* 0x000077723a007816 */ /* 0x002fc600000000ff */
[----:B------:R1:W-:Y:S04]  /*33e80*/  STL [R1+0xd0], R56 ;  /* 0x0000d03801007387 */ /* 0x0003e80000100800 */
[----:B------:R2:W-:Y:S01]  /*33e90*/  STL [R1+0xcc], R0 ;  /* 0x0000cc0001007387 */ /* 0x0005e20000100800 */
[C---:B0-----:R-:W-:Y:S02]  /*33ea0*/  PRMT R57, R58.reuse, 0x7771, RZ ;  /* 0x000077713a397816 */ /* 0x041fe400000000ff */
[----:B-1----:R-:W-:-:S03]  /*33eb0*/  PRMT R56, R58, 0x7770, RZ ;  /* 0x000077703a387816 */ /* 0x002fc600000000ff */
[----:B------:R0:W-:Y:S01]  /*33ec0*/  STL [R1+0xc8], R57 ;  /* 0x0000c83901007387 */ /* 0x0001e20000100800 */
[----:B--2---:R-:W-:-:S03]  /*33ed0*/  PRMT R0, R59, 0x7773, RZ ;  /* 0x000077733b007816 */ /* 0x004fc600000000ff */
[----:B------:R1:W-:Y:S01]  /*33ee0*/  STL [R1+0xb4], R56 ;  /* 0x0000b43801007387 */ /* 0x0003e20000100800 */
[----:B------:R-:W-:-:S03]  /*33ef0*/  IADD3 R162, P0, P1, R83, R162, R82 ;  /* 0x000000a253a27210 */ /* 0x000fc6000791e052 */
[----:B------:R2:W-:Y:S01]  /*33f00*/  STL [R1+0xc0], R0 ;  /* 0x0000c00001007387 */ /* 0x0005e20000100800 */
[C---:B0-----:R-:W-:Y:S02]  /*33f10*/  PRMT R57, R59.reuse, 0x7772, RZ ;  /* 0x000077723b397816 */ /* 0x041fe400000000ff */
[----:B-1----:R-:W-:-:S03]  /*33f20*/  PRMT R56, R59, 0x7771, RZ ;  /* 0x000077713b387816 */ /* 0x002fc600000000ff */
[----:B------:R-:W-:Y:S01]  /*33f30*/  STL [R1+0xbc], R57 ;  /* 0x0000bc3901007387 */ /* 0x000fe20000100800 */
[----:B------:R-:W-:Y:S02]  /*33f40*/  SHF.R.S32.HI R86, RZ, 0x1f, R82 ;  /* 0x0000001fff567819 */ /* 0x000fe40000011452 */
[----:B--2---:R-:W-:Y:S02]  /*33f50*/  PRMT R0, R59, 0x7770, RZ ;  /* 0x000077703b007816 */ /* 0x004fe400000000ff */
[----:B------:R-:W-:Y:S01]  /*33f60*/  SHF.R.S32.HI R91, RZ, 0x1f, R83 ;  /* 0x0000001fff5b7819 */ /* 0x000fe20000011453 */
[----:B------:R-:W-:Y:S03]  /*33f70*/  STL [R1+0xb8], R56 ;  /* 0x0000b83801007387 */ /* 0x000fe60000100800 */
[----:B------:R-:W-:Y:S01]  /*33f80*/  IADD3.X R163, PT, PT, R91, R163, R86, P0, P1 ;  /* 0x000000a35ba37210 */ /* 0x000fe200007e2456 */
[----:B------:R0:W-:Y:S01]  /*33f90*/  STL [R1+0xb0], R0 ;  /* 0x0000b00001007387 */ /* 0x0001e20000100800 */
[----:B------:R-:W-:-:S02]  /*33fa0*/  PRMT R91, R36, 0x7772, RZ ;  /* 0x00007772245b7816 */ /* 0x000fc400000000ff */
[C---:B------:R-:W-:Y:S02]  /*33fb0*/  PRMT R92, R36.reuse, 0x7771, RZ ;  /* 0x00007771245c7816 */ /* 0x040fe400000000ff */
[----:B0-----:R-:W-:-:S05]  /*33fc0*/  PRMT R0, R36, 0x7773, RZ ;  /* 0x0000777324007816 */ /* 0x001fca00000000ff */
[----:B------:R0:W-:Y:S04]  /*33fd0*/  STL [R1+0x9c], R0 ;  /* 0x00009c0001007387 */ /* 0x0001e80000100800 */
[----:B------:R1:W-:Y:S01]  /*33fe0*/  STL [R1+0x98], R91 ;  /* 0x0000985b01007387 */ /* 0x0003e20000100800 */
[----:B0-----:R-:W-:Y:S02]  /*33ff0*/  PRMT R0, R36, 0x7770, RZ ;  /* 0x0000777024007816 */ /* 0x001fe400000000ff */
[C---:B------:R-:W-:Y:S02]  /*34000*/  PRMT R36, R37.reuse, 0x7772, RZ ;  /* 0x0000777225247816 */ /* 0x040fe400000000ff */
[----:B-1----:R-:W-:Y:S01]  /*34010*/  PRMT R91, R37, 0x7773, RZ ;  /* 0x00007773255b7816 */ /* 0x002fe200000000ff */
[----:B------:R-:W-:Y:S01]  /*34020*/  STL [R1+0x94], R92 ;  /* 0x0000945c01007387 */ /* 0x000fe20000100800 */
[----:B------:R-:W-:-:S03]  /*34030*/  SHF.R.U32.HI R87, RZ, 0x6, R102 ;  /* 0x00000006ff577819 */ /* 0x000fc60000011666 */
[----:B------:R0:W-:Y:S04]  /*34040*/  STL [R1+0x84], R0 ;  /* 0x0000840001007387 */ /* 0x0001e80000100800 */
[----:B------:R-:W-:Y:S04]  /*34050*/  STL [R1+0x90], R91 ;  /* 0x0000905b01007387 */ /* 0x000fe80000100800 */
[----:B------:R1:W-:Y:S01]  /*34060*/  STL [R1+0x8c], R36 ;  /* 0x00008c2401007387 */ /* 0x0003e20000100800 */
[C---:B0-----:R-:W-:Y:S02]  /*34070*/  PRMT R0, R37.reuse, 0x7771, RZ ;  /* 0x0000777125007816 */ /* 0x041fe400000000ff */
[----:B------:R-:W-:-:S02]  /*34080*/  PRMT R37, R37, 0x7770, RZ ;  /* 0x0000777025257816 */ /* 0x000fc400000000ff */
[----:B------:R-:W-:Y:S01]  /*34090*/  SGXT.U32 R87, R87, 0x1 ;  /* 0x000000015757781a */ /* 0x000fe20000000000 */
[----:B------:R0:W-:Y:S01]  /*340a0*/  STL [R1+0x88], R0 ;  /* 0x0000880001007387 */ /* 0x0001e20000100800 */
[----:B-1----:R-:W-:-:S03]  /*340b0*/  PRMT R36, R38, 0x7773, RZ ;  /* 0x0000777326247816 */ /* 0x002fc600000000ff */
[----:B------:R1:W-:Y:S01]  /*340c0*/  STL [R1+0x74], R37 ;  /* 0x0000742501007387 */ /* 0x0003e20000100800 */
[----:B---3--:R-:W-:-:S03]  /*340d0*/  IMAD R87, R87, R164, RZ ;  /* 0x000000a457577224 */ /* 0x008fc600078e02ff */
[----:B------:R2:W-:Y:S01]  /*340e0*/  STL [R1+0x80], R36 ;  /* 0x0000802401007387 */ /* 0x0005e20000100800 */
[C---:B0-----:R-:W-:Y:S02]  /*340f0*/  PRMT R0, R38.reuse, 0x7772, RZ ;  /* 0x0000777226007816 */ /* 0x041fe400000000ff */
[----:B-1----:R-:W-:-:S03]  /*34100*/  PRMT R37, R38, 0x7771, RZ ;  /* 0x0000777126257816 */ /* 0x002fc600000000ff */
[----:B------:R0:W-:Y:S01]  /*34110*/  STL [R1+0x7c], R0 ;  /* 0x00007c0001007387 */ /* 0x0001e20000100800 */
[----:B--2---:R-:W-:-:S03]  /*34120*/  PRMT R36, R38, 0x7770, RZ ;  /* 0x0000777026247816 */ /* 0x004fc600000000ff */
[----:B------:R1:W-:Y:S01]  /*34130*/  STL [R1+0x78], R37 ;  /* 0x0000782501007387 */ /* 0x0003e20000100800 */
[----:B------:R-:W-:Y:S01]  /*34140*/  IMAD R158, R164, 0x2, R87 ;  /* 0x00000002a49e7824 */ /* 0x000fe200078e0257 */
[----:B------:R-:W-:Y:S02]  /*34150*/  IADD3 R86, P0, PT, R87, R162, RZ ;  /* 0x000000a257567210 */ /* 0x000fe40007f1e0ff */
[----:B------:R2:W-:Y:S01]  /*34160*/  STL [R1+0x70], R36 ;  /* 0x0000702401007387 */ /* 0x0005e20000100800 */
[C---:B0-----:R-:W-:Y:S02]  /*34170*/  PRMT R0, R39.reuse, 0x7773, RZ ;  /* 0x0000777327007816 */ /* 0x041fe400000000ff */
[----:B-1----:R-:W-:-:S03]  /*34180*/  PRMT R37, R39, 0x7772, RZ ;  /* 0x0000777227257816 */ /* 0x002fc600000000ff */
[----:B------:R0:W-:Y:S01]  /*34190*/  STL [R1+0xac], R0 ;  /* 0x0000ac0001007387 */ /* 0x0001e20000100800 */
[----:B--2---:R-:W-:-:S03]  /*341a0*/  PRMT R36, R39, 0x7771, RZ ;  /* 0x0000777127247816 */ /* 0x004fc600000000ff */
[----:B------:R-:W-:Y:S01]  /*341b0*/  STL [R1+0xa8], R37 ;  /* 0x0000a82501007387 */ /* 0x000fe20000100800 */
[----:B------:R-:W-:-:S03]  /*341c0*/  LEA.HI.X.SX32 R87, R87, R163, 0x1, P0 ;  /* 0x000000a357577211 */ /* 0x000fc600000f0eff */
[----:B------:R1:W-:Y:S01]  /*341d0*/  STL [R1+0xa4], R36 ;  /* 0x0000a42401007387 */ /* 0x0003e20000100800 */
[----:B0-----:R-:W-:-:S03]  /*341e0*/  PRMT R0, R39, 0x7770, RZ ;  /* 0x0000777027007816 */ /* 0x001fc600000000ff */
[----:B------:R-:W-:Y:S01]  /*341f0*/  STS.128 [R20], R32 ;  /* 0x0000002014007388 */ /* 0x000fe20000000c00 */
[----:B------:R-:W-:Y:S01]  /*34200*/  IMAD R39, R164, 0x2, R158 ;  /* 0x00000002a4277824 */ /* 0x000fe200078e029e */
[----:B-1----:R-:W-:-:S04]  /*34210*/  IADD3 R36, P0, PT, R158, R162, RZ ;  /* 0x000000a29e247210 */ /* 0x002fc80007f1e0ff */
[----:B------:R-:W-:Y:S02]  /*34220*/  LEA.HI.X.SX32 R37, R158, R163, 0x1, P0 ;  /* 0x000000a39e257211 */ /* 0x000fe400000f0eff */
[----:B------:R-:W0:Y:S01]  /*34230*/  S2R R158, SR_TID.X ;  /* 0x00000000009e7919 */ /* 0x000e220000002100 */
[C---:B------:R-:W-:Y:S01]  /*34240*/  PRMT R116, R24.reuse, 0x7770, RZ ;  /* 0x0000777018747816 */ /* 0x040fe200000000ff */
[----:B------:R-:W-:Y:S01]  /*34250*/  BAR.SYNC.DEFER_BLOCKING 0x0 ;  /* 0x0000000000007b1d */ /* 0x000fe20000010000 */
[----:B------:R-:W-:Y:S02]  /*34260*/  PRMT R115, R24, 0x7771, RZ ;  /* 0x0000777118737816 */ /* 0x000fe400000000ff */
[C---:B------:R-:W-:Y:S02]  /*34270*/  PRMT R95, R41.reuse, 0x7773, RZ ;  /* 0x00007773295f7816 */ /* 0x040fe400000000ff */
[C---:B------:R-:W-:Y:S02]  /*34280*/  PRMT R96, R41.reuse, 0x7772, RZ ;  /* 0x0000777229607816 */ /* 0x040fe400000000ff */
[----:B------:R-:W-:-:S02]  /*34290*/  PRMT R97, R41, 0x7771, RZ ;  /* 0x0000777129617816 */ /* 0x000fc400000000ff */
[----:B------:R-:W-:Y:S01]  /*342a0*/  PRMT R98, R41, 0x7770, RZ ;  /* 0x0000777029627816 */ /* 0x000fe200000000ff */
[----:B------:R-:W-:Y:S01]  /*342b0*/  IMAD R41, R164, 0x2, R39 ;  /* 0x00000002a4297824 */ /* 0x000fe200078e0227 */
[----:B------:R-:W-:Y:S02]  /*342c0*/  IADD3 R38, P0, PT, R39, R162, RZ ;  /* 0x000000a227267210 */ /* 0x000fe40007f1e0ff */
[----:B------:R-:W-:Y:S02]  /*342d0*/  PRMT R114, R24, 0x7772, RZ ;  /* 0x0000777218727816 */ /* 0x000fe400000000ff */
[C---:B------:R-:W-:Y:S02]  /*342e0*/  PRMT R91, R40.reuse, 0x7773, RZ ;  /* 0x00007773285b7816 */ /* 0x040fe400000000ff */
[C---:B------:R-:W-:Y:S02]  /*342f0*/  PRMT R92, R40.reuse, 0x7772, RZ ;  /* 0x00007772285c7816 */ /* 0x040fe400000000ff */
[----:B------:R-:W-:-:S02]  /*34300*/  PRMT R93, R40, 0x7771, RZ ;  /* 0x00007771285d7816 */ /* 0x000fc400000000ff */
[----:B------:R-:W-:Y:S02]  /*34310*/  PRMT R94, R40, 0x7770, RZ ;  /* 0x00007770285e7816 */ /* 0x000fe400000000ff */
[----:B------:R-:W-:Y:S01]  /*34320*/  LEA.HI.X.SX32 R39, R39, R163, 0x1, P0 ;  /* 0x000000a327277211 */ /* 0x000fe200000f0eff */
[----:B------:R-:W-:Y:S01]  /*34330*/  STG.E.U8 desc[UR8][R86.64], R116 ;  /* 0x0000007456007986 */ /* 0x000fe2000c101108 */
[----:B------:R-:W-:-:S03]  /*34340*/  IADD3 R40, P0, PT, R41, R162, RZ ;  /* 0x000000a229287210 */ /* 0x000fc60007f1e0ff */
[----:B------:R1:W-:Y:S01]  /*34350*/  STG.E.U8 desc[UR8][R36.64], R115 ;  /* 0x0000007324007986 */ /* 0x0003e2000c101108 */
[----:B------:R-:W-:-:S03]  /*34360*/  PRMT R113, R24, 0x7773, RZ ;  /* 0x0000777318717816 */ /* 0x000fc600000000ff */
[----:B------:R2:W-:Y:S01]  /*34370*/  STG.E.U8 desc[UR8][R38.64], R114 ;  /* 0x0000007226007986 */ /* 0x0005e2000c101108 */
[----:B-1----:R-:W-:Y:S01]  /*34380*/  IMAD R37, R164, 0x2, R41 ;  /* 0x00000002a4257824 */ /* 0x002fe200078e0229 */
[----:B------:R-:W-:-:S03]  /*34390*/  LEA.HI.X.SX32 R41, R41, R163, 0x1, P0 ;  /* 0x000000a329297211 */ /* 0x000fc600000f0eff */
[----:B--2---:R-:W-:Y:S01]  /*343a0*/  IMAD R38, R164, 0x2, R37 ;  /* 0x00000002a4267824 */ /* 0x004fe200078e0225 */
[C---:B------:R-:W-:Y:S01]  /*343b0*/  IADD3 R36, P0, PT, R37.reuse, R162, RZ ;  /* 0x000000a225247210 */ /* 0x040fe20007f1e0ff */
[----:B------:R1:W-:Y:S01]  /*343c0*/  STG.E.U8 desc[UR8][R40.64], R113 ;  /* 0x0000007128007986 */ /* 0x0003e2000c101108 */
[----:B0-----:R-:W-:Y:S01]  /*343d0*/  LEA.HI R86, R158, 0xe, RZ, 0x1a ;  /* 0x0000000e9e567811 */ /* 0x001fe200078fd0ff */
[----:B------:R-:W-:Y:S01]  /*343e0*/  IMAD R39, R164, 0x2, R38 ;  /* 0x00000002a4277824 */ /* 0x000fe200078e0226 */
[----:B------:R-:W-:Y:S02]  /*343f0*/  LEA.HI.X.SX32 R37, R37, R163, 0x1, P0 ;  /* 0x000000a325257211 */ /* 0x000fe400000f0eff */
[C---:B------:R-:W-:Y:S01]  /*34400*/  PRMT R112, R25.reuse, 0x7770, RZ ;  /* 0x0000777019707816 */ /* 0x040fe200000000ff */
[----:B------:R-:W-:Y:S01]  /*34410*/  IMAD R86, R86, R164, RZ ;  /* 0x000000a456567224 */ /* 0x000fe200078e02ff */
[----:B------:R-:W-:Y:S02]  /*34420*/  PRMT R111, R25, 0x7771, RZ ;  /* 0x00007771196f7816 */ /* 0x000fe400000000ff */
[----:B-1----:R-:W-:Y:S01]  /*34430*/  IADD3 R40, P0, PT, R38, R162, RZ ;  /* 0x000000a226287210 */ /* 0x002fe20007f1e0ff */
[----:B------:R-:W-:-:S03]  /*34440*/  IMAD R87, R164, 0x4, R39 ;  /* 0x00000004a4577824 */ /* 0x000fc600078e0227 */
[-C--:B------:R-:W-:Y:S02]  /*34450*/  LEA.HI.X.SX32 R41, R38, R163.reuse, 0x1, P0 ;  /* 0x000000a326297211 */ /* 0x080fe400000f0eff */
[C---:B------:R-:W-:Y:S01]  /*34460*/  IADD3 R38, P0, PT, R39.reuse, R162, RZ ;  /* 0x000000a227267210 */ /* 0x040fe20007f1e0ff */
[----:B------:R0:W-:Y:S03]  /*34470*/  STG.E.U8 desc[UR8][R36.64], R112 ;  /* 0x0000007024007986 */ /* 0x0001e6000c101108 */
[----:B------:R-:W-:Y:S01]  /*34480*/  LEA.HI.X.SX32 R39, R39, R163, 0x1, P0 ;  /* 0x000000a327277211 */ /* 0x000fe200000f0eff */
[----:B------:R1:W-:Y:S01]  /*34490*/  STG.E.U8 desc[UR8][R40.64], R111 ;  /* 0x0000006f28007986 */ /* 0x0003e2000c101108 */
[C---:B------:R-:W-:Y:S02]  /*344a0*/  PRMT R110, R25.reuse, 0x7772, RZ ;  /* 0x00007772196e7816 */ /* 0x040fe400000000ff */
[----:B------:R-:W-:-:S02]  /*344b0*/  PRMT R109, R25, 0x7773, RZ ;  /* 0x00007773196d7816 */ /* 0x000fc400000000ff */
[CC--:B0-----:R-:W-:Y:S02]  /*344c0*/  IADD3 R36, P1, PT, R86.reuse, R162.reuse, RZ ;  /* 0x000000a256247210 */ /* 0x0c1fe40007f3e0ff */
[C---:B-1----:R-:W-:Y:S01]  /*344d0*/  IADD3 R40, P0, PT, R87.reuse, R162, RZ ;  /* 0x000000a257287210 */ /* 0x042fe20007f1e0ff */
[----:B------:R0:W-:Y:S01]  /*344e0*/  STL [R1+0xa0], R0 ;  /* 0x0000a00001007387 */ /* 0x0001e20000100800 */
[-C--:B------:R-:W-:Y:S02]  /*344f0*/  LEA.HI.X.SX32 R37, R86, R163.reuse, 0x1, P1 ;  /* 0x000000a356257211 */ /* 0x080fe400008f0eff */
[----:B------:R-:W-:Y:S02]  /*34500*/  PRMT R108, R26, 0x7770, RZ ;  /* 0x000077701a6c7816 */ /* 0x000fe400000000ff */
[----:B------:R-:W-:Y:S01]  /*34510*/  LEA.HI.X.SX32 R41, R87, R163, 0x1, P0 ;  /* 0x000000a357297211 */ /* 0x000fe200000f0eff */
[----:B------:R-:W-:Y:S01]  /*34520*/  STG.E.U8 desc[UR8][R38.64], R110 ;  /* 0x0000006e26007986 */ /* 0x000fe2000c101108 */
[----:B0-----:R-:W-:-:S03]  /*34530*/  PRMT R0, R44, 0x7773, RZ ;  /* 0x000077732c007816 */ /* 0x001fc600000000ff */
[----:B------:R-:W-:Y:S01]  /*34540*/  STG.E.U8 desc[UR8][R36.64], R109 ;  /* 0x0000006d24007986 */ /* 0x000fe2000c101108 */
[----:B------:R-:W-:-:S03]  /*34550*/  PRMT R86, R44, 0x7772, RZ ;  /* 0x000077722c567816 */ /* 0x000fc600000000ff */
[----:B------:R0:W-:Y:S04]  /*34560*/  STG.E.U8 desc[UR8][R40.64], R108 ;  /* 0x0000006c28007986 */ /* 0x0001e8000c101108 */
[----:B------:R1:W-:Y:S04]  /*34570*/  STL [R1+0x6c], R0 ;  /* 0x00006c0001007387 */ /* 0x0003e80000100800 */
[----:B------:R-:W-:Y:S01]  /*34580*/  STL [R1+0x68], R86 ;  /* 0x0000685601007387 */ /* 0x000fe20000100800 */
[C---:B0-----:R-:W-:Y:S02]  /*34590*/  PRMT R40, R44.reuse, 0x7771, RZ ;  /* 0x000077712c287816 */ /* 0x041fe400000000ff */
[----:B-1----:R-:W-:-:S02]  /*345a0*/  PRMT R0, R44, 0x7770, RZ ;  /* 0x000077702c007816 */ /* 0x002fc400000000ff */
[C---:B------:R-:W-:Y:S01]  /*345b0*/  PRMT R44, R45.reuse, 0x7773, RZ ;  /* 0x000077732d2c7816 */ /* 0x040fe200000000ff */
[----:B------:R0:W-:Y:S04]  /*345c0*/  STL [R1+0x64], R40 ;  /* 0x0000642801007387 */ /* 0x0001e80000100800 */
[----:B------:R1:W-:Y:S01]  /*345d0*/  STL [R1+0x54], R0 ;  /* 0x0000540001007387 */ /* 0x0003e20000100800 */
[----:B0-----:R-:W-:-:S03]  /*345e0*/  PRMT R40, R45, 0x7772, RZ ;  /* 0x000077722d287816 */ /* 0x001fc600000000ff */
[----:B------:R0:W-:Y:S01]  /*345f0*/  STL [R1+0x60], R44 ;  /* 0x0000602c01007387 */ /* 0x0001e20000100800 */
[----:B-1----:R-:W-:-:S03]  /*34600*/  PRMT R0, R45, 0x7771, RZ ;  /* 0x000077712d007816 */ /* 0x002fc600000000ff */
[----:B------:R1:W-:Y:S04]  /*34610*/  STL [R1+0x5c], R40 ;  /* 0x00005c2801007387 */ /* 0x0003e80000100800 */
[----:B------:R2:W-:Y:S01]  /*34620*/  STL [R1+0x58], R0 ;  /* 0x0000580001007387 */ /* 0x0005e20000100800 */
[----:B0-----:R-:W-:Y:S02]  /*34630*/  PRMT R44, R45, 0x7770, RZ ;  /* 0x000077702d2c7816 */ /* 0x001fe400000000ff */
[----:B-1----:R-:W-:-:S03]  /*34640*/  PRMT R40, R46, 0x7773, RZ ;  /* 0x000077732e287816 */ /* 0x002fc600000000ff */
[----:B------:R0:W-:Y:S01]  /*34650*/  STL [R1+0x44], R44 ;  /* 0x0000442c01007387 */ /* 0x0001e20000100800 */
[----:B--2---:R-:W-:Y:S01]  /*34660*/  PRMT R0, R46, 0x7772, RZ ;  /* 0x000077722e007816 */ /* 0x004fe200000000ff */
[----:B------:R-:W-:Y:S02]  /*34670*/  IMAD R38, R164, 0x2, R87 ;  /* 0x00000002a4267824 */ /* 0x000fe400078e0257 */
[----:B------:R1:W-:Y:S04]  /*34680*/  STL [R1+0x50], R40 ;  /* 0x0000502801007387 */ /* 0x0003e80000100800 */
[----:B------:R2:W-:Y:S01]  /*34690*/  STL [R1+0x4c], R0 ;  /* 0x00004c0001007387 */ /* 0x0005e20000100800 */
[----:B0-----:R-:W-:Y:S01]  /*346a0*/  PRMT R44, R46, 0x7771, RZ ;  /* 0x000077712e2c7816 */ /* 0x001fe200000000ff */
[----:B------:R-:W-:Y:S01]  /*346b0*/  IMAD R39, R164, 0x2, R38 ;  /* 0x00000002a4277824 */ /* 0x000fe200078e0226 */
[----:B------:R-:W-:-:S02]  /*346c0*/  IADD3 R36, P0, PT, R38, R162, RZ ;  /* 0x000000a226247210 */ /* 0x000fc40007f1e0ff */
[----:B-1----:R-:W-:Y:S02]  /*346d0*/  PRMT R40, R46, 0x7770, RZ ;  /* 0x000077702e287816 */ /* 0x002fe400000000ff */
[----:B--2---:R-:W-:Y:S01]  /*346e0*/  PRMT R0, R47, 0x7773, RZ ;  /* 0x000077732f007816 */ /* 0x004fe200000000ff */
[----:B------:R0:W-:Y:S01]  /*346f0*/  STL [R1+0x48], R44 ;  /* 0x0000482c01007387 */ /* 0x0001e20000100800 */
[----:B------:R-:W-:-:S03]  /*34700*/  LEA.HI.X.SX32 R37, R38, R163, 0x1, P0 ;  /* 0x000000a326257211 */ /* 0x000fc600000f0eff */
[----:B------:R-:W-:Y:S01]  /*34710*/  STL [R1+0x12fc], R0 ;  /* 0x0012fc0001007387 */ /* 0x000fe20000100800 */
[----:B------:R-:W-:Y:S01]  /*34720*/  PRMT R107, R26, 0x7771, RZ ;  /* 0x000077711a6b7816 */ /* 0x000fe200000000ff */
[----:B------:R-:W-:Y:S02]  /*34730*/  IMAD R41, R164, 0x2, R39 ;  /* 0x00000002a4297824 */ /* 0x000fe400078e0227 */
[----:B------:R1:W-:Y:S01]  /*34740*/  STL [R1+0x34], R40 ;  /* 0x0000342801007387 */ /* 0x0003e20000100800 */
[----:B0-----:R-:W-:Y:S02]  /*34750*/  PRMT R44, R47, 0x7772, RZ ;  /* 0x000077722f2c7816 */ /* 0x001fe400000000ff */
[----:B------:R-:W-:Y:S02]  /*34760*/  IADD3 R38, P0, PT, R39, R162, RZ ;  /* 0x000000a227267210 */ /* 0x000fe40007f1e0ff */
[----:B-1----:R-:W-:Y:S01]  /*34770*/  PRMT R40, R47, 0x7771, RZ ;  /* 0x000077712f287816 */ /* 0x002fe200000000ff */
[----:B------:R-:W-:Y:S01]  /*34780*/  STL [R1+0x3c], R44 ;  /* 0x00003c2c01007387 */ /* 0x000fe20000100800 */
[----:B------:R-:W-:-:S02]  /*34790*/  LEA.HI.X.SX32 R39, R39, R163, 0x1, P0 ;  /* 0x000000a327277211 */ /* 0x000fc400000f0eff */
[C---:B------:R-:W-:Y:S01]  /*347a0*/  PRMT R106, R26.reuse, 0x7772, RZ ;  /* 0x000077721a6a7816 */ /* 0x040fe200000000ff */
[----:B------:R0:W-:Y:S04]  /*347b0*/  STL [R1+0x38], R40 ;  /* 0x0000382801007387 */ /* 0x0001e80000100800 */
[----:B------:R1:W-:Y:S01]  /*347c0*/  STG.E.U8 desc[UR8][R36.64], R107 ;  /* 0x0000006b24007986 */ /* 0x0003e2000c101108 */
[----:B------:R-:W-:Y:S02]  /*347d0*/  PRMT R105, R26, 0x7773, RZ ;  /* 0x000077731a697816 */ /* 0x000fe400000000ff */
[C---:B0-----:R-:W-:Y:S01]  /*347e0*/  IADD3 R40, P0, PT, R41.reuse, R162, RZ ;  /* 0x000000a229287210 */ /* 0x041fe20007f1e0ff */
[----:B------:R0:W-:Y:S01]  /*347f0*/  STG.E.U8 desc[UR8][R38.64], R106 ;  /* 0x0000006a26007986 */ /* 0x0001e2000c101108 */
[----:B------:R-:W-:Y:S01]  /*34800*/  LEA.HI R44, R158, 0x1e, RZ, 0x1a ;  /* 0x0000001e9e2c7811 */ /* 0x000fe200078fd0ff */
[----:B-1----:R-:W-:Y:S01]  /*34810*/  IMAD R37, R164, 0x2, R41 ;  /* 0x00000002a4257824 */ /* 0x002fe200078e0229 */
[----:B------:R-:W-:-:S04]  /*34820*/  LEA.HI.X.SX32 R41, R41, R163, 0x1, P0 ;  /* 0x000000a329297211 */ /* 0x000fc800000f0eff */
[-C--:B------:R-:W-:Y:S01]  /*34830*/  IADD3 R36, P0, PT, R37, R162.reuse, RZ ;  /* 0x000000a225247210 */ /* 0x080fe20007f1e0ff */
[----:B0-----:R-:W-:Y:S01]  /*34840*/  IMAD R39, R164, 0x2, R37 ;  /* 0x00000002a4277824 */ /* 0x001fe200078e0225 */
[----:B------:R0:W-:Y:S01]  /*34850*/  STG.E.U8 desc[UR8][R40.64], R105 ;  /* 0x0000006928007986 */ /* 0x0001e2000c101108 */
[----:B------:R-:W-:Y:S02]  /*34860*/  PRMT R32, R27, 0x7770, RZ ;  /* 0x000077701b207816 */ /* 0x000fe400000000ff */
[----:B------:R-:W-:Y:S02]  /*34870*/  LEA.HI.X.SX32 R37, R37, R163, 0x1, P0 ;  /* 0x000000a325257211 */ /* 0x000fe400000f0eff */
[----:B------:R-:W-:Y:S02]  /*34880*/  IADD3 R38, P0, PT, R39, R162, RZ ;  /* 0x000000a227267210 */ /* 0x000fe40007f1e0ff */
[----:B------:R-:W-:Y:S01]  /*34890*/  PRMT R31, R27, 0x7771, RZ ;  /* 0x000077711b1f7816 */ /* 0x000fe200000000ff */
[----:B0-----:R-:W-:-:S02]  /*348a0*/  IMAD R41, R44, R164, RZ ;  /* 0x000000a42c297224 */ /* 0x001fc400078e02ff */
[----:B------:R-:W-:Y:S01]  /*348b0*/  IMAD R44, R164, 0x2, R39 ;  /* 0x00000002a42c7824 */ /* 0x000fe200078e0227 */
[----:B------:R-:W-:Y:S01]  /*348c0*/  LEA.HI.X.SX32 R39, R39, R163, 0x1, P0 ;  /* 0x000000a327277211 */ /* 0x000fe200000f0eff */
[----:B------:R0:W-:Y:S01]  /*348d0*/  STG.E.U8 desc[UR8][R36.64], R32 ;  /* 0x0000002024007986 */ /* 0x0001e2000c101108 */
[----:B------:R-:W-:Y:S02]  /*348e0*/  PRMT R30, R27, 0x7772, RZ ;  /* 0x000077721b1e7816 */ /* 0x000fe400000000ff */
[-C--:B------:R-:W-:Y:S01]  /*348f0*/  IADD3 R40, P1, PT, R41, R162.reuse, RZ ;  /* 0x000000a229287210 */ /* 0x080fe20007f3e0ff */
[----:B------:R1:W-:Y:S01]  /*34900*/  STG.E.U8 desc[UR8][R38.64], R31 ;  /* 0x0000001f26007986 */ /* 0x0003e2000c101108 */
[----:B0-----:R-:W-:Y:S01]  /*34910*/  IADD3 R36, P0, PT, R44, R162, RZ ;  /* 0x000000a22c247210 */ /* 0x001fe20007f1e0ff */
[----:B------:R-:W-:-:S03]  /*34920*/  IMAD R32, R164, 0x4, R44 ;  /* 0x00000004a4207824 */ /* 0x000fc600078e022c */
[-C--:B------:R-:W-:Y:S01]  /*34930*/  LEA.HI.X.SX32 R37, R44, R163.reuse, 0x1, P0 ;  /* 0x000000a32c257211 */ /* 0x080fe200000f0eff */
[----:B-1----:R-:W-:Y:S01]  /*34940*/  IMAD R31, R164, 0x2, R32 ;  /* 0x00000002a41f7824 */ /* 0x002fe200078e0220 */
[C---:B------:R-:W-:Y:S02]  /*34950*/  IADD3 R38, P0, PT, R32.reuse, R162, RZ ;  /* 0x000000a220267210 */ /* 0x040fe40007f1e0ff */
[----:B------:R-:W-:Y:S01]  /*34960*/  PRMT R29, R27, 0x7773, RZ ;  /* 0x000077731b1d7816 */ /* 0x000fe200000000ff */
[----:B------:R0:W-:Y:S01]  /*34970*/  STG.E.U8 desc[UR8][R36.64], R30 ;  /* 0x0000001e24007986 */ /* 0x0001e2000c101108 */
[-C--:B------:R-:W-:Y:S02]  /*34980*/  LEA.HI.X.SX32 R41, R41, R163.reuse, 0x1, P1 ;  /* 0x000000a329297211 */ /* 0x080fe400008f0eff */
[----:B------:R-:W-:Y:S01]  /*34990*/  LEA.HI.X.SX32 R39, R32, R163, 0x1, P0 ;  /* 0x000000a320277211 */ /* 0x000fe200000f0eff */
[----:B------:R-:W-:Y:S01]  /*349a0*/  IMAD R32, R164, 0x2, R31 ;  /* 0x00000002a4207824 */ /* 0x000fe200078e021f */
[C---:B------:R-:W-:Y:S01]  /*349b0*/  PRMT R28, R68.reuse, 0x7770, RZ ;  /* 0x00007770441c7816 */ /* 0x040fe200000000ff */
[----:B------:R1:W-:Y:S01]  /*349c0*/  STG.E.U8 desc[UR8][R40.64], R29 ;  /* 0x0000001d28007986 */ /* 0x0003e2000c101108 */
[----:B------:R-:W-:-:S02]  /*349d0*/  PRMT R27, R68, 0x7771, RZ ;  /* 0x00007771441b7816 */ /* 0x000fc400000000ff */
[----:B0-----:R-:W-:-:S04]  /*349e0*/  IADD3 R30, P0, PT, R31, R162, RZ ;  /* 0x000000a21f1e7210 */ /* 0x001fc80007f1e0ff */
[-C--:B------:R-:W-:Y:S02]  /*349f0*/  LEA.HI.X.SX32 R31, R31, R163.reuse, 0x1, P0 ;  /* 0x000000a31f1f7211 */ /* 0x080fe400000f0eff */
[-C--:B------:R-:W-:Y:S01]  /*34a00*/  IADD3 R36, P0, PT, R32, R162.reuse, RZ ;  /* 0x000000a220247210 */ /* 0x080fe20007f1e0ff */
[----:B-1----:R-:W-:Y:S01]  /*34a10*/  IMAD R29, R164, 0x2, R32 ;  /* 0x00000002a41d7824 */ /* 0x002fe200078e0220 */
[----:B------:R0:W-:Y:S01]  /*34a20*/  STG.E.U8 desc[UR8][R38.64], R28 ;  /* 0x0000001c26007986 */ /* 0x0001e2000c101108 */
[----:B------:R-:W-:Y:S02]  /*34a30*/  PRMT R26, R68, 0x7772, RZ ;  /* 0x00007772441a7816 */ /* 0x000fe400000000ff */
[----:B------:R-:W-:Y:S01]  /*34a40*/  LEA.HI.X.SX32 R37, R32, R163, 0x1, P0 ;  /* 0x000000a320257211 */ /* 0x000fe200000f0eff */
[----:B------:R1:W-:Y:S01]  /*34a50*/  STG.E.U8 desc[UR8][R30.64], R27 ;  /* 0x0000001b1e007986 */ /* 0x0003e2000c101108 */
[----:B------:R-:W-:Y:S02]  /*34a60*/  PRMT R25, R68, 0x7773, RZ ;  /* 0x0000777344197816 */ /* 0x000fe400000000ff */
[----:B0-----:R-:W-:Y:S01]  /*34a70*/  IADD3 R28, P0, PT, R29, R162, RZ ;  /* 0x000000a21d1c7210 */ /* 0x001fe20007f1e0ff */
[----:B-1----:R-:W-:-:S03]  /*34a80*/  IMAD R27, R164, 0x2, R29 ;  /* 0x00000002a41b7824 */ /* 0x002fc600078e021d */
[----:B------:R-:W-:Y:S01]  /*34a90*/  LEA.HI.X.SX32 R29, R29, R163, 0x1, P0 ;  /* 0x000000a31d1d7211 */ /* 0x000fe200000f0eff */
[----:B------:R0:W-:Y:S01]  /*34aa0*/  STG.E.U8 desc[UR8][R36.64], R26 ;  /* 0x0000001a24007986 */ /* 0x0001e2000c101108 */
[----:B------:R-:W-:Y:S01]  /*34ab0*/  LEA.HI R31, R158, 0x2e, RZ, 0x1a ;  /* 0x0000002e9e1f7811 */ /* 0x000fe200078fd0ff */
[----:B------:R-:W-:Y:S01]  /*34ac0*/  IMAD R30, R164, 0x2, R27 ;  /* 0x00000002a41e7824 */ /* 0x000fe200078e021b */
[----:B------:R-:W-:Y:S01]  /*34ad0*/  PRMT R23, R69, 0x7770, RZ ;  /* 0x0000777045177816 */ /* 0x000fe200000000ff */
[----:B------:R1:W-:Y:S01]  /*34ae0*/  STG.E.U8 desc[UR8][R28.64], R25 ;  /* 0x000000191c007986 */ /* 0x0003e2000c101108 */
[----:B0-----:R-:W-:-:S04]  /*34af0*/  IADD3 R26, P0, PT, R27, R162, RZ ;  /* 0x000000a21b1a7210 */ /* 0x001fc80007f1e0ff */
[-C--:B------:R-:W-:Y:S01]  /*34b00*/  LEA.HI.X.SX32 R27, R27, R163.reuse, 0x1, P0 ;  /* 0x000000a31b1b7211 */ /* 0x080fe200000f0eff */
[----:B-1----:R-:W-:Y:S01]  /*34b10*/  IMAD R25, R31, R164, RZ ;  /* 0x000000a41f197224 */ /* 0x002fe200078e02ff */
[-C--:B------:R-:W-:Y:S01]  /*34b20*/  IADD3 R28, P0, PT, R30, R162.reuse, RZ ;  /* 0x000000a21e1c7210 */ /* 0x080fe20007f1e0ff */
[----:B------:R-:W-:Y:S01]  /*34b30*/  IMAD R31, R164, 0x2, R30 ;  /* 0x00000002a41f7824 */ /* 0x000fe200078e021e */
[----:B------:R-:W-:Y:S01]  /*34b40*/  PRMT R22, R69, 0x7771, RZ ;  /* 0x0000777145167816 */ /* 0x000fe200000000ff */
[----:B------:R0:W-:Y:S01]  /*34b50*/  STG.E.U8 desc[UR8][R26.64], R23 ;  /* 0x000000171a007986 */ /* 0x0001e2000c101108 */
[----:B------:R-:W-:Y:S02]  /*34b60*/  LEA.HI.X.SX32 R29, R30, R163, 0x1, P0 ;  /* 0x000000a31e1d7211 */ /* 0x000fe400000f0eff */
[----:B------:R-:W-:Y:S02]  /*34b70*/  IADD3 R30, P1, PT, R25, R162, RZ ;  /* 0x000000a2191e7210 */ /* 0x000fe40007f3e0ff */
[C---:B------:R-:W-:Y:S01]  /*34b80*/  PRMT R161, R17.reuse, 0x7771, RZ ;  /* 0x0000777111a17816 */ /* 0x040fe200000000ff */
[----:B------:R1:W-:Y:S01]  /*34b90*/  STG.E.U8 desc[UR8][R28.64], R22 ;  /* 0x000000161c007986 */ /* 0x0003e2000c101108 */
[----:B------:R-:W-:-:S02]  /*34ba0*/  PRMT R160, R17, 0x7770, RZ ;  /* 0x0000777011a07816 */ /* 0x000fc400000000ff */
[-C--:B0-----:R-:W-:Y:S01]  /*34bb0*/  IADD3 R26, P0, PT, R31, R162.reuse, RZ ;  /* 0x000000a21f1a7210 */ /* 0x081fe20007f1e0ff */
[C---:B------:R-:W-:Y:S01]  /*34bc0*/  IMAD R23, R164.reuse, 0x4, R31 ;  /* 0x00000004a4177824 */ /* 0x040fe200078e021f */
[----:B------:R-:W-:Y:S02]  /*34bd0*/  PRMT R17, R69, 0x7772, RZ ;  /* 0x0000777245117816 */ /* 0x000fe400000000ff */
[-C--:B------:R-:W-:Y:S02]  /*34be0*/  LEA.HI.X.SX32 R27, R31, R163.reuse, 0x1, P0 ;  /* 0x000000a31f1b7211 */ /* 0x080fe400000f0eff */
[----:B------:R-:W-:Y:S01]  /*34bf0*/  LEA.HI.X.SX32 R31, R25, R163, 0x1, P1 ;  /* 0x000000a3191f7211 */ /* 0x000fe200008f0eff */
[----:B------:R-:W-:Y:S01]  /*34c00*/  IMAD R25, R164, 0x2, R23 ;  /* 0x00000002a4197824 */ /* 0x000fe200078e0217 */
[----:B-1----:R-:W-:Y:S01]  /*34c10*/  IADD3 R22, P0, PT, R23, R162, RZ ;  /* 0x000000a217167210 */ /* 0x002fe20007f1e0ff */
[----:B------:R0:W-:Y:S01]  /*34c20*/  STG.E.U8 desc[UR8][R26.64], R17 ;  /* 0x000000111a007986 */ /* 0x0001e2000c101108 */
[----:B------:R-:W-:-:S02]  /*34c30*/  PRMT R159, R16, 0x7770, RZ ;  /* 0x00007770109f7816 */ /* 0x000fc400000000ff */
[----:B------:R-:W-:Y:S02]  /*34c40*/  PRMT R16, R69, 0x7773, RZ ;  /* 0x0000777345107816 */ /* 0x000fe400000000ff */
[----:B------:R-:W-:Y:S02]  /*34c50*/  LEA.HI.X.SX32 R23, R23, R163, 0x1, P0 ;  /* 0x000000a317177211 */ /* 0x000fe400000f0eff */
[----:B------:R-:W-:Y:S01]  /*34c60*/  PRMT R20, R70, 0x7770, RZ ;  /* 0x0000777046147816 */ /* 0x000fe200000000ff */
[----:B------:R1:W-:Y:S01]  /*34c70*/  STG.E.U8 desc[UR8][R30.64], R16 ;  /* 0x000000101e007986 */ /* 0x0003e2000c101108 */
[----:B0-----:R-:W-:Y:S01]  /*34c80*/  IADD3 R26, P0, PT, R25, R162, RZ ;  /* 0x000000a2191a7210 */ /* 0x001fe20007f1e0ff */
[----:B------:R-:W-:-:S03]  /*34c90*/  IMAD R17, R164, 0x2, R25 ;  /* 0x00000002a4117824 */ /* 0x000fc600078e0219 */
[-C--:B------:R-:W-:Y:S01]  /*34ca0*/  LEA.HI.X.SX32 R27, R25, R163.reuse, 0x1, P0 ;  /* 0x000000a3191b7211 */ /* 0x080fe200000f0eff */
[----:B------:R-:W-:Y:S01]  /*34cb0*/  IMAD R25, R164, 0x2, R17 ;  /* 0x00000002a4197824 */ /* 0x000fe200078e0211 */
[C---:B-1----:R-:W-:Y:S01]  /*34cc0*/  IADD3 R16, P0, PT, R17.reuse, R162, RZ ;  /* 0x000000a211107210 */ /* 0x042fe20007f1e0ff */
[----:B------:R0:W-:Y:S01]  /*34cd0*/  STG.E.U8 desc[UR8][R22.64], R20 ;  /* 0x0000001416007986 */ /* 0x0001e2000c101108 */
[C---:B------:R-:W-:Y:S02]  /*34ce0*/  PRMT R21, R70.reuse, 0x7771, RZ ;  /* 0x0000777146157816 */ /* 0x040fe400000000ff */
[C---:B------:R-:W-:Y:S02]  /*34cf0*/  PRMT R19, R70.reuse, 0x7772, RZ ;  /* 0x0000777246137816 */ /* 0x040fe400000000ff */
[----:B------:R-:W-:Y:S01]  /*34d00*/  LEA.HI.X.SX32 R17, R17, R163, 0x1, P0 ;  /* 0x000000a311117211 */ /* 0x000fe200000f0eff */
[----:B------:R1:W-:Y:S01]  /*34d10*/  STG.E.U8 desc[UR8][R26.64], R21 ;  /* 0x000000151a007986 */ /* 0x0003e2000c101108 */
[----:B------:R-:W-:-:S02]  /*34d20*/  PRMT R117, R70, 0x7773, RZ ;  /* 0x0000777346757816 */ /* 0x000fc400000000ff */
[CC--:B0-----:R-:W-:Y:S01]  /*34d30*/  IADD3 R20, P0, PT, R25.reuse, R162.reuse, RZ ;  /* 0x000000a219147210 */ /* 0x0c1fe20007f1e0ff */
[----:B------:R-:W-:Y:S01]  /*34d40*/  IMAD R22, R164, 0x2, R25 ;  /* 0x00000002a4167824 */ /* 0x000fe200078e0219 */
[----:B------:R0:W-:Y:S01]  /*34d50*/  STG.E.U8 desc[UR8][R16.64], R19 ;  /* 0x0000001310007986 */ /* 0x0001e2000c101108 */
[----:B------:R-:W-:Y:S02]  /*34d60*/  LEA.HI R23, R158, 0x3e, RZ, 0x1a ;  /* 0x0000003e9e177811 */ /* 0x000fe400078fd0ff */
[-C--:B-1----:R-:W-:Y:S02]  /*34d70*/  LEA.HI.X.SX32 R21, R25, R163.reuse, 0x1, P0 ;  /* 0x000000a319157211 */ /* 0x082fe400000f0eff */
[----:B------:R-:W-:Y:S02]  /*34d80*/  PRMT R165, R18, 0x7770, RZ ;  /* 0x0000777012a57816 */ /* 0x000fe400000000ff */
[----:B0-----:R-:W-:Y:S01]  /*34d90*/  IADD3 R16, P0, PT, R22, R162, RZ ;  /* 0x000000a216107210 */ /* 0x001fe20007f1e0ff */
[----:B------:R-:W-:Y:S01]  /*34da0*/  IMAD R19, R164, 0x2, R22 ;  /* 0x00000002a4137824 */ /* 0x000fe200078e0216 */
[----:B------:R-:W-:Y:S01]  /*34db0*/  PRMT R18, R71, 0x7770, RZ ;  /* 0x0000777047127816 */ /* 0x000fe200000000ff */
[----:B------:R0:W-:Y:S01]  /*34dc0*/  STG.E.U8 desc[UR8][R20.64], R117 ;  /* 0x0000007514007986 */ /* 0x0001e2000c101108 */
[----:B------:R-:W-:Y:S01]  /*34dd0*/  LEA.HI.X.SX32 R17, R22, R163, 0x1, P0 ;  /* 0x000000a316117211 */ /* 0x000fe200000f0eff */
[----:B------:R-:W-:-:S02]  /*34de0*/  IMAD R22, R23, R164, RZ ;  /* 0x000000a417167224 */ /* 0x000fc400078e02ff */
[C---:B------:R-:W-:Y:S01]  /*34df0*/  IMAD R23, R164.reuse, 0x2, R19 ;  /* 0x00000002a4177824 */ /* 0x040fe200078e0213 */
[----:B------:R-:W-:Y:S01]  /*34e00*/  PRMT R119, R71, 0x7771, RZ ;  /* 0x0000777147777816 */ /* 0x000fe200000000ff */
[----:B------:R1:W-:Y:S01]  /*34e10*/  STG.E.U8 desc[UR8][R16.64], R18 ;  /* 0x0000001210007986 */ /* 0x0003e2000c101108 */
[----:B0-----:R-:W-:Y:S01]  /*34e20*/  IADD3 R20, P0, PT, R19, R162, RZ ;  /* 0x000000a213147210 */ /* 0x001fe20007f1e0ff */
[----:B------:R-:W-:-:S03]  /*34e30*/  IMAD R25, R164, 0x4, R23 ;  /* 0x00000004a4197824 */ /* 0x000fc600078e0217 */
[-C--:B------:R-:W-:Y:S02]  /*34e40*/  LEA.HI.X.SX32 R21, R19, R163.reuse, 0x1, P0 ;  /* 0x000000a313157211 */ /* 0x080fe400000f0eff */
[-C--:B-1----:R-:W-:Y:S02]  /*34e50*/  IADD3 R18, P0, PT, R23, R162.reuse, RZ ;  /* 0x000000a217127210 */ /* 0x082fe40007f1e0ff */
[CC--:B------:R-:W-:Y:S01]  /*34e60*/  IADD3 R16, P1, PT, R22.reuse, R162.reuse, RZ ;  /* 0x000000a216107210 */ /* 0x0c0fe20007f3e0ff */
[----:B------:R0:W-:Y:S01]  /*34e70*/  STG.E.U8 desc[UR8][R20.64], R119 ;  /* 0x0000007714007986 */ /* 0x0001e2000c101108 */
[----:B------:R-:W-:Y:S02]  /*34e80*/  PRMT R121, R71, 0x7772, RZ ;  /* 0x0000777247797816 */ /* 0x000fe400000000ff */
[-C--:B------:R-:W-:Y:S02]  /*34e90*/  LEA.HI.X.SX32 R19, R23, R163.reuse, 0x1, P0 ;  /* 0x000000a317137211 */ /* 0x080fe400000f0eff */
[----:B------:R-:W-:Y:S01]  /*34ea0*/  LEA.HI.X.SX32 R17, R22, R163, 0x1, P1 ;  /* 0x000000a316117211 */ /* 0x000fe200008f0eff */
[C---:B------:R-:W-:Y:S01]  /*34eb0*/  IMAD R22, R164.reuse, 0x2, R25 ;  /* 0x00000002a4167824 */ /* 0x040fe200078e0219 */
[----:B------:R-:W-:Y:S01]  /*34ec0*/  PRMT R124, R71, 0x7773, RZ ;  /* 0x00007773477c7816 */ /* 0x000fe200000000ff */
[----:B------:R1:W-:Y:S01]  /*34ed0*/  STG.E.U8 desc[UR8][R18.64], R121 ;  /* 0x0000007912007986 */ /* 0x0003e2000c101108 */
[----:B0-----:R-:W-:Y:S01]  /*34ee0*/  IADD3 R20, P0, PT, R25, R162, RZ ;  /* 0x000000a219147210 */ /* 0x001fe20007f1e0ff */
[----:B------:R-:W-:-:S03]  /*34ef0*/  IMAD R23, R164, 0x2, R22 ;  /* 0x00000002a4177824 */ /* 0x000fc600078e0216 */
[-C--:B------:R-:W-:Y:S02]  /*34f00*/  LEA.HI.X.SX32 R21, R25, R163.reuse, 0x1, P0 ;  /* 0x000000a319157211 */ /* 0x080fe400000f0eff */
[----:B-1----:R-:W-:Y:S01]  /*34f10*/  IADD3 R18, P0, PT, R22, R162, RZ ;  /* 0x000000a216127210 */ /* 0x002fe20007f1e0ff */
[----:B------:R0:W-:Y:S01]  /*34f20*/  STG.E.U8 desc[UR8][R16.64], R124 ;  /* 0x0000007c10007986 */ /* 0x0001e2000c101108 */
[----:B------:R-:W-:Y:S02]  /*34f30*/  PRMT R118, R8, 0x7770, RZ ;  /* 0x0000777008767816 */ /* 0x000fe400000000ff */
[----:B------:R-:W-:Y:S01]  /*34f40*/  LEA.HI.X.SX32 R19, R22, R163, 0x1, P0 ;  /* 0x000000a316137211 */ /* 0x000fe200000f0eff */
[----:B------:R-:W-:Y:S01]  /*34f50*/  IMAD R22, R164, 0x2, R23 ;  /* 0x00000002a4167824 */ /* 0x000fe200078e0217 */
[C---:B------:R-:W-:Y:S01]  /*34f60*/  PRMT R122, R8.reuse, 0x7771, RZ ;  /* 0x00007771087a7816 */ /* 0x040fe200000000ff */
[----:B------:R1:W-:Y:S01]  /*34f70*/  STG.E.U8 desc[UR8][R20.64], R118 ;  /* 0x0000007614007986 */ /* 0x0003e2000c101108 */
[----:B------:R-:W-:-:S02]  /*34f80*/  PRMT R123, R8, 0x7772, RZ ;  /* 0x00007772087b7816 */ /* 0x000fc400000000ff */
[CC--:B0-----:R-:W-:Y:S01]  /*34f90*/  IADD3 R16, P0, PT, R23.reuse, R162.reuse, RZ ;  /* 0x000000a217107210 */ /* 0x0c1fe20007f1e0ff */
[----:B------:R0:W-:Y:S03]  /*34fa0*/  STG.E.U8 desc[UR8][R18.64], R122 ;  /* 0x0000007a12007986 */ /* 0x0001e6000c101108 */
[-C--:B------:R-:W-:Y:S02]  /*34fb0*/  LEA.HI.X.SX32 R17, R23, R163.reuse, 0x1, P0 ;  /* 0x000000a317117211 */ /* 0x080fe400000f0eff */
[----:B-1----:R-:W-:Y:S02]  /*34fc0*/  IADD3 R20, P0, PT, R22, R162, RZ ;  /* 0x000000a216147210 */ /* 0x002fe40007f1e0ff */
[----:B------:R-:W-:Y:S01]  /*34fd0*/  PRMT R125, R8, 0x7773, RZ ;  /* 0x00007773087d7816 */ /* 0x000fe200000000ff */
[----:B------:R1:W-:Y:S01]  /*34fe0*/  STG.E.U8 desc[UR8][R16.64], R123 ;  /* 0x0000007b10007986 */ /* 0x0003e2000c101108 */
[----:B------:R-:W-:Y:S01]  /*34ff0*/  LEA.HI.X.SX32 R21, R22, R163, 0x1, P0 ;  /* 0x000000a316157211 */ /* 0x000fe200000f0eff */
[----:B0-----:R-:W-:Y:S01]  /*35000*/  IMAD R18, R164, 0x2, R22 ;  /* 0x00000002a4127824 */ /* 0x001fe200078e0216 */
[----:B------:R-:W-:-:S03]  /*35010*/  LEA.HI R22, R158, 0x4e, RZ, 0x1a ;  /* 0x0000004e9e167811 */ /* 0x000fc600078fd0ff */
[----:B------:R-:W-:Y:S01]  /*35020*/  IMAD R19, R164, 0x2, R18 ;  /* 0x00000002a4137824 */ /* 0x000fe200078e0212 */
[----:B------:R0:W-:Y:S01]  /*35030*/  STG.E.U8 desc[UR8][R20.64], R125 ;  /* 0x0000007d14007986 */ /* 0x0001e2000c101108 */
[CC--:B-1----:R-:W-:Y:S02]  /*35040*/  IADD3 R16, P0, PT, R18.reuse, R162.reuse, RZ ;  /* 0x000000a212107210 */ /* 0x0c2fe40007f1e0ff */
[----:B------:R-:W-:Y:S02]  /*35050*/  PRMT R120, R9, 0x7770, RZ ;  /* 0x0000777009787816 */ /* 0x000fe400000000ff */
[-C--:B------:R-:W-:Y:S02]  /*35060*/  LEA.HI.X.SX32 R17, R18, R163.reuse, 0x1, P0 ;  /* 0x000000a312117211 */ /* 0x080fe400000f0eff */
[----:B------:R-:W-:Y:S01]  /*35070*/  IADD3 R18, P0, PT, R19, R162, RZ ;  /* 0x000000a213127210 */ /* 0x000fe20007f1e0ff */
[----:B0-----:R-:W-:Y:S02]  /*35080*/  IMAD R21, R22, R164, RZ ;  /* 0x000000a416157224 */ /* 0x001fe400078e02ff */
[C---:B------:R-:W-:Y:S01]  /*35090*/  IMAD R22, R164.reuse, 0x2, R19 ;  /* 0x00000002a4167824 */ /* 0x040fe200078e0213 */
[----:B------:R-:W-:Y:S01]  /*350a0*/  PRMT R126, R9, 0x7771, RZ ;  /* 0x00007771097e7816 */ /* 0x000fe200000000ff */
[----:B------:R0:W-:Y:S01]  /*350b0*/  STG.E.U8 desc[UR8][R16.64], R120 ;  /* 0x0000007810007986 */ /* 0x0001e2000c101108 */
[----:B------:R-:W-:Y:S01]  /*350c0*/  LEA.HI.X.SX32 R19, R19, R163, 0x1, P0 ;  /* 0x000000a313137211 */ /* 0x000fe200000f0eff */
[----:B------:R-:W-:Y:S01]  /*350d0*/  IMAD R23, R164, 0x4, R22 ;  /* 0x00000004a4177824 */ /* 0x000fe200078e0216 */
[----:B------:R-:W-:-:S02]  /*350e0*/  PRMT R127, R9, 0x7772, RZ ;  /* 0x00007772097f7816 */ /* 0x000fc400000000ff */
[-C--:B------:R-:W-:Y:S01]  /*350f0*/  IADD3 R20, P1, PT, R21, R162.reuse, RZ ;  /* 0x000000a215147210 */ /* 0x080fe20007f3e0ff */
[----:B------:R1:W-:Y:S01]  /*35100*/  STG.E.U8 desc[UR8][R18.64], R126 ;  /* 0x0000007e12007986 */ /* 0x0003e2000c101108 */
[----:B0-----:R-:W-:-:S04]  /*35110*/  IADD3 R16, P0, PT, R22, R162, RZ ;  /* 0x000000a216107210 */ /* 0x001fc80007f1e0ff */
[-C--:B------:R-:W-:Y:S01]  /*35120*/  LEA.HI.X.SX32 R17, R22, R163.reuse, 0x1, P0 ;  /* 0x000000a316117211 */ /* 0x080fe200000f0eff */
[C---:B------:R-:W-:Y:S01]  /*35130*/  IMAD R22, R164.reuse, 0x2, R23 ;  /* 0x00000002a4167824 */ /* 0x040fe200078e0217 */
[----:B-1----:R-:W-:Y:S02]  /*35140*/  IADD3 R18, P0, PT, R23, R162, RZ ;  /* 0x000000a217127210 */ /* 0x002fe40007f1e0ff */
        /* <DEDUP_REMOVED lines=9> */
[-C--:B------:R-:W-:Y:S01]  /*351e0*/  LEA.HI.X.SX32 R17, R22, R163.reuse, 0x1, P0 ;  /* 0x000000a316117211 */ /* 0x080fe200000f0eff */
[----:B------:R-:W-:Y:S01]  /*351f0*/  IMAD R22, R164, 0x2, R23 ;  /* 0x00000002a4167824 */ /* 0x000fe200078e0217 */
[C---:B-1----:R-:W-:Y:S01]  /*35200*/  IADD3 R20, P0, PT, R23.reuse, R162, RZ ;  /* 0x000000a217147210 */ /* 0x042fe20007f1e0ff */
[----:B------:R0:W-:Y:S01]  /*35210*/  STG.E.U8 desc[UR8][R18.64], R129 ;  /* 0x0000008112007986 */ /* 0x0001e2000c101108 */
[C---:B------:R-:W-:Y:S02]  /*35220*/  PRMT R132, R10.reuse, 0x7772, RZ ;  /* 0x000077720a847816 */ /* 0x040fe400000000ff */
[----:B------:R-:W-:Y:S01]  /*35230*/  LEA.HI.X.SX32 R21, R23, R163, 0x1, P0 ;  /* 0x000000a317157211 */ /* 0x000fe200000f0eff */
[----:B------:R1:W-:Y:S01]  /*35240*/  STG.E.U8 desc[UR8][R16.64], R131 ;  /* 0x0000008310007986 */ /* 0x0003e2000c101108 */
[----:B------:R-:W-:-:S03]  /*35250*/  PRMT R133, R10, 0x7773, RZ ;  /* 0x000077730a857816 */ /* 0x000fc600000000ff */
[----:B------:R2:W-:Y:S01]  /*35260*/  STG.E.U8 desc[UR8][R20.64], R132 ;  /* 0x0000008414007986 */ /* 0x0005e2000c101108 */
[----:B0-----:R-:W-:Y:S01]  /*35270*/  IADD3 R18, P0, PT, R22, R162, RZ ;  /* 0x000000a216127210 */ /* 0x001fe20007f1e0ff */
[----:B-1----:R-:W-:-:S03]  /*35280*/  IMAD R17, R164, 0x2, R22 ;  /* 0x00000002a4117824 */ /* 0x002fc600078e0216 */
[----:B------:R-:W-:Y:S01]  /*35290*/  LEA.HI.X.SX32 R19, R22, R163, 0x1, P0 ;  /* 0x000000a316137211 */ /* 0x000fe200000f0eff */
[----:B--2---:R-:W-:Y:S01]  /*352a0*/  IMAD R20, R164, 0x2, R17 ;  /* 0x00000002a4147824 */ /* 0x004fe200078e0211 */
[----:B------:R-:W-:-:S03]  /*352b0*/  IADD3 R16, P0, PT, R17, R162, RZ ;  /* 0x000000a211107210 */ /* 0x000fc60007f1e0ff */
[----:B------:R0:W-:Y:S01]  /*352c0*/  STG.E.U8 desc[UR8][R18.64], R133 ;  /* 0x0000008512007986 */ /* 0x0001e2000c101108 */
[----:B------:R-:W-:Y:S01]  /*352d0*/  PRMT R130, R11, 0x7770, RZ ;  /* 0x000077700b827816 */ /* 0x000fe200000000ff */
[----:B------:R-:W-:Y:S01]  /*352e0*/  IMAD R22, R164, 0x2, R20 ;  /* 0x00000002a4167824 */ /* 0x000fe200078e0214 */
[----:B------:R-:W-:Y:S02]  /*352f0*/  LEA.HI.X.SX32 R17, R17, R163, 0x1, P0 ;  /* 0x000000a311117211 */ /* 0x000fe400000f0eff */
[----:B------:R-:W-:Y:S01]  /*35300*/  LEA.HI R21, R158, 0x5e, RZ, 0x1a ;  /* 0x0000005e9e157811 */ /* 0x000fe200078fd0ff */
[----:B------:R-:W-:Y:S01]  /*35310*/  IMAD R23, R164, 0x4, R22 ;  /* 0x00000004a4177824 */ /* 0x000fe200078e0216 */
[----:B------:R-:W-:Y:S01]  /*35320*/  PRMT R134, R11, 0x7771, RZ ;  /* 0x000077710b867816 */ /* 0x000fe200000000ff */
[----:B------:R1:W-:Y:S01]  /*35330*/  STG.E.U8 desc[UR8][R16.64], R130 ;  /* 0x0000008210007986 */ /* 0x0003e2000c101108 */
[----:B0-----:R-:W-:Y:S01]  /*35340*/  IADD3 R18, P0, PT, R20, R162, RZ ;  /* 0x000000a214127210 */ /* 0x001fe20007f1e0ff */
[----:B------:R-:W-:-:S03]  /*35350*/  IMAD R21, R21, R164, RZ ;  /* 0x000000a415157224 */ /* 0x000fc600078e02ff */
[----:B------:R-:W-:Y:S02]  /*35360*/  LEA.HI.X.SX32 R19, R20, R163, 0x1, P0 ;  /* 0x000000a314137211 */ /* 0x000fe400000f0eff */
[----:B-1----:R-:W-:-:S03]  /*35370*/  IADD3 R16, P0, PT, R22, R162, RZ ;  /* 0x000000a216107210 */ /* 0x002fc60007f1e0ff */
[----:B------:R0:W-:Y:S01]  /*35380*/  STG.E.U8 desc[UR8][R18.64], R134 ;  /* 0x0000008612007986 */ /* 0x0001e2000c101108 */
[----:B------:R-:W-:Y:S02]  /*35390*/  PRMT R135, R11, 0x7772, RZ ;  /* 0x000077720b877816 */ /* 0x000fe400000000ff */
[-C--:B------:R-:W-:Y:S01]  /*353a0*/  LEA.HI.X.SX32 R17, R22, R163.reuse, 0x1, P0 ;  /* 0x000000a316117211 */ /* 0x080fe200000f0eff */
[----:B------:R-:W-:Y:S01]  /*353b0*/  IMAD R22, R164, 0x2, R23 ;  /* 0x00000002a4167824 */ /* 0x000fe200078e0217 */
[-C--:B------:R-:W-:Y:S02]  /*353c0*/  IADD3 R20, P1, PT, R21, R162.reuse, RZ ;  /* 0x000000a215147210 */ /* 0x080fe40007f3e0ff */
[----:B------:R-:W-:Y:S01]  /*353d0*/  PRMT R137, R11, 0x7773, RZ ;  /* 0x000077730b897816 */ /* 0x000fe200000000ff */
[----:B------:R1:W-:Y:S01]  /*353e0*/  STG.E.U8 desc[UR8][R16.64], R135 ;  /* 0x0000008710007986 */ /* 0x0003e2000c101108 */
[----:B0-----:R-:W-:Y:S02]  /*353f0*/  IADD3 R18, P0, PT, R23, R162, RZ ;  /* 0x000000a217127210 */ /* 0x001fe40007f1e0ff */
[----:B------:R-:W-:-:S02]  /*35400*/  LEA.HI.X.SX32 R21, R21, R163, 0x1, P1 ;  /* 0x000000a315157211 */ /* 0x000fc400008f0eff */
[----:B------:R-:W-:Y:S01]  /*35410*/  LEA.HI.X.SX32 R19, R23, R163, 0x1, P0 ;  /* 0x000000a317137211 */ /* 0x000fe200000f0eff */
[----:B------:R-:W-:Y:S01]  /*35420*/  IMAD R23, R164, 0x2, R22 ;  /* 0x00000002a4177824 */ /* 0x000fe200078e0216 */
[C---:B------:R-:W-:Y:S02]  /*35430*/  PRMT R157, R4.reuse, 0x7773, RZ ;  /* 0x00007773049d7816 */ /* 0x040fe400000000ff */
[C---:B------:R-:W-:Y:S02]  /*35440*/  PRMT R156, R4.reuse, 0x7772, RZ ;  /* 0x00007772049c7816 */ /* 0x040fe400000000ff */
[C---:B------:R-:W-:Y:S02]  /*35450*/  PRMT R155, R4.reuse, 0x7771, RZ ;  /* 0x00007771049b7816 */ /* 0x040fe400000000ff */
[----:B------:R-:W-:Y:S02]  /*35460*/  PRMT R151, R4, 0x7770, RZ ;  /* 0x0000777004977816 */ /* 0x000fe400000000ff */
[----:B------:R-:W-:-:S02]  /*35470*/  PRMT R154, R5, 0x7773, RZ ;  /* 0x00007773059a7816 */ /* 0x000fc400000000ff */
[C---:B------:R-:W-:Y:S02]  /*35480*/  PRMT R153, R5.reuse, 0x7772, RZ ;  /* 0x0000777205997816 */ /* 0x040fe400000000ff */
[C---:B------:R-:W-:Y:S02]  /*35490*/  PRMT R152, R5.reuse, 0x7771, RZ ;  /* 0x0000777105987816 */ /* 0x040fe400000000ff */
[----:B------:R-:W-:Y:S02]  /*354a0*/  PRMT R147, R5, 0x7770, RZ ;  /* 0x0000777005937816 */ /* 0x000fe400000000ff */
[C---:B------:R-:W-:Y:S02]  /*354b0*/  PRMT R150, R6.reuse, 0x7773, RZ ;  /* 0x0000777306967816 */ /* 0x040fe400000000ff */
[C---:B------:R-:W-:Y:S02]  /*354c0*/  PRMT R149, R6.reuse, 0x7772, RZ ;  /* 0x0000777206957816 */ /* 0x040fe400000000ff */
[----:B------:R-:W-:-:S02]  /*354d0*/  PRMT R148, R6, 0x7771, RZ ;  /* 0x0000777106947816 */ /* 0x000fc400000000ff */
[----:B------:R-:W-:Y:S02]  /*354e0*/  PRMT R143, R6, 0x7770, RZ ;  /* 0x00007770068f7816 */ /* 0x000fe400000000ff */
[C---:B------:R-:W-:Y:S02]  /*354f0*/  PRMT R146, R7.reuse, 0x7773, RZ ;  /* 0x0000777307927816 */ /* 0x040fe400000000ff */
[C---:B------:R-:W-:Y:S02]  /*35500*/  PRMT R145, R7.reuse, 0x7772, RZ ;  /* 0x0000777207917816 */ /* 0x040fe400000000ff */
[C---:B------:R-:W-:Y:S02]  /*35510*/  PRMT R144, R7.reuse, 0x7771, RZ ;  /* 0x0000777107907816 */ /* 0x040fe400000000ff */
[----:B------:R-:W-:Y:S02]  /*35520*/  PRMT R142, R7, 0x7770, RZ ;  /* 0x00007770078e7816 */ /* 0x000fe400000000ff */
[----:B-1----:R-:W-:-:S02]  /*35530*/  IADD3 R16, P0, PT, R22, R162, RZ ;  /* 0x000000a216107210 */ /* 0x002fc40007f1e0ff */
[C---:B------:R-:W-:Y:S02]  /*35540*/  PRMT R138, R13.reuse, 0x7773, RZ ;  /* 0x000077730d8a7816 */ /* 0x040fe400000000ff */
[C---:B------:R-:W-:Y:S02]  /*35550*/  PRMT R136, R13.reuse, 0x7772, RZ ;  /* 0x000077720d887816 */ /* 0x040fe400000000ff */
[C---:B------:R-:W-:Y:S02]  /*35560*/  PRMT R4, R13.reuse, 0x7771, RZ ;  /* 0x000077710d047816 */ /* 0x040fe400000000ff */
[----:B------:R-:W-:Y:S02]  /*35570*/  PRMT R5, R13, 0x7770, RZ ;  /* 0x000077700d057816 */ /* 0x000fe400000000ff */
[C---:B------:R-:W-:Y:S02]  /*35580*/  PRMT R7, R14.reuse, 0x7773, RZ ;  /* 0x000077730e077816 */ /* 0x040fe400000000ff */
[----:B------:R-:W-:-:S02]  /*35590*/  PRMT R6, R14, 0x7772, RZ ;  /* 0x000077720e067816 */ /* 0x000fc400000000ff */
[C---:B------:R-:W-:Y:S02]  /*355a0*/  PRMT R11, R14.reuse, 0x7771, RZ ;  /* 0x000077710e0b7816 */ /* 0x040fe400000000ff */
[----:B------:R-:W-:Y:S02]  /*355b0*/  PRMT R2, R14, 0x7770, RZ ;  /* 0x000077700e027816 */ /* 0x000fe400000000ff */
[C---:B------:R-:W-:Y:S02]  /*355c0*/  PRMT R9, R15.reuse, 0x7773, RZ ;  /* 0x000077730f097816 */ /* 0x040fe400000000ff */
[C---:B------:R-:W-:Y:S02]  /*355d0*/  PRMT R10, R15.reuse, 0x7772, RZ ;  /* 0x000077720f0a7816 */ /* 0x040fe400000000ff */
[C---:B------:R-:W-:Y:S02]  /*355e0*/  PRMT R8, R15.reuse, 0x7771, RZ ;  /* 0x000077710f087816 */ /* 0x040fe400000000ff */
[----:B------:R-:W-:-:S02]  /*355f0*/  PRMT R3, R15, 0x7770, RZ ;  /* 0x000077700f037816 */ /* 0x000fc400000000ff */
[C---:B------:R-:W-:Y:S02]  /*35600*/  PRMT R13, R64.reuse, 0x7773, RZ ;  /* 0x00007773400d7816 */ /* 0x040fe400000000ff */
[C---:B------:R-:W-:Y:S02]  /*35610*/  PRMT R14, R64.reuse, 0x7772, RZ ;  /* 0x00007772400e7816 */ /* 0x040fe400000000ff */
[C---:B------:R-:W-:Y:S01]  /*35620*/  PRMT R15, R64.reuse, 0x7771, RZ ;  /* 0x00007771400f7816 */ /* 0x040fe200000000ff */
[----:B------:R0:W-:Y:S01]  /*35630*/  STG.E.U8 desc[UR8][R20.64], R137 ;  /* 0x0000008914007986 */ /* 0x0001e2000c101108 */
[----:B------:R-:W-:Y:S02]  /*35640*/  PRMT R64, R64, 0x7770, RZ ;  /* 0x0000777040407816 */ /* 0x000fe400000000ff */
[----:B------:R-:W-:Y:S01]  /*35650*/  LEA.HI.X.SX32 R17, R22, R163, 0x1, P0 ;  /* 0x000000a316117211 */ /* 0x000fe200000f0eff */
[----:B------:R-:W-:Y:S02]  /*35660*/  IMAD R22, R164, 0x2, R23 ;  /* 0x00000002a4167824 */ /* 0x000fe400078e0217 */
[----:B------:R1:W-:Y:S01]  /*35670*/  STG.E.U8 desc[UR8][R18.64], R64 ;  /* 0x0000004012007986 */ /* 0x0003e2000c101108 */
[----:B0-----:R-:W-:-:S03]  /*35680*/  IADD3 R20, P0, PT, R23, R162, RZ ;  /* 0x000000a217147210 */ /* 0x001fc60007f1e0ff */
[----:B------:R0:W-:Y:S01]  /*35690*/  STG.E.U8 desc[UR8][R16.64], R15 ;  /* 0x0000000f10007986 */ /* 0x0001e2000c101108 */
[----:B------:R-:W-:Y:S02]  /*356a0*/  LEA.HI.X.SX32 R21, R23, R163, 0x1, P0 ;  /* 0x000000a317157211 */ /* 0x000fe400000f0eff */
[----:B-1----:R-:W-:-:S03]  /*356b0*/  IADD3 R18, P0, PT, R22, R162, RZ ;  /* 0x000000a216127210 */ /* 0x002fc60007f1e0ff */
[----:B------:R1:W-:Y:S01]  /*356c0*/  STG.E.U8 desc[UR8][R20.64], R14 ;  /* 0x0000000e14007986 */ /* 0x0003e2000c101108 */
[----:B0-----:R-:W-:Y:S01]  /*356d0*/  IMAD R15, R164, 0x2, R22 ;  /* 0x00000002a40f7824 */ /* 0x001fe200078e0216 */
[----:B------:R-:W-:Y:S01]  /*356e0*/  LEA.HI.X.SX32 R19, R22, R163, 0x1, P0 ;  /* 0x000000a316137211 */ /* 0x000fe200000f0eff */
[----:B------:R-:W0:Y:S01]  /*356f0*/  S2R R116, SR_TID.X ;  /* 0x0000000000747919 */ /* 0x000e220000002100 */
[C---:B------:R-:W-:Y:S01]  /*35700*/  PRMT R24, R65.reuse, 0x7773, RZ ;  /* 0x0000777341187816 */ /* 0x040fe200000000ff */
[----:B------:R-:W-:Y:S01]  /*35710*/  IMAD R17, R164, 0x2, R15 ;  /* 0x00000002a4117824 */ /* 0x000fe200078e020f */
[----:B------:R-:W-:Y:S02]  /*35720*/  PRMT R33, R65, 0x7772, RZ ;  /* 0x0000777241217816 */ /* 0x000fe400000000ff */
[----:B-1----:R-:W-:Y:S02]  /*35730*/  IADD3 R14, P0, PT, R15, R162, RZ ;  /* 0x000000a20f0e7210 */ /* 0x002fe40007f1e0ff */
[----:B------:R-:W-:-:S02]  /*35740*/  LEA.HI R20, R158, 0x6e, RZ, 0x1a ;  /* 0x0000006e9e147811 */ /* 0x000fc400078fd0ff */
[C---:B------:R-:W-:Y:S02]  /*35750*/  PRMT R34, R65.reuse, 0x7771, RZ ;  /* 0x0000777141227816 */ /* 0x040fe400000000ff */
[----:B------:R-:W-:Y:S01]  /*35760*/  PRMT R65, R65, 0x7770, RZ ;  /* 0x0000777041417816 */ /* 0x000fe200000000ff */
[----:B------:R-:W-:Y:S01]  /*35770*/  IMAD R20, R20, R164, RZ ;  /* 0x000000a414147224 */ /* 0x000fe200078e02ff */
[----:B------:R-:W-:Y:S01]  /*35780*/  LEA.HI.X.SX32 R15, R15, R163, 0x1, P0 ;  /* 0x000000a30f0f7211 */ /* 0x000fe200000f0eff */
[----:B------:R1:W-:Y:S01]  /*35790*/  STG.E.U8 desc[UR8][R18.64], R13 ;  /* 0x0000000d12007986 */ /* 0x0003e2000c101108 */
[----:B------:R-:W-:-:S03]  /*357a0*/  IADD3 R16, P0, PT, R17, R162, RZ ;  /* 0x000000a211107210 */ /* 0x000fc60007f1e0ff */
[----:B------:R2:W-:Y:S01]  /*357b0*/  STG.E.U8 desc[UR8][R14.64], R65 ;  /* 0x000000410e007986 */ /* 0x0005e2000c101108 */
[----:B-1----:R-:W-:Y:S01]  /*357c0*/  IMAD R19, R164, 0x2, R17 ;  /* 0x00000002a4137824 */ /* 0x002fe200078e0211 */
[-C--:B------:R-:W-:Y:S02]  /*357d0*/  LEA.HI.X.SX32 R17, R17, R163.reuse, 0x1, P0 ;  /* 0x000000a311117211 */ /* 0x080fe400000f0eff */
[-C--:B--2---:R-:W-:Y:S01]  /*357e0*/  IADD3 R14, P1, PT, R20, R162.reuse, RZ ;  /* 0x000000a2140e7210 */ /* 0x084fe20007f3e0ff */
[----:B------:R-:W-:Y:S01]  /*357f0*/  IMAD R13, R164, 0x4, R19 ;  /* 0x00000004a40d7824 */ /* 0x000fe200078e0213 */
[CC--:B------:R-:W-:Y:S02]  /*35800*/  IADD3 R18, P0, PT, R19.reuse, R162.reuse, RZ ;  /* 0x000000a213127210 */ /* 0x0c0fe40007f1e0ff */
[-C--:B------:R-:W-:Y:S01]  /*35810*/  LEA.HI.X.SX32 R15, R20, R163.reuse, 0x1, P1 ;  /* 0x000000a3140f7211 */ /* 0x080fe200008f0eff */
[C---:B------:R-:W-:Y:S01]  /*35820*/  IMAD R20, R164.reuse, 0x2, R13 ;  /* 0x00000002a4147824 */ /* 0x040fe200078e020d */
[----:B------:R-:W-:Y:S01]  /*35830*/  LEA.HI.X.SX32 R19, R19, R163, 0x1, P0 ;  /* 0x000000a313137211 */ /* 0x000fe200000f0eff */
[----:B------:R1:W-:Y:S02]  /*35840*/  STG.E.U8 desc[UR8][R16.64], R34 ;  /* 0x0000002210007986 */ /* 0x0003e4000c101108 */
[----:B------:R-:W-:Y:S01]  /*35850*/  IMAD R21, R164, 0x2, R20 ;  /* 0x00000002a4157824 */ /* 0x000fe200078e0214 */
[----:B------:R-:W-:Y:S01]  /*35860*/  PRMT R72, R66, 0x7770, RZ ;  /* 0x0000777042487816 */ /* 0x000fe200000000ff */
[----:B------:R2:W-:Y:S04]  /*35870*/  STG.E.U8 desc[UR8][R18.64], R33 ;  /* 0x0000002112007986 */ /* 0x0005e8000c101108 */
[----:B------:R3:W-:Y:S01]  /*35880*/  STG.E.U8 desc[UR8][R14.64], R24 ;  /* 0x000000180e007986 */ /* 0x0007e2000c101108 */
[----:B-1----:R-:W-:-:S04]  /*35890*/  IADD3 R16, P0, PT, R13, R162, RZ ;  /* 0x000000a20d107210 */ /* 0x002fc80007f1e0ff */
[-C--:B------:R-:W-:Y:S01]  /*358a0*/  LEA.HI.X.SX32 R17, R13, R163.reuse, 0x1, P0 ;  /* 0x000000a30d117211 */ /* 0x080fe200000f0eff */
[----:B------:R-:W-:Y:S01]  /*358b0*/  IMAD R13, R164, 0x2, R21 ;  /* 0x00000002a40d7824 */ /* 0x000fe200078e0215 */
[-C--:B--2---:R-:W-:Y:S02]  /*358c0*/  IADD3 R18, P1, PT, R20, R162.reuse, RZ ;  /* 0x000000a214127210 */ /* 0x084fe40007f3e0ff */
[-C--:B---3--:R-:W-:Y:S01]  /*358d0*/  IADD3 R14, P0, PT, R21, R162.reuse, RZ ;  /* 0x000000a2150e7210 */ /* 0x088fe20007f1e0ff */
[----:B------:R1:W-:Y:S01]  /*358e0*/  STG.E.U8 desc[UR8][R16.64], R72 ;  /* 0x0000004810007986 */ /* 0x0003e2000c101108 */
[----:B------:R-:W-:Y:S02]  /*358f0*/  PRMT R68, R66, 0x7771, RZ ;  /* 0x0000777142447816 */ /* 0x000fe400000000ff */
[----:B------:R-:W-:Y:S02]  /*35900*/  PRMT R0, R47, 0x7770, RZ ;  /* 0x000077702f007816 */ /* 0x000fe400000000ff */
[-C--:B------:R-:W-:Y:S01]  /*35910*/  LEA.HI.X.SX32 R19, R20, R163.reuse, 0x1, P1 ;  /* 0x000000a314137211 */ /* 0x080fe200008f0eff */
[----:B------:R-:W-:Y:S01]  /*35920*/  IMAD R20, R164, 0x2, R13 ;  /* 0x00000002a4147824 */ /* 0x000fe200078e020d */
[----:B------:R-:W-:Y:S01]  /*35930*/  LEA.HI.X.SX32 R15, R21, R163, 0x1, P0 ;  /* 0x000000a3150f7211 */ /* 0x000fe200000f0eff */
[----:B------:R0:W-:Y:S01]  /*35940*/  STL [R1+0x30], R0 ;  /* 0x0000300001007387 */ /* 0x0001e20000100800 */
[----:B-1----:R-:W-:-:S03]  /*35950*/  IADD3 R16, P0, PT, R13, R162, RZ ;  /* 0x000000a20d107210 */ /* 0x002fc60007f1e0ff */
[----:B------:R1:W-:Y:S01]  /*35960*/  STG.E.U8 desc[UR8][R18.64], R68 ;  /* 0x0000004412007986 */ /* 0x0003e2000c101108 */
[----:B------:R-:W-:Y:S02]  /*35970*/  LEA.HI.X.SX32 R17, R13, R163, 0x1, P0 ;  /* 0x000000a30d117211 */ /* 0x000fe400000f0eff */
[----:B0-----:R-:W-:Y:S02]  /*35980*/  LEA.HI R0, R116, 0x7e, RZ, 0x1a ;  /* 0x0000007e74007811 */ /* 0x001fe400078fd0ff */
[----:B------:R-:W2:Y:S01]  /*35990*/  LDL.LU R116, [R1+0x24] ;  /* 0x0000240001747983 */ /* 0x000ea20000300800 */
[----:B------:R-:W-:-:S03]  /*359a0*/  IMAD R13, R164, 0x2, R20 ;  /* 0x00000002a40d7824 */ /* 0x000fc600078e0214 */
[----:B------:R-:W3:Y:S01]  /*359b0*/  LDL.LU R113, [R1+0x28] ;  /* 0x0000280001717983 */ /* 0x000ee20000300800 */
[----:B-1----:R-:W-:-:S03]  /*359c0*/  IADD3 R18, P0, PT, R20, R162, RZ ;  /* 0x000000a214127210 */ /* 0x002fc60007f1e0ff */
[----:B------:R-:W4:Y:S01]  /*359d0*/  LDL.LU R114, [R1+0x2c] ;  /* 0x00002c0001727983 */ /* 0x000f220000300800 */
[----:B------:R-:W-:Y:S01]  /*359e0*/  LEA.HI.X.SX32 R19, R20, R163, 0x1, P0 ;  /* 0x000000a314137211 */ /* 0x000fe200000f0eff */
[----:B------:R-:W-:Y:S02]  /*359f0*/  IMAD R20, R0, R164, RZ ;  /* 0x000000a400147224 */ /* 0x000fe400078e02ff */
[----:B------:R-:W2:Y:S04]  /*35a00*/  LDL.LU R115, [R1+0x1c] ;  /* 0x00001c0001737983 */ /* 0x000ea80000300800 */
[----:B------:R-:W2:Y:S01]  /*35a10*/  LDL.LU R0, [R1+0x138] ;  /* 0x0001380001007983 */ /* 0x000ea20000300800 */
[C---:B------:R-:W-:Y:S02]  /*35a20*/  PRMT R69, R66.reuse, 0x7772, RZ ;  /* 0x0000777242457816 */ /* 0x040fe400000000ff */
[----:B------:R-:W-:-:S02]  /*35a30*/  PRMT R35, R66, 0x7773, RZ ;  /* 0x0000777342237816 */ /* 0x000fc400000000ff */
[C---:B------:R-:W-:Y:S01]  /*35a40*/  PRMT R66, R67.reuse, 0x7773, RZ ;  /* 0x0000777343427816 */ /* 0x040fe200000000ff */
[----:B------:R0:W-:Y:S01]  /*35a50*/  STG.E.U8 desc[UR8][R14.64], R69 ;  /* 0x000000450e007986 */ /* 0x0001e2000c101108 */
[C---:B------:R-:W-:Y:S02]  /*35a60*/  PRMT R70, R67.reuse, 0x7772, RZ ;  /* 0x0000777243467816 */ /* 0x040fe400000000ff */
[C---:B------:R-:W-:Y:S01]  /*35a70*/  PRMT R71, R67.reuse, 0x7771, RZ ;  /* 0x0000777143477816 */ /* 0x040fe200000000ff */
[----:B------:R1:W-:Y:S01]  /*35a80*/  STG.E.U8 desc[UR8][R16.64], R35 ;  /* 0x0000002310007986 */ /* 0x0003e2000c101108 */
[----:B------:R-:W-:Y:S02]  /*35a90*/  PRMT R67, R67, 0x7770, RZ ;  /* 0x0000777043437816 */ /* 0x000fe400000000ff */
[----:B0-----:R-:W-:Y:S01]  /*35aa0*/  IADD3 R14, P0, PT, R13, R162, RZ ;  /* 0x000000a20d0e7210 */ /* 0x001fe20007f1e0ff */
[----:B-1----:R-:W-:-:S03]  /*35ab0*/  IMAD R17, R164, 0x2, R13 ;  /* 0x00000002a4117824 */ /* 0x002fc600078e020d */
[-C--:B------:R-:W-:Y:S01]  /*35ac0*/  LEA.HI.X.SX32 R15, R13, R163.reuse, 0x1, P0 ;  /* 0x000000a30d0f7211 */ /* 0x080fe200000f0eff */
[----:B------:R0:W-:Y:S01]  /*35ad0*/  STG.E.U8 desc[UR8][R18.64], R67 ;  /* 0x0000004312007986 */ /* 0x0001e2000c101108 */
[----:B------:R-:W-:Y:S01]  /*35ae0*/  IMAD R13, R164, 0x4, R17 ;  /* 0x00000004a40d7824 */ /* 0x000fe200078e0211 */
[CC--:B------:R-:W-:Y:S02]  /*35af0*/  IADD3 R16, P0, PT, R17.reuse, R162.reuse, RZ ;  /* 0x000000a211107210 */ /* 0x0c0fe40007f1e0ff */
[----:B------:R1:W-:Y:S02]  /*35b00*/  STG.E.U8 desc[UR8][R14.64], R71 ;  /* 0x000000470e007986 */ /* 0x0003e4000c101108 */
[----:B------:R-:W-:Y:S02]  /*35b10*/  LEA.HI.X.SX32 R17, R17, R163, 0x1, P0 ;  /* 0x000000a311117211 */ /* 0x000fe400000f0eff */
[----:B0-----:R-:W-:-:S04]  /*35b20*/  IADD3 R18, P1, PT, R20, R162, RZ ;  /* 0x000000a214127210 */ /* 0x001fc80007f3e0ff */
[-C--:B------:R-:W-:Y:S01]  /*35b30*/  LEA.HI.X.SX32 R19, R20, R163.reuse, 0x1, P1 ;  /* 0x000000a314137211 */ /* 0x080fe200008f0eff */
[C---:B------:R-:W-:Y:S01]  /*35b40*/  IMAD R20, R164.reuse, 0x2, R13 ;  /* 0x00000002a4147824 */ /* 0x040fe200078e020d */
[CC--:B-1----:R-:W-:Y:S01]  /*35b50*/  IADD3 R14, P0, PT, R13.reuse, R162.reuse, RZ ;  /* 0x000000a20d0e7210 */ /* 0x0c2fe20007f1e0ff */
[----:B------:R0:W-:Y:S03]  /*35b60*/  STG.E.U8 desc[UR8][R16.64], R70 ;  /* 0x0000004610007986 */ /* 0x0001e6000c101108 */
[----:B------:R-:W-:Y:S01]  /*35b70*/  LEA.HI.X.SX32 R15, R13, R163, 0x1, P0 ;  /* 0x000000a30d0f7211 */ /* 0x000fe200000f0eff */
[----:B------:R-:W-:Y:S01]  /*35b80*/  IMAD R13, R164, 0x2, R20 ;  /* 0x00000002a40d7824 */ /* 0x000fe200078e0214 */
[----:B------:R-:W-:Y:S01]  /*35b90*/  PRMT R74, R52, 0x7770, RZ ;  /* 0x00007770344a7816 */ /* 0x000fe200000000ff */
[----:B------:R1:W-:Y:S01]  /*35ba0*/  STG.E.U8 desc[UR8][R18.64], R66 ;  /* 0x0000004212007986 */ /* 0x0003e2000c101108 */
[----:B0-----:R-:W-:-:S04]  /*35bb0*/  IADD3 R16, P0, PT, R20, R162, RZ ;  /* 0x000000a214107210 */ /* 0x001fc80007f1e0ff */
[-C--:B------:R-:W-:Y:S01]  /*35bc0*/  LEA.HI.X.SX32 R17, R20, R163.reuse, 0x1, P0 ;  /* 0x000000a314117211 */ /* 0x080fe200000f0eff */
[----:B------:R-:W-:Y:S01]  /*35bd0*/  IMAD R20, R164, 0x2, R13 ;  /* 0x00000002a4147824 */ /* 0x000fe200078e020d */
[CC--:B-1----:R-:W-:Y:S01]  /*35be0*/  IADD3 R18, P0, PT, R13.reuse, R162.reuse, RZ ;  /* 0x000000a20d127210 */ /* 0x0c2fe20007f1e0ff */
[----:B------:R0:W-:Y:S01]  /*35bf0*/  STG.E.U8 desc[UR8][R14.64], R74 ;  /* 0x0000004a0e007986 */ /* 0x0001e2000c101108 */
[C---:B------:R-:W-:Y:S02]  /*35c00*/  PRMT R62, R52.reuse, 0x7771, RZ ;  /* 0x00007771343e7816 */ /* 0x040fe400000000ff */
[----:B------:R-:W-:Y:S02]  /*35c10*/  PRMT R61, R52, 0x7772, RZ ;  /* 0x00007772343d7816 */ /* 0x000fe400000000ff */
[----:B------:R-:W-:Y:S01]  /*35c20*/  LEA.HI.X.SX32 R19, R13, R163, 0x1, P0 ;  /* 0x000000a30d137211 */ /* 0x000fe200000f0eff */
[----:B------:R-:W-:Y:S01]  /*35c30*/  IMAD R13, R164, 0x2, R20 ;  /* 0x00000002a40d7824 */ /* 0x000fe200078e0214 */
[----:B------:R1:W-:Y:S01]  /*35c40*/  STG.E.U8 desc[UR8][R16.64], R62 ;  /* 0x0000003e10007986 */ /* 0x0003e2000c101108 */
[----:B0-----:R-:W-:-:S03]  /*35c50*/  IADD3 R14, P0, PT, R20, R162, RZ ;  /* 0x000000a2140e7210 */ /* 0x001fc60007f1e0ff */
[----:B------:R0:W-:Y:S01]  /*35c60*/  STG.E.U8 desc[UR8][R18.64], R61 ;  /* 0x0000003d12007986 */ /* 0x0001e2000c101108 */
[----:B------:R-:W-:Y:S02]  /*35c70*/  PRMT R60, R52, 0x7773, RZ ;  /* 0x00007773343c7816 */ /* 0x000fe400000000ff */
[-C--:B------:R-:W-:Y:S02]  /*35c80*/  LEA.HI.X.SX32 R15, R20, R163.reuse, 0x1, P0 ;  /* 0x000000a3140f7211 */ /* 0x080fe400000f0eff */
[C---:B-1----:R-:W-:Y:S02]  /*35c90*/  IADD3 R16, P0, PT, R13.reuse, R162, RZ ;  /* 0x000000a20d107210 */ /* 0x042fe40007f1e0ff */
[----:B0-----:R-:W-:Y:S01]  /*35ca0*/  LEA.HI R19, R158, 0x8e, RZ, 0x1a ;  /* 0x0000008e9e137811 */ /* 0x001fe200078fd0ff */
[----:B------:R-:W-:Y:S01]  /*35cb0*/  IMAD R18, R164, 0x2, R13 ;  /* 0x00000002a4127824 */ /* 0x000fe200078e020d */
[----:B------:R-:W-:Y:S01]  /*35cc0*/  LEA.HI.X.SX32 R17, R13, R163, 0x1, P0 ;  /* 0x000000a30d117211 */ /* 0x000fe200000f0eff */
[----:B------:R0:W-:Y:S01]  /*35cd0*/  STG.E.U8 desc[UR8][R14.64], R60 ;  /* 0x0000003c0e007986 */ /* 0x0001e2000c101108 */
[----:B------:R-:W-:Y:S01]  /*35ce0*/  PRMT R77, R53, 0x7770, RZ ;  /* 0x00007770354d7816 */ /* 0x000fe200000000ff */
[----:B------:R-:W-:-:S02]  /*35cf0*/  IMAD R13, R19, R164, RZ ;  /* 0x000000a4130d7224 */ /* 0x000fc400078e02ff */
[----:B------:R-:W-:Y:S01]  /*35d00*/  IMAD R19, R164, 0x2, R18 ;  /* 0x00000002a4137824 */ /* 0x000fe200078e0212 */
[----:B------:R-:W-:Y:S01]  /*35d10*/  PRMT R73, R53, 0x7771, RZ ;  /* 0x0000777135497816 */ /* 0x000fe200000000ff */
[----:B------:R1:W-:Y:S01]  /*35d20*/  STG.E.U8 desc[UR8][R16.64], R77 ;  /* 0x0000004d10007986 */ /* 0x0003e2000c101108 */
[----:B0-----:R-:W-:Y:S01]  /*35d30*/  IADD3 R14, P0, PT, R18, R162, RZ ;  /* 0x000000a2120e7210 */ /* 0x001fe20007f1e0ff */
[----:B------:R-:W-:-:S03]  /*35d40*/  IMAD R20, R164, 0x4, R19 ;  /* 0x00000004a4147824 */ /* 0x000fc600078e0213 */
[-C--:B------:R-:W-:Y:S02]  /*35d50*/  LEA.HI.X.SX32 R15, R18, R163.reuse, 0x1, P0 ;  /* 0x000000a3120f7211 */ /* 0x080fe400000f0eff */
[-C--:B-1----:R-:W-:Y:S02]  /*35d60*/  IADD3 R16, P0, PT, R19, R162.reuse, RZ ;  /* 0x000000a213107210 */ /* 0x082fe40007f1e0ff */
[-C--:B------:R-:W-:Y:S01]  /*35d70*/  IADD3 R18, P1, PT, R13, R162.reuse, RZ ;  /* 0x000000a20d127210 */ /* 0x080fe20007f3e0ff */
[----:B------:R0:W-:Y:S01]  /*35d80*/  STG.E.U8 desc[UR8][R14.64], R73 ;  /* 0x000000490e007986 */ /* 0x0001e2000c101108 */
[-C--:B------:R-:W-:Y:S02]  /*35d90*/  LEA.HI.X.SX32 R17, R19, R163.reuse, 0x1, P0 ;  /* 0x000000a313117211 */ /* 0x080fe400000f0eff */
[----:B------:R-:W-:Y:S02]  /*35da0*/  PRMT R63, R53, 0x7772, RZ ;  /* 0x00007772353f7816 */ /* 0x000fe400000000ff */
        /* <DEDUP_REMOVED lines=16> */
[-C--:B------:R-:W-:Y:S02]  /*35eb0*/  LEA.HI.X.SX32 R19, R20, R163.reuse, 0x1, P0 ;  /* 0x000000a314137211 */ /* 0x080fe400000f0eff */
[CC--:B-1----:R-:W-:Y:S02]  /*35ec0*/  IADD3 R14, P0, PT, R13.reuse, R162.reuse, RZ ;  /* 0x000000a20d0e7210 */ /* 0x0c2fe40007f1e0ff */
[----:B------:R-:W-:Y:S01]  /*35ed0*/  PRMT R75, R54, 0x7772, RZ ;  /* 0x00007772364b7816 */ /* 0x000fe200000000ff */
[----:B0-----:R-:W-:Y:S01]  /*35ee0*/  IMAD R17, R164, 0x2, R13 ;  /* 0x00000002a4117824 */ /* 0x001fe200078e020d */
[----:B------:R-:W-:Y:S02]  /*35ef0*/  PRMT R53, R54, 0x7773, RZ ;  /* 0x0000777336357816 */ /* 0x000fe400000000ff */
[----:B------:R-:W-:Y:S01]  /*35f00*/  LEA.HI.X.SX32 R15, R13, R163, 0x1, P0 ;  /* 0x000000a30d0f7211 */ /* 0x000fe200000f0eff */
[----:B------:R-:W-:Y:S01]  /*35f10*/  IMAD R13, R164, 0x2, R17 ;  /* 0x00000002a40d7824 */ /* 0x000fe200078e0211 */
[----:B------:R-:W-:Y:S01]  /*35f20*/  IADD3 R16, P0, PT, R17, R162, RZ ;  /* 0x000000a211107210 */ /* 0x000fe20007f1e0ff */
[----:B------:R0:W-:Y:S01]  /*35f30*/  STG.E.U8 desc[UR8][R18.64], R75 ;  /* 0x0000004b12007986 */ /* 0x0001e2000c101108 */
[----:B------:R-:W-:-:S02]  /*35f40*/  PRMT R54, R55, 0x7773, RZ ;  /* 0x0000777337367816 */ /* 0x000fc400000000ff */
[C---:B------:R-:W-:Y:S01]  /*35f50*/  PRMT R78, R55.reuse, 0x7772, RZ ;  /* 0x00007772374e7816 */ /* 0x040fe200000000ff */
[----:B------:R1:W-:Y:S01]  /*35f60*/  STG.E.U8 desc[UR8][R14.64], R53 ;  /* 0x000000350e007986 */ /* 0x0003e2000c101108 */
[C---:B------:R-:W-:Y:S01]  /*35f70*/  PRMT R79, R55.reuse, 0x7771, RZ ;  /* 0x00007771374f7816 */ /* 0x040fe200000000ff */
[----:B------:R-:W-:Y:S01]  /*35f80*/  IMAD R20, R164, 0x2, R13 ;  /* 0x00000002a4147824 */ /* 0x000fe200078e020d */
[----:B------:R-:W-:Y:S02]  /*35f90*/  PRMT R55, R55, 0x7770, RZ ;  /* 0x0000777037377816 */ /* 0x000fe400000000ff */
[-C--:B------:R-:W-:Y:S02]  /*35fa0*/  LEA.HI.X.SX32 R17, R17, R163.reuse, 0x1, P0 ;  /* 0x000000a311117211 */ /* 0x080fe400000f0eff */
[----:B0-----:R-:W-:Y:S02]  /*35fb0*/  LEA.HI R19, R158, 0x9e, RZ, 0x1a ;  /* 0x0000009e9e137811 */ /* 0x001fe400078fd0ff */
[----:B-1----:R-:W-:Y:S01]  /*35fc0*/  IADD3 R14, P0, PT, R13, R162, RZ ;  /* 0x000000a20d0e7210 */ /* 0x002fe20007f1e0ff */
[----:B------:R0:W-:Y:S02]  /*35fd0*/  STG.E.U8 desc[UR8][R16.64], R55 ;  /* 0x0000003710007986 */ /* 0x0001e4000c101108 */
[----:B------:R-:W-:Y:S01]  /*35fe0*/  IMAD R19, R19, R164, RZ ;  /* 0x000000a413137224 */ /* 0x000fe200078e02ff */
[----:B------:R-:W-:Y:S01]  /*35ff0*/  LEA.HI.X.SX32 R15, R13, R163, 0x1, P0 ;  /* 0x000000a30d0f7211 */ /* 0x000fe200000f0eff */
[----:B------:R-:W-:-:S03]  /*36000*/  IMAD R13, R164, 0x4, R20 ;  /* 0x00000004a40d7824 */ /* 0x000fc600078e0214 */
[-C--:B------:R-:W-:Y:S01]  /*36010*/  IADD3 R18, P1, PT, R19, R162.reuse, RZ ;  /* 0x000000a213127210 */ /* 0x080fe20007f3e0ff */
[----:B------:R1:W-:Y:S01]  /*36020*/  STG.E.U8 desc[UR8][R14.64], R79 ;  /* 0x0000004f0e007986 */ /* 0x0003e2000c101108 */
[----:B0-----:R-:W-:-:S04]  /*36030*/  IADD3 R16, P0, PT, R20, R162, RZ ;  /* 0x000000a214107210 */ /* 0x001fc80007f1e0ff */
[----:B------:R-:W-:Y:S01]  /*36040*/  LEA.HI.X.SX32 R17, R20, R163, 0x1, P0 ;  /* 0x000000a314117211 */ /* 0x000fe200000f0eff */
[----:B------:R-:W-:Y:S01]  /*36050*/  IMAD R20, R164, 0x2, R13 ;  /* 0x00000002a4147824 */ /* 0x000fe200078e020d */
[----:B-1----:R-:W-:-:S03]  /*36060*/  IADD3 R14, P0, PT, R13, R162, RZ ;  /* 0x000000a20d0e7210 */ /* 0x002fc60007f1e0ff */
[----:B------:R0:W-:Y:S01]  /*36070*/  STG.E.U8 desc[UR8][R16.64], R78 ;  /* 0x0000004e10007986 */ /* 0x0001e2000c101108 */
[-C--:B------:R-:W-:Y:S02]  /*36080*/  LEA.HI.X.SX32 R19, R19, R163.reuse, 0x1, P1 ;  /* 0x000000a313137211 */ /* 0x080fe400008f0eff */
[----:B------:R-:W-:Y:S01]  /*36090*/  LEA.HI.X.SX32 R15, R13, R163, 0x1, P0 ;  /* 0x000000a30d0f7211 */ /* 0x000fe200000f0eff */
[----:B------:R-:W-:Y:S01]  /*360a0*/  IMAD R13, R164, 0x2, R20 ;  /* 0x00000002a40d7824 */ /* 0x000fe200078e0214 */
[----:B------:R-:W-:Y:S01]  /*360b0*/  PRMT R82, R48, 0x7770, RZ ;  /* 0x0000777030527816 */ /* 0x000fe200000000ff */
[----:B------:R1:W-:Y:S01]  /*360c0*/  STG.E.U8 desc[UR8][R18.64], R54 ;  /* 0x0000003612007986 */ /* 0x0003e2000c101108 */
[----:B0-----:R-:W-:Y:S01]  /*360d0*/  IADD3 R16, P0, PT, R20, R162, RZ ;  /* 0x000000a214107210 */ /* 0x001fe20007f1e0ff */
[----:B------:R-:W-:-:S03]  /*360e0*/  IMAD R21, R164, 0x2, R13 ;  /* 0x00000002a4157824 */ /* 0x000fc600078e020d */
[-C--:B------:R-:W-:Y:S02]  /*360f0*/  LEA.HI.X.SX32 R17, R20, R163.reuse, 0x1, P0 ;  /* 0x000000a314117211 */ /* 0x080fe400000f0eff */
[C---:B-1----:R-:W-:Y:S01]  /*36100*/  IADD3 R18, P0, PT, R13.reuse, R162, RZ ;  /* 0x000000a20d127210 */ /* 0x042fe20007f1e0ff */
[----:B------:R0:W-:Y:S01]  /*36110*/  STG.E.U8 desc[UR8][R14.64], R82 ;  /* 0x000000520e007986 */ /* 0x0001e2000c101108 */
[----:B------:R-:W-:Y:S02]  /*36120*/  PRMT R58, R48, 0x7771, RZ ;  /* 0x00007771303a7816 */ /* 0x000fe400000000ff */
[----:B------:R-:W-:Y:S01]  /*36130*/  LEA.HI.X.SX32 R19, R13, R163, 0x1, P0 ;  /* 0x000000a30d137211 */ /* 0x000fe200000f0eff */
[----:B------:R-:W-:Y:S01]  /*36140*/  IMAD R13, R164, 0x2, R21 ;  /* 0x00000002a40d7824 */ /* 0x000fe200078e0215 */
[C---:B------:R-:W-:Y:S01]  /*36150*/  PRMT R57, R48.reuse, 0x7772, RZ ;  /* 0x0000777230397816 */ /* 0x040fe200000000ff */
[----:B------:R1:W-:Y:S01]  /*36160*/  STG.E.U8 desc[UR8][R16.64], R58 ;  /* 0x0000003a10007986 */ /* 0x0003e2000c101108 */
[----:B------:R-:W-:-:S02]  /*36170*/  PRMT R56, R48, 0x7773, RZ ;  /* 0x0000777330387816 */ /* 0x000fc400000000ff */
[----:B0-----:R-:W-:-:S04]  /*36180*/  IADD3 R14, P0, PT, R21, R162, RZ ;  /* 0x000000a2150e7210 */ /* 0x001fc80007f1e0ff */
[----:B------:R-:W-:Y:S01]  /*36190*/  LEA.HI.X.SX32 R15, R21, R163, 0x1, P0 ;  /* 0x000000a3150f7211 */ /* 0x000fe200000f0eff */
[----:B------:R-:W-:Y:S01]  /*361a0*/  IMAD R21, R164, 0x2, R13 ;  /* 0x00000002a4157824 */ /* 0x000fe200078e020d */
[----:B-1----:R-:W-:Y:S01]  /*361b0*/  IADD3 R16, P0, PT, R13, R162, RZ ;  /* 0x000000a20d107210 */ /* 0x002fe20007f1e0ff */
[----:B------:R-:W-:Y:S01]  /*361c0*/  STG.E.U8 desc[UR8][R18.64], R57 ;  /* 0x0000003912007986 */ /* 0x000fe2000c101108 */
[C---:B------:R-:W-:Y:S02]  /*361d0*/  PRMT R48, R49.reuse, 0x7773, RZ ;  /* 0x0000777331307816 */ /* 0x040fe400000000ff */
[C---:B------:R-:W-:Y:S01]  /*361e0*/  PRMT R59, R49.reuse, 0x7772, RZ ;  /* 0x00007772313b7816 */ /* 0x040fe200000000ff */
[----:B------:R0:W-:Y:S01]  /*361f0*/  STG.E.U8 desc[UR8][R14.64], R56 ;  /* 0x000000380e007986 */ /* 0x0001e2000c101108 */
[C---:B------:R-:W-:Y:S02]  /*36200*/  PRMT R81, R49.reuse, 0x7771, RZ ;  /* 0x0000777131517816 */ /* 0x040fe400000000ff */
[----:B------:R-:W-:-:S02]  /*36210*/  PRMT R49, R49, 0x7770, RZ ;  /* 0x0000777031317816 */ /* 0x000fc400000000ff */
[-C--:B------:R-:W-:Y:S01]  /*36220*/  LEA.HI.X.SX32 R17, R13, R163.reuse, 0x1, P0 ;  /* 0x000000a30d117211 */ /* 0x080fe200000f0eff */
[----:B------:R-:W-:Y:S01]  /*36230*/  IMAD R13, R164, 0x2, R21 ;  /* 0x00000002a40d7824 */ /* 0x000fe200078e0215 */
[----:B------:R-:W-:Y:S02]  /*36240*/  LEA.HI R23, R158, 0xae, RZ, 0x1a ;  /* 0x000000ae9e177811 */ /* 0x000fe400078fd0ff */
[----:B0-----:R-:W-:Y:S01]  /*36250*/  IADD3 R14, P0, PT, R21, R162, RZ ;  /* 0x000000a2150e7210 */ /* 0x001fe20007f1e0ff */
        /* <DEDUP_REMOVED lines=16> */
[----:B0-----:R-:W-:-:S04]  /*36360*/  IADD3 R16, P0, PT, R13, R162, RZ ;  /* 0x000000a20d107210 */ /* 0x001fc80007f1e0ff */
[-C--:B------:R-:W-:Y:S01]  /*36370*/  LEA.HI.X.SX32 R17, R13, R163.reuse, 0x1, P0 ;  /* 0x000000a30d117211 */ /* 0x080fe200000f0eff */
[----:B------:R-:W-:Y:S01]  /*36380*/  IMAD R13, R164, 0x2, R21 ;  /* 0x00000002a40d7824 */ /* 0x000fe200078e0215 */
        /* <DEDUP_REMOVED lines=35> */
[----:B------:R-:W-:Y:S02]  /*365c0*/  IMAD R13, R164, 0x2, R21 ;  /* 0x00000002a40d7824 */ /* 0x000fe400078e0215 */
[----:B------:R1:W-:Y:S01]  /*365d0*/  STG.E.U8 desc[UR8][R18.64], R88 ;  /* 0x0000005812007986 */ /* 0x0003e2000c101108 */
[----:B0-----:R-:W-:-:S04]  /*365e0*/  IADD3 R16, P0, PT, R21, R162, RZ ;  /* 0x000000a215107210 */ /* 0x001fc80007f1e0ff */
[-C--:B------:R-:W-:Y:S01]  /*365f0*/  LEA.HI.X.SX32 R17, R21, R163.reuse, 0x1, P0 ;  /* 0x000000a315117211 */ /* 0x080fe200000f0eff */
[C---:B------:R-:W-:Y:S01]  /*36600*/  IMAD R21, R164.reuse, 0x2, R13 ;  /* 0x00000002a4157824 */ /* 0x040fe200078e020d */
[CC--:B-1----:R-:W-:Y:S01]  /*36610*/  IADD3 R18, P0, PT, R13.reuse, R162.reuse, RZ ;  /* 0x000000a20d127210 */ /* 0x0c2fe20007f1e0ff */
[----:B------:R0:W-:Y:S03]  /*36620*/  STG.E.U8 desc[UR8][R14.64], R94 ;  /* 0x0000005e0e007986 */ /* 0x0001e6000c101108 */
[----:B------:R-:W-:Y:S01]  /*36630*/  LEA.HI.X.SX32 R19, R13, R163, 0x1, P0 ;  /* 0x000000a30d137211 */ /* 0x000fe200000f0eff */
[----:B------:R-:W-:Y:S01]  /*36640*/  IMAD R13, R164, 0x2, R21 ;  /* 0x00000002a40d7824 */ /* 0x000fe200078e0215 */
[----:B------:R1:W-:Y:S01]  /*36650*/  STG.E.U8 desc[UR8][R16.64], R93 ;  /* 0x0000005d10007986 */ /* 0x0003e2000c101108 */
[----:B0-----:R-:W-:-:S04]  /*36660*/  IADD3 R14, P0, PT, R21, R162, RZ ;  /* 0x000000a2150e7210 */ /* 0x001fc80007f1e0ff */
[-C--:B------:R-:W-:Y:S01]  /*36670*/  LEA.HI.X.SX32 R15, R21, R163.reuse, 0x1, P0 ;  /* 0x000000a3150f7211 */ /* 0x080fe200000f0eff */
[----:B------:R-:W-:Y:S01]  /*36680*/  IMAD R21, R164, 0x2, R13 ;  /* 0x00000002a4157824 */ /* 0x000fe200078e020d */
[C---:B-1----:R-:W-:Y:S01]  /*36690*/  IADD3 R16, P0, PT, R13.reuse, R162, RZ ;  /* 0x000000a20d107210 */ /* 0x042fe20007f1e0ff */
[----:B------:R-:W-:Y:S01]  /*366a0*/  STG.E.U8 desc[UR8][R18.64], R92 ;  /* 0x0000005c12007986 */ /* 0x000fe2000c101108 */
[----:B------:R-:W-:Y:S02]  /*366b0*/  LEA.HI R23, R158, 0xce, RZ, 0x1a ;  /* 0x000000ce9e177811 */ /* 0x000fe400078fd0ff */
[----:B------:R-:W-:Y:S01]  /*366c0*/  LEA.HI.X.SX32 R17, R13, R163, 0x1, P0 ;  /* 0x000000a30d117211 */ /* 0x000fe200000f0eff */
[----:B------:R0:W-:Y:S01]  /*366d0*/  STG.E.U8 desc[UR8][R14.64], R91 ;  /* 0x0000005b0e007986 */ /* 0x0001e2000c101108 */
[----:B------:R-:W-:-:S03]  /*366e0*/  IMAD R13, R164, 0x2, R21 ;  /* 0x00000002a40d7824 */ /* 0x000fc600078e0215 */
[----:B------:R1:W-:Y:S01]  /*366f0*/  STG.E.U8 desc[UR8][R16.64], R98 ;  /* 0x0000006210007986 */ /* 0x0003e2000c101108 */
[----:B------:R-:W-:Y:S01]  /*36700*/  IMAD R22, R23, R164, RZ ;  /* 0x000000a417167224 */ /* 0x000fe200078e02ff */
[----:B0-----:R-:W-:Y:S01]  /*36710*/  IADD3 R14, P0, PT, R21, R162, RZ ;  /* 0x000000a2150e7210 */ /* 0x001fe20007f1e0ff */
[----:B------:R-:W-:-:S03]  /*36720*/  IMAD R23, R164, 0x4, R13 ;  /* 0x00000004a4177824 */ /* 0x000fc600078e020d */
[----:B------:R-:W-:Y:S02]  /*36730*/  LEA.HI.X.SX32 R15, R21, R163, 0x1, P0 ;  /* 0x000000a3150f7211 */ /* 0x000fe400000f0eff */
[----:B-1----:R-:W-:-:S04]  /*36740*/  IADD3 R16, P0, PT, R13, R162, RZ ;  /* 0x000000a20d107210 */ /* 0x002fc80007f1e0ff */
[-C--:B------:R-:W-:Y:S01]  /*36750*/  LEA.HI.X.SX32 R17, R13, R163.reuse, 0x1, P0 ;  /* 0x000000a30d117211 */ /* 0x080fe200000f0eff */
[----:B------:R0:W-:Y:S01]  /*36760*/  STG.E.U8 desc[UR8][R14.64], R97 ;  /* 0x000000610e007986 */ /* 0x0001e2000c101108 */
[-C--:B------:R-:W-:Y:S01]  /*36770*/  IADD3 R20, P1, PT, R22, R162.reuse, RZ ;  /* 0x000000a216147210 */ /* 0x080fe20007f3e0ff */
[----:B------:R-:W-:Y:S02]  /*36780*/  IMAD R13, R164, 0x2, R23 ;  /* 0x00000002a40d7824 */ /* 0x000fe400078e0217 */
[----:B------:R-:W-:Y:S01]  /*36790*/  STG.E.U8 desc[UR8][R16.64], R96 ;  /* 0x0000006010007986 */ /* 0x000fe2000c101108 */
[----:B------:R-:W-:Y:S01]  /*367a0*/  LEA.HI.X.SX32 R21, R22, R163, 0x1, P1 ;  /* 0x000000a316157211 */ /* 0x000fe200008f0eff */
[----:B------:R-:W-:Y:S02]  /*367b0*/  IMAD R25, R164, 0x2, R13 ;  /* 0x00000002a4197824 */ /* 0x000fe400078e020d */
[----:B--2---:R-:W1:Y:S01]  /*367c0*/  LDS.128 R16, [R0] ;  /* 0x0000000000107984 */ /* 0x004e620000000c00 */
[----:B0-----:R-:W-:-:S04]  /*367d0*/  IADD3 R14, P0, PT, R23, R162, RZ ;  /* 0x000000a2170e7210 */ /* 0x001fc80007f1e0ff */
[----:B------:R-:W-:Y:S02]  /*367e0*/  LEA.HI.X.SX32 R15, R23, R163, 0x1, P0 ;  /* 0x000000a3170f7211 */ /* 0x000fe400000f0eff */
[----:B------:R-:W-:Y:S01]  /*367f0*/  IADD3 R22, P0, PT, R13, R162, RZ ;  /* 0x000000a20d167210 */ /* 0x000fe20007f1e0ff */
[----:B------:R0:W-:Y:S01]  /*36800*/  STG.E.U8 desc[UR8][R20.64], R95 ;  /* 0x0000005f14007986 */ /* 0x0001e2000c101108 */
[C---:B------:R-:W-:Y:S02]  /*36810*/  PRMT R99, R42.reuse, 0x7773, RZ ;  /* 0x000077732a637816 */ /* 0x040fe400000000ff */
[C---:B------:R-:W-:Y:S02]  /*36820*/  PRMT R100, R42.reuse, 0x7772, RZ ;  /* 0x000077722a647816 */ /* 0x040fe400000000ff */
[C---:B------:R-:W-:Y:S02]  /*36830*/  PRMT R101, R42.reuse, 0x7771, RZ ;  /* 0x000077712a657816 */ /* 0x040fe400000000ff */
[----:B------:R-:W-:-:S02]  /*36840*/  PRMT R42, R42, 0x7770, RZ ;  /* 0x000077702a2a7816 */ /* 0x000fc400000000ff */
[-C--:B------:R-:W-:Y:S01]  /*36850*/  LEA.HI.X.SX32 R23, R13, R163.reuse, 0x1, P0 ;  /* 0x000000a30d177211 */ /* 0x080fe200000f0eff */
[C---:B------:R-:W-:Y:S01]  /*36860*/  IMAD R13, R164.reuse, 0x2, R25 ;  /* 0x00000002a40d7824 */ /* 0x040fe200078e0219 */
[CC--:B0-----:R-:W-:Y:S01]  /*36870*/  IADD3 R20, P0, PT, R25.reuse, R162.reuse, RZ ;  /* 0x000000a219147210 */ /* 0x0c1fe20007f1e0ff */
[----:B------:R0:W-:Y:S03]  /*36880*/  STG.E.U8 desc[UR8][R14.64], R42 ;  /* 0x0000002a0e007986 */ /* 0x0001e6000c101108 */
[----:B------:R-:W-:Y:S01]  /*36890*/  LEA.HI.X.SX32 R21, R25, R163, 0x1, P0 ;  /* 0x000000a319157211 */ /* 0x000fe200000f0eff */
[----:B------:R-:W-:Y:S01]  /*368a0*/  IMAD R25, R164, 0x2, R13 ;  /* 0x00000002a4197824 */ /* 0x000fe200078e020d */
[----:B------:R2:W-:Y:S01]  /*368b0*/  STG.E.U8 desc[UR8][R22.64], R101 ;  /* 0x0000006516007986 */ /* 0x0005e2000c101108 */
[----:B0-----:R-:W-:-:S04]  /*368c0*/  IADD3 R14, P0, PT, R13, R162, RZ ;  /* 0x000000a20d0e7210 */ /* 0x001fc80007f1e0ff */
[----:B------:R-:W-:Y:S01]  /*368d0*/  LEA.HI.X.SX32 R15, R13, R163, 0x1, P0 ;  /* 0x000000a30d0f7211 */ /* 0x000fe200000f0eff */
[----:B------:R-:W-:Y:S01]  /*368e0*/  IMAD R13, R164, 0x2, R25 ;  /* 0x00000002a40d7824 */ /* 0x000fe200078e0219 */
[----:B--2---:R-:W-:-:S03]  /*368f0*/  IADD3 R22, P0, PT, R25, R162, RZ ;  /* 0x000000a219167210 */ /* 0x004fc60007f1e0ff */
[----:B------:R-:W-:Y:S01]  /*36900*/  IMAD R29, R164, 0x2, R13 ;  /* 0x00000002a41d7824 */ /* 0x000fe200078e020d */
[----:B------:R0:W-:Y:S01]  /*36910*/  STG.E.U8 desc[UR8][R20.64], R100 ;  /* 0x0000006414007986 */ /* 0x0001e2000c101108 */
[----:B------:R-:W-:-:S03]  /*36920*/  LEA.HI.X.SX32 R23, R25, R163, 0x1, P0 ;  /* 0x000000a319177211 */ /* 0x000fc600000f0eff */
[----:B------:R2:W-:Y:S01]  /*36930*/  STG.E.U8 desc[UR8][R14.64], R99 ;  /* 0x000000630e007986 */ /* 0x0005e2000c101108 */
[C---:B------:R-:W-:Y:S02]  /*36940*/  PRMT R102, R43.reuse, 0x7773, RZ ;  /* 0x000077732b667816 */ /* 0x040fe400000000ff */
[C---:B------:R-:W-:Y:S02]  /*36950*/  PRMT R103, R43.reuse, 0x7772, RZ ;  /* 0x000077722b677816 */ /* 0x040fe400000000ff */
[----:B------:R-:W-:Y:S02]  /*36960*/  PRMT R104, R43, 0x7771, RZ ;  /* 0x000077712b687816 */ /* 0x000fe400000000ff */
[-C--:B0-----:R-:W-:Y:S02]  /*36970*/  IADD3 R20, P0, PT, R13, R162.reuse, RZ ;  /* 0x000000a20d147210 */ /* 0x081fe40007f1e0ff */
[----:B------:R-:W-:Y:S02]  /*36980*/  PRMT R43, R43, 0x7770, RZ ;  /* 0x000077702b2b7816 */ /* 0x000fe400000000ff */
[----:B--2---:R-:W-:-:S02]  /*36990*/  IADD3 R14, P1, PT, R29, R162, RZ ;  /* 0x000000a21d0e7210 */ /* 0x004fc40007f3e0ff */
[-C--:B------:R-:W-:Y:S02]  /*369a0*/  LEA.HI.X.SX32 R21, R13, R163.reuse, 0x1, P0 ;  /* 0x000000a30d157211 */ /* 0x080fe400000f0eff */
[----:B------:R-:W-:Y:S01]  /*369b0*/  LEA.HI.X.SX32 R15, R29, R163, 0x1, P1 ;  /* 0x000000a31d0f7211 */ /* 0x000fe200008f0eff */
[----:B------:R-:W-:Y:S01]  /*369c0*/  STG.E.U8 desc[UR8][R22.64], R43 ;  /* 0x0000002b16007986 */ /* 0x000fe2000c101108 */
[----:B------:R-:W-:-:S03]  /*369d0*/  LEA.HI R27, R158, 0xde, RZ, 0x1a ;  /* 0x000000de9e1b7811 */ /* 0x000fc600078fd0ff */
[----:B------:R-:W-:Y:S04]  /*369e0*/  STG.E.U8 desc[UR8][R20.64], R104 ;  /* 0x0000006814007986 */ /* 0x000fe8000c101108 */
[----:B------:R0:W-:Y:S01]  /*369f0*/  STG.E.U8 desc[UR8][R14.64], R103 ;  /* 0x000000670e007986 */ /* 0x0001e2000c101108 */
[----:B------:R-:W-:Y:S01]  /*36a00*/  IMAD R26, R27, R164, RZ ;  /* 0x000000a41b1a7224 */ /* 0x000fe200078e02ff */
[C---:B-1----:R-:W-:Y:S02]  /*36a10*/  PRMT R47, R16.reuse, 0x7773, RZ ;  /* 0x00007773102f7816 */ /* 0x042fe400000000ff */
[C---:B------:R-:W-:Y:S02]  /*36a20*/  PRMT R49, R16.reuse, 0x7772, RZ ;  /* 0x0000777210317816 */ /* 0x040fe400000000ff */
[----:B------:R-:W-:-:S02]  /*36a30*/  PRMT R51, R16, 0x7771, RZ ;  /* 0x0000777110337816 */ /* 0x000fc400000000ff */
[----:B------:R-:W-:Y:S01]  /*36a40*/  PRMT R53, R16, 0x7770, RZ ;  /* 0x0000777010357816 */ /* 0x000fe200000000ff */
[----:B0-----:R-:W-:Y:S01]  /*36a50*/  IMAD R15, R164, 0x4, R29 ;  /* 0x00000004a40f7824 */ /* 0x001fe200078e021d */
[----:B------:R-:W-:-:S03]  /*36a60*/  IADD3 R24, P2, PT, R26, R162, RZ ;  /* 0x000000a21a187210 */ /* 0x000fc60007f5e0ff */
[C---:B------:R-:W-:Y:S01]  /*36a70*/  IMAD R41, R164.reuse, 0x2, R15 ;  /* 0x00000002a4297824 */ /* 0x040fe200078e020f */
[----:B------:R-:W-:Y:S02]  /*36a80*/  IADD3 R16, P0, PT, R15, R162, RZ ;  /* 0x000000a20f107210 */ /* 0x000fe40007f1e0ff */
[C---:B------:R-:W-:Y:S02]  /*36a90*/  PRMT R33, R17.reuse, 0x7773, RZ ;  /* 0x0000777311217816 */ /* 0x040fe400000000ff */
[C---:B------:R-:W-:Y:S02]  /*36aa0*/  PRMT R37, R17.reuse, 0x7772, RZ ;  /* 0x0000777211257816 */ /* 0x040fe400000000ff */
[C---:B------:R-:W-:Y:S02]  /*36ab0*/  PRMT R39, R17.reuse, 0x7771, RZ ;  /* 0x0000777111277816 */ /* 0x040fe400000000ff */
[----:B------:R-:W-:Y:S01]  /*36ac0*/  PRMT R45, R17, 0x7770, RZ ;  /* 0x00007770112d7816 */ /* 0x000fe200000000ff */
[----:B------:R-:W-:Y:S01]  /*36ad0*/  IMAD R43, R164, 0x2, R41 ;  /* 0x00000002a42b7824 */ /* 0x000fe200078e0229 */
[----:B------:R-:W-:-:S02]  /*36ae0*/  LEA.HI.X.SX32 R17, R15, R163, 0x1, P0 ;  /* 0x000000a30f117211 */ /* 0x000fc400000f0eff */
[----:B------:R-:W-:Y:S02]  /*36af0*/  IADD3 R14, P0, PT, R41, R162, RZ ;  /* 0x000000a2290e7210 */ /* 0x000fe40007f1e0ff */
[----:B------:R-:W-:Y:S02]  /*36b00*/  LEA.HI.X.SX32 R25, R26, R163, 0x1, P2 ;  /* 0x000000a31a197211 */ /* 0x000fe400010f0eff */
[C---:B------:R-:W-:Y:S02]  /*36b10*/  PRMT R27, R18.reuse, 0x7773, RZ ;  /* 0x00007773121b7816 */ /* 0x040fe400000000ff */
[C---:B------:R-:W-:Y:S02]  /*36b20*/  PRMT R29, R18.reuse, 0x7772, RZ ;  /* 0x00007772121d7816 */ /* 0x040fe400000000ff */
[C---:B------:R-:W-:Y:S02]  /*36b30*/  PRMT R31, R18.reuse, 0x7771, RZ ;  /* 0x00007771121f7816 */ /* 0x040fe400000000ff */
[----:B------:R-:W-:-:S02]  /*36b40*/  PRMT R35, R18, 0x7770, RZ ;  /* 0x0000777012237816 */ /* 0x000fc400000000ff */
[----:B------:R-:W-:Y:S01]  /*36b50*/  LEA.HI.X.SX32 R15, R41, R163, 0x1, P0 ;  /* 0x000000a3290f7211 */ /* 0x000fe200000f0eff */
[----:B------:R-:W-:Y:S01]  /*36b60*/  IMAD R41, R164, 0x2, R43 ;  /* 0x00000002a4297824 */ /* 0x000fe200078e022b */
[----:B------:R-:W-:Y:S01]  /*36b70*/  IADD3 R18, P0, PT, R43, R162, RZ ;  /* 0x000000a22b127210 */ /* 0x000fe20007f1e0ff */
[----:B------:R0:W-:Y:S01]  /*36b80*/  STG.E.U8 desc[UR8][R24.64], R102 ;  /* 0x0000006618007986 */ /* 0x0001e2000c101108 */
[C---:B------:R-:W-:Y:S02]  /*36b90*/  PRMT R13, R19.reuse, 0x7773, RZ ;  /* 0x00007773130d7816 */ /* 0x040fe400000000ff */
[C---:B------:R-:W-:Y:S01]  /*36ba0*/  PRMT R21, R19.reuse, 0x7772, RZ ;  /* 0x0000777213157816 */ /* 0x040fe200000000ff */
[----:B------:R1:W-:Y:S01]  /*36bb0*/  STG.E.U8 desc[UR8][R16.64], R53 ;  /* 0x0000003510007986 */ /* 0x0003e2000c101108 */
[C---:B------:R-:W-:Y:S02]  /*36bc0*/  PRMT R23, R19.reuse, 0x7771, RZ ;  /* 0x0000777113177816 */ /* 0x040fe400000000ff */
[----:B0-----:R-:W-:-:S02]  /*36bd0*/  PRMT R25, R19, 0x7770, RZ ;  /* 0x0000777013197816 */ /* 0x001fc400000000ff */
[-C--:B------:R-:W-:Y:S01]  /*36be0*/  LEA.HI.X.SX32 R19, R43, R163.reuse, 0x1, P0 ;  /* 0x000000a32b137211 */ /* 0x080fe200000f0eff */
[C---:B------:R-:W-:Y:S01]  /*36bf0*/  IMAD R43, R164.reuse, 0x2, R41 ;  /* 0x00000002a42b7824 */ /* 0x040fe200078e0229 */
[CC--:B-1----:R-:W-:Y:S01]  /*36c00*/  IADD3 R16, P0, PT, R41.reuse, R162.reuse, RZ ;  /* 0x000000a229107210 */ /* 0x0c2fe20007f1e0ff */
[----:B------:R0:W-:Y:S03]  /*36c10*/  STG.E.U8 desc[UR8][R14.64], R51 ;  /* 0x000000330e007986 */ /* 0x0001e6000c101108 */
[-C--:B------:R-:W-:Y:S01]  /*36c20*/  LEA.HI.X.SX32 R17, R41, R163.reuse, 0x1, P0 ;  /* 0x000000a329117211 */ /* 0x080fe200000f0eff */
[----:B------:R-:W-:Y:S01]  /*36c30*/  IMAD R41, R164, 0x2, R43 ;  /* 0x00000002a4297824 */ /* 0x000fe200078e022b */
[----:B------:R-:W-:Y:S01]  /*36c40*/  STG.E.U8 desc[UR8][R18.64], R49 ;  /* 0x0000003112007986 */ /* 0x000fe2000c101108 */
[----:B------:R-:W-:Y:S02]  /*36c50*/  LEA.HI R55, R158, 0xee, RZ, 0x1a ;  /* 0x000000ee9e377811 */ /* 0x000fe400078fd0ff */
[C---:B0-----:R-:W-:Y:S01]  /*36c60*/  IADD3 R14, P0, PT, R43.reuse, R162, RZ ;  /* 0x000000a22b0e7210 */ /* 0x041fe20007f1e0ff */
[----:B------:R0:W-:Y:S03]  /*36c70*/  STG.E.U8 desc[UR8][R16.64], R47 ;  /* 0x0000002f10007986 */ /* 0x0001e6000c101108 */
[----:B------:R-:W-:Y:S01]  /*36c80*/  LEA.HI.X.SX32 R15, R43, R163, 0x1, P0 ;  /* 0x000000a32b0f7211 */ /* 0x000fe200000f0eff */
[----:B------:R-:W-:-:S02]  /*36c90*/  IMAD R43, R164, 0x2, R41 ;  /* 0x00000002a42b7824 */ /* 0x000fc400078e0229 */
[----:B------:R-:W-:Y:S01]  /*36ca0*/  IMAD R20, R55, R164, RZ ;  /* 0x000000a437147224 */ /* 0x000fe200078e02ff */
[----:B0-----:R-:W-:-:S04]  /*36cb0*/  IADD3 R16, P0, PT, R41, R162, RZ ;  /* 0x000000a229107210 */ /* 0x001fc80007f1e0ff */
[-C--:B------:R-:W-:Y:S01]  /*36cc0*/  LEA.HI.X.SX32 R17, R41, R163.reuse, 0x1, P0 ;  /* 0x000000a329117211 */ /* 0x080fe200000f0eff */
[C---:B------:R-:W-:Y:S01]  /*36cd0*/  IMAD R41, R164.reuse, 0x4, R43 ;  /* 0x00000004a4297824 */ /* 0x040fe200078e022b */
[C---:B------:R-:W-:Y:S01]  /*36ce0*/  IADD3 R18, P0, PT, R43.reuse, R162, RZ ;  /* 0x000000a22b127210 */ /* 0x040fe20007f1e0ff */
[----:B------:R0:W-:Y:S03]  /*36cf0*/  STG.E.U8 desc[UR8][R14.64], R45 ;  /* 0x0000002d0e007986 */ /* 0x0001e6000c101108 */
[----:B------:R-:W-:Y:S01]  /*36d00*/  LEA.HI.X.SX32 R19, R43, R163, 0x1, P0 ;  /* 0x000000a32b137211 */ /* 0x000fe200000f0eff */
[----:B------:R1:W-:Y:S01]  /*36d10*/  STG.E.U8 desc[UR8][R16.64], R39 ;  /* 0x0000002710007986 */ /* 0x0003e2000c101108 */
[----:B------:R-:W-:-:S03]  /*36d20*/  IMAD R43, R164, 0x2, R41 ;  /* 0x00000002a42b7824 */ /* 0x000fc600078e0229 */
[----:B------:R2:W-:Y:S01]  /*36d30*/  STG.E.U8 desc[UR8][R18.64], R37 ;  /* 0x0000002512007986 */ /* 0x0005e2000c101108 */
[CC--:B0-----:R-:W-:Y:S02]  /*36d40*/  IADD3 R14, P1, PT, R20.reuse, R162.reuse, RZ ;  /* 0x000000a2140e7210 */ /* 0x0c1fe40007f3e0ff */
[CC--:B-1----:R-:W-:Y:S02]  /*36d50*/  IADD3 R16, P0, PT, R41.reuse, R162.reuse, RZ ;  /* 0x000000a229107210 */ /* 0x0c2fe40007f1e0ff */
[-C--:B------:R-:W-:Y:S02]  /*36d60*/  LEA.HI.X.SX32 R15, R20, R163.reuse, 0x1, P1 ;  /* 0x000000a3140f7211 */ /* 0x080fe400008f0eff */
[-C--:B------:R-:W-:Y:S01]  /*36d70*/  LEA.HI.X.SX32 R17, R41, R163.reuse, 0x1, P0 ;  /* 0x000000a329117211 */ /* 0x080fe200000f0eff */
[C---:B------:R-:W-:Y:S01]  /*36d80*/  IMAD R41, R164.reuse, 0x2, R43 ;  /* 0x00000002a4297824 */ /* 0x040fe200078e022b */
[CC--:B--2---:R-:W-:Y:S01]  /*36d90*/  IADD3 R18, P0, PT, R43.reuse, R162.reuse, RZ ;  /* 0x000000a22b127210 */ /* 0x0c4fe20007f1e0ff */
[----:B------:R0:W-:Y:S02]  /*36da0*/  STG.E.U8 desc[UR8][R14.64], R33 ;  /* 0x000000210e007986 */ /* 0x0001e4000c101108 */
[C---:B------:R-:W-:Y:S01]  /*36db0*/  IMAD R39, R164.reuse, 0x2, R41 ;  /* 0x00000002a4277824 */ /* 0x040fe200078e0229 */
[----:B------:R-:W-:Y:S01]  /*36dc0*/  LEA.HI.X.SX32 R19, R43, R163, 0x1, P0 ;  /* 0x000000a32b137211 */ /* 0x000fe200000f0eff */
[----:B------:R1:W-:Y:S02]  /*36dd0*/  STG.E.U8 desc[UR8][R16.64], R35 ;  /* 0x0000002310007986 */ /* 0x0003e4000c101108 */
[----:B------:R-:W-:Y:S01]  /*36de0*/  IMAD R37, R164, 0x2, R39 ;  /* 0x00000002a4257824 */ /* 0x000fe200078e0227 */
[----:B0-----:R-:W-:-:S04]  /*36df0*/  IADD3 R14, P0, PT, R41, R162, RZ ;  /* 0x000000a2290e7210 */ /* 0x001fc80007f1e0ff */
[-C--:B------:R-:W-:Y:S02]  /*36e00*/  LEA.HI.X.SX32 R15, R41, R163.reuse, 0x1, P0 ;  /* 0x000000a3290f7211 */ /* 0x080fe400000f0eff */
[C---:B-1----:R-:W-:Y:S01]  /*36e10*/  IADD3 R16, P0, PT, R39.reuse, R162, RZ ;  /* 0x000000a227107210 */ /* 0x042fe20007f1e0ff */
[----:B------:R-:W-:Y:S01]  /*36e20*/  STG.E.U8 desc[UR8][R18.64], R31 ;  /* 0x0000001f12007986 */ /* 0x000fe2000c101108 */
[----:B------:R-:W-:Y:S02]  /*36e30*/  IMAD R33, R164, 0x2, R37 ;  /* 0x00000002a4217824 */ /* 0x000fe400078e0225 */
[----:B------:R-:W-:Y:S01]  /*36e40*/  LEA.HI.X.SX32 R17, R39, R163, 0x1, P0 ;  /* 0x000000a327117211 */ /* 0x000fe200000f0eff */
[----:B------:R0:W-:Y:S01]  /*36e50*/  STG.E.U8 desc[UR8][R14.64], R29 ;  /* 0x0000001d0e007986 */ /* 0x0001e2000c101108 */
[----:B------:R-:W-:-:S03]  /*36e60*/  LEA.HI R39, R158, 0xfe, RZ, 0x1a ;  /* 0x000000fe9e277811 */ /* 0x000fc600078fd0ff */
[----:B------:R1:W-:Y:S01]  /*36e70*/  STG.E.U8 desc[UR8][R16.64], R27 ;  /* 0x0000001b10007986 */ /* 0x0003e2000c101108 */
[----:B0-----:R-:W-:Y:S01]  /*36e80*/  IADD3 R14, P0, PT, R37, R162, RZ ;  /* 0x000000a2250e7210 */ /* 0x001fe20007f1e0ff */
[----:B------:R-:W-:-:S03]  /*36e90*/  IMAD R31, R164, 0x2, R33 ;  /* 0x00000002a41f7824 */ /* 0x000fc600078e0221 */
[-C--:B------:R-:W-:Y:S02]  /*36ea0*/  LEA.HI.X.SX32 R15, R37, R163.reuse, 0x1, P0 ;  /* 0x000000a3250f7211 */ /* 0x080fe400000f0eff */
[C---:B------:R-:W-:Y:S01]  /*36eb0*/  IADD3 R18, P0, PT, R33.reuse, R162, RZ ;  /* 0x000000a221127210 */ /* 0x040fe20007f1e0ff */
[C---:B------:R-:W-:Y:S02]  /*36ec0*/  IMAD R29, R164.reuse, 0x4, R31 ;  /* 0x00000004a41d7824 */ /* 0x040fe400078e021f */
[----:B------:R0:W-:Y:S01]  /*36ed0*/  STG.E.U8 desc[UR8][R14.64], R25 ;  /* 0x000000190e007986 */ /* 0x0001e2000c101108 */
[----:B------:R-:W-:Y:S01]  /*36ee0*/  LEA.HI.X.SX32 R19, R33, R163, 0x1, P0 ;  /* 0x000000a321137211 */ /* 0x000fe200000f0eff */
[----:B------:R-:W-:Y:S02]  /*36ef0*/  IMAD R20, R39, R164, RZ ;  /* 0x000000a427147224 */ /* 0x000fe400078e02ff */
[----:B-1----:R-:W-:Y:S02]  /*36f00*/  IMAD R27, R164, 0x2, R29 ;  /* 0x00000002a41b7824 */ /* 0x002fe400078e021d */
[----:B------:R1:W-:Y:S01]  /*36f10*/  STG.E.U8 desc[UR8][R18.64], R23 ;  /* 0x0000001712007986 */ /* 0x0003e2000c101108 */
[----:B0-----:R-:W-:-:S04]  /*36f20*/  IADD3 R14, P0, PT, R31, R162, RZ ;  /* 0x000000a21f0e7210 */ /* 0x001fc80007f1e0ff */
[-C--:B------:R-:W-:Y:S02]  /*36f30*/  LEA.HI.X.SX32 R15, R31, R163.reuse, 0x1, P0 ;  /* 0x000000a31f0f7211 */ /* 0x080fe400000f0eff */
[CC--:B-1----:R-:W-:Y:S02]  /*36f40*/  IADD3 R18, P0, PT, R29.reuse, R162.reuse, RZ ;  /* 0x000000a21d127210 */ /* 0x0c2fe40007f1e0ff */
[CC--:B------:R-:W-:Y:S01]  /*36f50*/  IADD3 R16, P1, PT, R20.reuse, R162.reuse, RZ ;  /* 0x000000a214107210 */ /* 0x0c0fe20007f3e0ff */
[----:B------:R0:W-:Y:S01]  /*36f60*/  STG.E.U8 desc[UR8][R14.64], R21 ;  /* 0x000000150e007986 */ /* 0x0001e2000c101108 */
[-C--:B------:R-:W-:Y:S02]  /*36f70*/  LEA.HI.X.SX32 R19, R29, R163.reuse, 0x1, P0 ;  /* 0x000000a31d137211 */ /* 0x080fe400000f0eff */
[----:B------:R-:W-:Y:S02]  /*36f80*/  LEA.HI.X.SX32 R17, R20, R163, 0x1, P1 ;  /* 0x000000a314117211 */ /* 0x000fe400008f0eff */
[----:B0-----:R-:W-:-:S03]  /*36f90*/  IADD3 R14, P0, PT, R27, R162, RZ ;  /* 0x000000a21b0e7210 */ /* 0x001fc60007f1e0ff */
[----:B------:R-:W-:Y:S01]  /*36fa0*/  STG.E.U8 desc[UR8][R16.64], R13 ;  /* 0x0000000d10007986 */ /* 0x000fe2000c101108 */
[----:B------:R-:W-:-:S03]  /*36fb0*/  LEA.HI.X.SX32 R15, R27, R163, 0x1, P0 ;  /* 0x000000a31b0f7211 */ /* 0x000fc600000f0eff */
[----:B------:R-:W-:Y:S04]  /*36fc0*/  STG.E.U8 desc[UR8][R18.64], R159 ;  /* 0x0000009f12007986 */ /* 0x000fe8000c101108 */
[----:B------:R-:W-:Y:S04]  /*36fd0*/  STL [R1+0x1300], R0 ;  /* 0x0013000001007387 */ /* 0x000fe80000100800 */
[----:B------:R0:W-:Y:S04]  /*36fe0*/  STG.E.U8 desc[UR8][R14.64], R116 ;  /* 0x000000740e007986 */ /* 0x0001e8000c101108 */
[----:B0-----:R-:W2:Y:S01]  /*36ff0*/  LDL.LU R116, [R1+0x20] ;  /* 0x0000200001747983 */ /* 0x001ea20000300800 */
[----:B------:R-:W-:-:S03]  /*37000*/  IMAD R25, R164, 0x2, R27 ;  /* 0x00000002a4197824 */ /* 0x000fc600078e021b */
[----:B------:R-:W2:Y:S01]  /*37010*/  LDL.LU R86, [R1] ;  /* 0x0000000001567983 */ /* 0x000ea20000300800 */
[C---:B------:R-:W-:Y:S01]  /*37020*/  IMAD R23, R164.reuse, 0x2, R25 ;  /* 0x00000002a4177824 */ /* 0x040fe200078e0219 */
[CC--:B------:R-:W-:Y:S02]  /*37030*/  IADD3 R16, P0, PT, R25.reuse, R162.reuse, RZ ;  /* 0x000000a219107210 */ /* 0x0c0fe40007f1e0ff */
[----:B------:R-:W2:Y:S01]  /*37040*/  LDL.LU R111, [R1+0x4] ;  /* 0x00000400016f7983 */ /* 0x000ea20000300800 */
[C---:B------:R-:W-:Y:S01]  /*37050*/  IMAD R21, R164.reuse, 0x2, R23 ;  /* 0x00000002a4157824 */ /* 0x040fe200078e0217 */
[-C--:B------:R-:W-:Y:S02]  /*37060*/  LEA.HI.X.SX32 R17, R25, R163.reuse, 0x1, P0 ;  /* 0x000000a319117211 */ /* 0x080fe400000f0eff */
[C---:B------:R-:W-:Y:S01]  /*37070*/  IADD3 R18, P0, PT, R23.reuse, R162, RZ ;  /* 0x000000a217127210 */ /* 0x040fe20007f1e0ff */
[----:B------:R-:W-:Y:S01]  /*37080*/  IMAD R13, R164, 0x2, R21 ;  /* 0x00000002a40d7824 */ /* 0x000fe200078e0215 */
[----:B------:R-:W2:Y:S02]  /*37090*/  LDL.LU R112, [R1+0x8] ;  /* 0x0000080001707983 */ /* 0x000ea40000300800 */
[----:B------:R-:W-:-:S02]  /*370a0*/  LEA.HI.X.SX32 R19, R23, R163, 0x1, P0 ;  /* 0x000000a317137211 */ /* 0x000fc400000f0eff */
[C---:B------:R-:W-:Y:S01]  /*370b0*/  IADD3 R14, P0, PT, R21.reuse, R162, RZ ;  /* 0x000000a2150e7210 */ /* 0x040fe20007f1e0ff */
[----:B---3--:R0:W-:Y:S01]  /*370c0*/  STG.E.U8 desc[UR8][R16.64], R113 ;  /* 0x0000007110007986 */ /* 0x0081e2000c101108 */
[----:B------:R-:W-:Y:S02]  /*370d0*/  LEA.HI R23, R158, 0x10e, RZ, 0x1a ;  /* 0x0000010e9e177811 */ /* 0x000fe400078fd0ff */
[-C--:B------:R-:W-:Y:S01]  /*370e0*/  LEA.HI.X.SX32 R15, R21, R163.reuse, 0x1, P0 ;  /* 0x000000a3150f7211 */ /* 0x080fe200000f0eff */
[----:B------:R-:W-:Y:S01]  /*370f0*/  IMAD R21, R164, 0x2, R13 ;  /* 0x00000002a4157824 */ /* 0x000fe200078e020d */
[----:B----4-:R1:W-:Y:S01]  /*37100*/  STG.E.U8 desc[UR8][R18.64], R114 ;  /* 0x0000007212007986 */ /* 0x0103e2000c101108 */
[----:B------:R-:W-:Y:S01]  /*37110*/  IMAD R20, R23, R164, RZ ;  /* 0x000000a417147224 */ /* 0x000fe200078e02ff */
[C---:B0-----:R-:W-:Y:S02]  /*37120*/  IADD3 R16, P0, PT, R13.reuse, R162, RZ ;  /* 0x000000a20d107210 */ /* 0x041fe40007f1e0ff */
[----:B------:R0:W-:Y:S02]  /*37130*/  STG.E.U8 desc[UR8][R14.64], R160 ;  /* 0x000000a00e007986 */ /* 0x0001e4000c101108 */
[----:B------:R-:W-:-:S02]  /*37140*/  LEA.HI.X.SX32 R17, R13, R163, 0x1, P0 ;  /* 0x000000a30d117211 */ /* 0x000fc400000f0eff */
[----:B------:R-:W3:Y:S01]  /*37150*/  LDL.LU R113, [R1+0xc] ;  /* 0x00000c0001717983 */ /* 0x000ee20000300800 */
[----:B-1----:R-:W-:-:S03]  /*37160*/  IADD3 R18, P1, PT, R20, R162, RZ ;  /* 0x000000a214127210 */ /* 0x002fc60007f3e0ff */
[----:B------:R-:W4:Y:S01]  /*37170*/  LDL.LU R114, [R1+0x10] ;  /* 0x0000100001727983 */ /* 0x000f220000300800 */
[----:B0-----:R-:W-:-:S04]  /*37180*/  IADD3 R14, P0, PT, R21, R162, RZ ;  /* 0x000000a2150e7210 */ /* 0x001fc80007f1e0ff */
[-C--:B------:R-:W-:Y:S01]  /*37190*/  LEA.HI.X.SX32 R15, R21, R163.reuse, 0x1, P0 ;  /* 0x000000a3150f7211 */ /* 0x080fe200000f0eff */
[----:B------:R-:W-:Y:S01]  /*371a0*/  STG.E.U8 desc[UR8][R16.64], R161 ;  /* 0x000000a110007986 */ /* 0x000fe2000c101108 */
[----:B------:R-:W-:-:S03]  /*371b0*/  LEA.HI.X.SX32 R19, R20, R163, 0x1, P1 ;  /* 0x000000a314137211 */ /* 0x000fc600008f0eff */
[----:B------:R0:W-:Y:S04]  /*371c0*/  STG.E.U8 desc[UR8][R14.64], R115 ;  /* 0x000000730e007986 */ /* 0x0001e8000c101108 */
[----:B0-----:R-:W4:Y:S04]  /*371d0*/  LDL.LU R115, [R1+0x14] ;  /* 0x0000140001737983 */ /* 0x001f280000300800 */
[----:B--2---:R0:W-:Y:S04]  /*371e0*/  STG.E.U8 desc[UR8][R18.64], R116 ;  /* 0x0000007412007986 */ /* 0x0041e8000c101108 */
[----:B0-----:R-:W2:Y:S01]  /*371f0*/  LDL.LU R116, [R1+0x18] ;  /* 0x0000180001747983 */ /* 0x001ea20000300800 */
[----:B------:R-:W-:Y:S01]  /*37200*/  IMAD R13, R164, 0x4, R21 ;  /* 0x00000004a40d7824 */ /* 0x000fe200078e0215 */
[----:B------:R-:W-:-:S02]  /*37210*/  LEA.HI R23, R158, 0x11e, RZ, 0x1a ;  /* 0x0000011e9e177811 */ /* 0x000fc400078fd0ff */
[----:B------:R-:W-:Y:S01]  /*37220*/  PRMT R141, R12, 0x7773, RZ ;  /* 0x000077730c8d7816 */ /* 0x000fe200000000ff */
[C---:B------:R-:W-:Y:S01]  /*37230*/  IMAD R21, R164.reuse, 0x2, R13 ;  /* 0x00000002a4157824 */ /* 0x040fe200078e020d */
[CC--:B------:R-:W-:Y:S01]  /*37240*/  IADD3 R16, P0, PT, R13.reuse, R162.reuse, RZ ;  /* 0x000000a20d107210 */ /* 0x0c0fe20007f1e0ff */
[----:B------:R-:W2:Y:S03]  /*37250*/  LDL.LU R0, [R1+0x114] ;  /* 0x0001140001007983 */ /* 0x000ea60000300800 */
[----:B------:R-:W-:Y:S01]  /*37260*/  LEA.HI.X.SX32 R17, R13, R163, 0x1, P0 ;  /* 0x000000a30d117211 */ /* 0x000fe200000f0eff */
[----:B------:R-:W-:Y:S01]  /*37270*/  IMAD R13, R164, 0x2, R21 ;  /* 0x00000002a40d7824 */ /* 0x000fe200078e0215 */
[----:B------:R-:W-:-:S04]  /*37280*/  IADD3 R14, P0, PT, R21, R162, RZ ;  /* 0x000000a2150e7210 */ /* 0x000fc80007f1e0ff */
[-C--:B------:R-:W-:Y:S01]  /*37290*/  LEA.HI.X.SX32 R15, R21, R163.reuse, 0x1, P0 ;  /* 0x000000a3150f7211 */ /* 0x080fe200000f0eff */
[C---:B------:R-:W-:Y:S01]  /*372a0*/  IMAD R21, R164.reuse, 0x2, R13 ;  /* 0x00000002a4157824 */ /* 0x040fe200078e020d */
[CC--:B------:R-:W-:Y:S01]  /*372b0*/  IADD3 R18, P0, PT, R13.reuse, R162.reuse, RZ ;  /* 0x000000a20d127210 */ /* 0x0c0fe20007f1e0ff */
[----:B------:R0:W-:Y:S03]  /*372c0*/  STG.E.U8 desc[UR8][R16.64], R165 ;  /* 0x000000a510007986 */ /* 0x0001e6000c101108 */
[----:B------:R-:W-:Y:S01]  /*372d0*/  LEA.HI.X.SX32 R19, R13, R163, 0x1, P0 ;  /* 0x000000a30d137211 */ /* 0x000fe200000f0eff */
[----:B------:R-:W-:Y:S01]  /*372e0*/  IMAD R13, R164, 0x2, R21 ;  /* 0x00000002a40d7824 */ /* 0x000fe200078e0215 */
[----:B------:R1:W-:Y:S01]  /*372f0*/  STG.E.U8 desc[UR8][R14.64], R86 ;  /* 0x000000560e007986 */ /* 0x0003e2000c101108 */
[----:B0-----:R-:W-:-:S04]  /*37300*/  IADD3 R16, P0, PT, R21, R162, RZ ;  /* 0x000000a215107210 */ /* 0x001fc80007f1e0ff */
[-C--:B------:R-:W-:Y:S01]  /*37310*/  LEA.HI.X.SX32 R17, R21, R163.reuse, 0x1, P0 ;  /* 0x000000a315117211 */ /* 0x080fe200000f0eff */
[C---:B------:R-:W-:Y:S01]  /*37320*/  IMAD R21, R164.reuse, 0x2, R13 ;  /* 0x00000002a4157824 */ /* 0x040fe200078e020d */
[C---:B-1----:R-:W-:Y:S01]  /*37330*/  IADD3 R14, P0, PT, R13.reuse, R162, RZ ;  /* 0x000000a20d0e7210 */ /* 0x042fe20007f1e0ff */
[----:B------:R-:W-:Y:S03]  /*37340*/  STG.E.U8 desc[UR8][R18.64], R111 ;  /* 0x0000006f12007986 */ /* 0x000fe6000c101108 */
[----:B------:R-:W-:Y:S01]  /*37350*/  LEA.HI.X.SX32 R15, R13, R163, 0x1, P0 ;  /* 0x000000a30d0f7211 */ /* 0x000fe200000f0eff */
[----:B------:R0:W-:Y:S01]  /*37360*/  STG.E.U8 desc[UR8][R16.64], R112 ;  /* 0x0000007010007986 */ /* 0x0001e2000c101108 */
[----:B------:R-:W-:Y:S02]  /*37370*/  IMAD R13, R164, 0x2, R21 ;  /* 0x00000002a40d7824 */ /* 0x000fe400078e0215 */
[----:B------:R-:W-:Y:S01]  /*37380*/  IMAD R20, R23, R164, RZ ;  /* 0x000000a417147224 */ /* 0x000fe200078e02ff */
[----:B---3--:R1:W-:Y:S01]  /*37390*/  STG.E.U8 desc[UR8][R14.64], R113 ;  /* 0x000000710e007986 */ /* 0x0083e2000c101108 */
[----:B0-----:R-:W-:-:S04]  /*373a0*/  IADD3 R16, P0, PT, R21, R162, RZ ;  /* 0x000000a215107210 */ /* 0x001fc80007f1e0ff */
[-C--:B------:R-:W-:Y:S01]  /*373b0*/  LEA.HI.X.SX32 R17, R21, R163.reuse, 0x1, P0 ;  /* 0x000000a315117211 */ /* 0x080fe200000f0eff */
[----:B------:R-:W-:Y:S01]  /*373c0*/  IMAD R21, R164, 0x4, R13 ;  /* 0x00000004a4157824 */ /* 0x000fe200078e020d */
[CC--:B-1----:R-:W-:Y:S02]  /*373d0*/  IADD3 R14, P0, PT, R13.reuse, R162.reuse, RZ ;  /* 0x000000a20d0e7210 */ /* 0x0c2fe40007f1e0ff */
[----:B------:R-:W-:Y:S01]  /*373e0*/  IADD3 R18, P1, PT, R20, R162, RZ ;  /* 0x000000a214127210 */ /* 0x000fe20007f3e0ff */
[----:B----4-:R0:W-:Y:S01]  /*373f0*/  STG.E.U8 desc[UR8][R16.64], R114 ;  /* 0x0000007210007986 */ /* 0x0101e2000c101108 */
[-C--:B------:R-:W-:Y:S01]  /*37400*/  LEA.HI.X.SX32 R15, R13, R163.reuse, 0x1, P0 ;  /* 0x000000a30d0f7211 */ /* 0x080fe200000f0eff */
[----:B------:R-:W-:Y:S01]  /*37410*/  IMAD R13, R164, 0x2, R21 ;  /* 0x00000002a40d7824 */ /* 0x000fe200078e0215 */
[----:B------:R-:W-:-:S03]  /*37420*/  LEA.HI.X.SX32 R19, R20, R163, 0x1, P1 ;  /* 0x000000a314137211 */ /* 0x000fc600008f0eff */
[----:B------:R1:W-:Y:S01]  /*37430*/  STG.E.U8 desc[UR8][R14.64], R115 ;  /* 0x000000730e007986 */ /* 0x0003e2000c101108 */
[----:B0-----:R-:W-:-:S04]  /*37440*/  IADD3 R16, P0, PT, R21, R162, RZ ;  /* 0x000000a215107210 */ /* 0x001fc80007f1e0ff */
[----:B------:R-:W-:Y:S01]  /*37450*/  LEA.HI.X.SX32 R17, R21, R163, 0x1, P0 ;  /* 0x000000a315117211 */ /* 0x000fe200000f0eff */
[----:B------:R-:W-:Y:S01]  /*37460*/  IMAD R21, R164, 0x2, R13 ;  /* 0x00000002a4157824 */ /* 0x000fe200078e020d */
[----:B-1----:R-:W-:-:S04]  /*37470*/  IADD3 R14, P0, PT, R13, R162, RZ ;  /* 0x000000a20d0e7210 */ /* 0x002fc80007f1e0ff */
[----:B------:R-:W-:Y:S01]  /*37480*/  LEA.HI.X.SX32 R15, R13, R163, 0x1, P0 ;  /* 0x000000a30d0f7211 */ /* 0x000fe200000f0eff */
[----:B------:R-:W-:Y:S01]  /*37490*/  IMAD R13, R164, 0x2, R21 ;  /* 0x00000002a40d7824 */ /* 0x000fe200078e0215 */
[----:B------:R-:W-:-:S05]  /*374a0*/  LEA.HI R23, R158, 0x12e, RZ, 0x1a ;  /* 0x0000012e9e177811 */ /* 0x000fca00078fd0ff */
[----:B------:R-:W-:Y:S01]  /*374b0*/  IMAD R20, R23, R164, RZ ;  /* 0x000000a417147224 */ /* 0x000fe200078e02ff */
[----:B------:R-:W-:Y:S02]  /*374c0*/  LEA.HI R23, R158, 0x13e, RZ, 0x1a ;  /* 0x0000013e9e177811 */ /* 0x000fe400078fd0ff */
[C---:B------:R-:W-:Y:S02]  /*374d0*/  PRMT R140, R12.reuse, 0x7772, RZ ;  /* 0x000077720c8c7816 */ /* 0x040fe400000000ff */
[C---:B------:R-:W-:Y:S02]  /*374e0*/  PRMT R139, R12.reuse, 0x7771, RZ ;  /* 0x000077710c8b7816 */ /* 0x040fe400000000ff */
[----:B------:R-:W-:Y:S02]  /*374f0*/  PRMT R12, R12, 0x7770, RZ ;  /* 0x000077700c0c7816 */ /* 0x000fe400000000ff */
[----:B------:R-:W-:Y:S01]  /*37500*/  LEA.HI R31, R158, 0x14e, RZ, 0x1a ;  /* 0x0000014e9e1f7811 */ /* 0x000fe200078fd0ff */
[----:B--2---:R0:W-:Y:S04]  /*37510*/  STG.E.U8 desc[UR8][R18.64], R116 ;  /* 0x0000007412007986 */ /* 0x0041e8000c101108 */
        /* <DEDUP_REMOVED lines=8> */
[----:B------:R-:W-:Y:S01]  /*375a0*/  STG.E.U8 desc[UR8][R18.64], R156 ;  /* 0x0000009c12007986 */ /* 0x000fe2000c101108 */
[----:B0-----:R-:W-:-:S03]  /*375b0*/  IADD3 R14, P0, PT, R21, R162, RZ ;  /* 0x000000a2150e7210 */ /* 0x001fc60007f1e0ff */
[----:B------:R0:W-:Y:S01]  /*375c0*/  STG.E.U8 desc[UR8][R16.64], R157 ;  /* 0x0000009d10007986 */ /* 0x0001e2000c101108 */
[----:B------:R-:W-:Y:S01]  /*375d0*/  LEA.HI.X.SX32 R15, R21, R163, 0x1, P0 ;  /* 0x000000a3150f7211 */ /* 0x000fe200000f0eff */
[----:B------:R-:W-:-:S04]  /*375e0*/  IMAD R21, R164, 0x2, R13 ;  /* 0x00000002a4157824 */ /* 0x000fc800078e020d */
[----:B------:R1:W-:Y:S01]  /*375f0*/  STG.E.U8 desc[UR8][R14.64], R147 ;  /* 0x000000930e007986 */ /* 0x0003e2000c101108 */
[----:B0-----:R-:W-:-:S04]  /*37600*/  IADD3 R16, P0, PT, R13, R162, RZ ;  /* 0x000000a20d107210 */ /* 0x001fc80007f1e0ff */
[----:B------:R-:W-:Y:S01]  /*37610*/  LEA.HI.X.SX32 R17, R13, R163, 0x1, P0 ;  /* 0x000000a30d117211 */ /* 0x000fe200000f0eff */
[----:B------:R-:W-:Y:S01]  /*37620*/  IMAD R13, R164, 0x4, R21 ;  /* 0x00000004a40d7824 */ /* 0x000fe200078e0215 */
[----:B-1----:R-:W-:-:S03]  /*37630*/  IADD3 R14, P0, PT, R21, R162, RZ ;  /* 0x000000a2150e7210 */ /* 0x002fc60007f1e0ff */
[----:B------:R0:W-:Y:S01]  /*37640*/  STG.E.U8 desc[UR8][R16.64], R152 ;  /* 0x0000009810007986 */ /* 0x0001e2000c101108 */
[----:B------:R-:W-:Y:S02]  /*37650*/  IADD3 R18, P1, PT, R20, R162, RZ ;  /* 0x000000a214127210 */ /* 0x000fe40007f3e0ff */
[-C--:B------:R-:W-:Y:S01]  /*37660*/  LEA.HI.X.SX32 R15, R21, R163.reuse, 0x1, P0 ;  /* 0x000000a3150f7211 */ /* 0x080fe200000f0eff */
[----:B------:R-:W-:Y:S01]  /*37670*/  IMAD R21, R164, 0x2, R13 ;  /* 0x00000002a4157824 */ /* 0x000fe200078e020d */
[----:B------:R-:W-:-:S03]  /*37680*/  LEA.HI.X.SX32 R19, R20, R163, 0x1, P1 ;  /* 0x000000a314137211 */ /* 0x000fc600008f0eff */
        /* <DEDUP_REMOVED lines=20> */
[----:B------:R-:W-:Y:S02]  /*377d0*/  IMAD R13, R164, 0x2, R21 ;  /* 0x00000002a40d7824 */ /* 0x000fe400078e0215 */
[----:B------:R-:W-:Y:S01]  /*377e0*/  IMAD R20, R23, R164, RZ ;  /* 0x000000a417147224 */ /* 0x000fe200078e02ff */
[----:B0-----:R-:W-:-:S04]  /*377f0*/  IADD3 R16, P0, PT, R21, R162, RZ ;  /* 0x000000a215107210 */ /* 0x001fc80007f1e0ff */
[-C--:B------:R-:W-:Y:S01]  /*37800*/  LEA.HI.X.SX32 R17, R21, R163.reuse, 0x1, P0 ;  /* 0x000000a315117211 */ /* 0x080fe200000f0eff */
[C---:B------:R-:W-:Y:S01]  /*37810*/  IMAD R21, R164.reuse, 0x4, R13 ;  /* 0x00000004a4157824 */ /* 0x040fe200078e020d */
[CC--:B------:R-:W-:Y:S01]  /*37820*/  IADD3 R18, P0, PT, R13.reuse, R162.reuse, RZ ;  /* 0x000000a20d127210 */ /* 0x0c0fe20007f1e0ff */
[----:B------:R0:W-:Y:S03]  /*37830*/  STG.E.U8 desc[UR8][R14.64], R142 ;  /* 0x0000008e0e007986 */ /* 0x0001e6000c101108 */
[----:B------:R-:W-:Y:S01]  /*37840*/  LEA.HI.X.SX32 R19, R13, R163, 0x1, P0 ;  /* 0x000000a30d137211 */ /* 0x000fe200000f0eff */
[----:B------:R-:W-:Y:S01]  /*37850*/  IMAD R13, R164, 0x2, R21 ;  /* 0x00000002a40d7824 */ /* 0x000fe200078e0215 */
[----:B------:R1:W-:Y:S01]  /*37860*/  STG.E.U8 desc[UR8][R16.64], R144 ;  /* 0x0000009010007986 */ /* 0x0003e2000c101108 */
[----:B0-----:R-:W-:Y:S02]  /*37870*/  IADD3 R14, P1, PT, R20, R162, RZ ;  /* 0x000000a2140e7210 */ /* 0x001fe40007f3e0ff */
[----:B------:R-:W-:-:S02]  /*37880*/  IMAD R23, R164, 0x2, R13 ;  /* 0x00000002a4177824 */ /* 0x000fc400078e020d */
[-C--:B------:R-:W-:Y:S02]  /*37890*/  LEA.HI.X.SX32 R15, R20, R163.reuse, 0x1, P1 ;  /* 0x000000a3140f7211 */ /* 0x080fe400008f0eff */
[CC--:B-1----:R-:W-:Y:S01]  /*378a0*/  IADD3 R16, P0, PT, R21.reuse, R162.reuse, RZ ;  /* 0x000000a215107210 */ /* 0x0c2fe20007f1e0ff */
[----:B------:R0:W-:Y:S01]  /*378b0*/  STG.E.U8 desc[UR8][R18.64], R145 ;  /* 0x0000009112007986 */ /* 0x0001e2000c101108 */
[C---:B------:R-:W-:Y:S02]  /*378c0*/  IMAD R25, R164.reuse, 0x2, R23 ;  /* 0x00000002a4197824 */ /* 0x040fe400078e0217 */
[-C--:B------:R-:W-:Y:S01]  /*378d0*/  LEA.HI.X.SX32 R17, R21, R163.reuse, 0x1, P0 ;  /* 0x000000a315117211 */ /* 0x080fe200000f0eff */
[----:B------:R1:W-:Y:S01]  /*378e0*/  STG.E.U8 desc[UR8][R14.64], R146 ;  /* 0x000000920e007986 */ /* 0x0003e2000c101108 */
[----:B------:R-:W-:Y:S01]  /*378f0*/  IMAD R21, R164, 0x2, R25 ;  /* 0x00000002a4157824 */ /* 0x000fe200078e0219 */
[-C--:B0-----:R-:W-:Y:S02]  /*37900*/  IADD3 R18, P1, PT, R13, R162.reuse, RZ ;  /* 0x000000a20d127210 */ /* 0x081fe40007f3e0ff */
[----:B-1----:R-:W-:Y:S01]  /*37910*/  IADD3 R14, P0, PT, R23, R162, RZ ;  /* 0x000000a2170e7210 */ /* 0x002fe20007f1e0ff */
[----:B------:R0:W-:Y:S01]  /*37920*/  STG.E.U8 desc[UR8][R16.64], R12 ;  /* 0x0000000c10007986 */ /* 0x0001e2000c101108 */
[----:B------:R-:W-:-:S02]  /*37930*/  LEA.HI.X.SX32 R19, R13, R163, 0x1, P1 ;  /* 0x000000a30d137211 */ /* 0x000fc400008f0eff */
[----:B------:R-:W-:Y:S01]  /*37940*/  LEA.HI.X.SX32 R15, R23, R163, 0x1, P0 ;  /* 0x000000a3170f7211 */ /* 0x000fe200000f0eff */
[----:B------:R-:W-:Y:S02]  /*37950*/  IMAD R27, R164, 0x2, R21 ;  /* 0x00000002a41b7824 */ /* 0x000fe400078e0215 */
[----:B------:R-:W-:Y:S01]  /*37960*/  STG.E.U8 desc[UR8][R18.64], R139 ;  /* 0x0000008b12007986 */ /* 0x000fe2000c101108 */
[----:B0-----:R-:W-:-:S03]  /*37970*/  IADD3 R12, P0, PT, R25, R162, RZ ;  /* 0x000000a2190c7210 */ /* 0x001fc60007f1e0ff */
[----:B------:R0:W-:Y:S01]  /*37980*/  STG.E.U8 desc[UR8][R14.64], R140 ;  /* 0x0000008c0e007986 */ /* 0x0001e2000c101108 */
[----:B------:R-:W-:Y:S01]  /*37990*/  LEA.HI.X.SX32 R13, R25, R163, 0x1, P0 ;  /* 0x000000a3190d7211 */ /* 0x000fe200000f0eff */
[----:B------:R-:W-:-:S04]  /*379a0*/  IMAD R23, R164, 0x2, R27 ;  /* 0x00000002a4177824 */ /* 0x000fc800078e021b */
[----:B------:R1:W-:Y:S01]  /*379b0*/  STG.E.U8 desc[UR8][R12.64], R141 ;  /* 0x0000008d0c007986 */ /* 0x0003e2000c101108 */
[----:B0-----:R-:W-:-:S04]  /*379c0*/  IADD3 R14, P0, PT, R21, R162, RZ ;  /* 0x000000a2150e7210 */ /* 0x001fc80007f1e0ff */
[----:B------:R-:W-:Y:S02]  /*379d0*/  LEA.HI.X.SX32 R15, R21, R163, 0x1, P0 ;  /* 0x000000a3150f7211 */ /* 0x000fe400000f0eff */
[----:B-1----:R-:W-:-:S03]  /*379e0*/  IADD3 R12, P0, PT, R27, R162, RZ ;  /* 0x000000a21b0c7210 */ /* 0x002fc60007f1e0ff */
[----:B------:R0:W-:Y:S01]  /*379f0*/  STG.E.U8 desc[UR8][R14.64], R5 ;  /* 0x000000050e007986 */ /* 0x0001e2000c101108 */
[C---:B------:R-:W-:Y:S01]  /*37a00*/  IMAD R29, R164.reuse, 0x4, R23 ;  /* 0x00000004a41d7824 */ /* 0x040fe200078e0217 */
[----:B------:R-:W-:Y:S01]  /*37a10*/  LEA.HI.X.SX32 R13, R27, R163, 0x1, P0 ;  /* 0x000000a31b0d7211 */ /* 0x000fe200000f0eff */
[----:B------:R-:W-:Y:S02]  /*37a20*/  IMAD R17, R31, R164, RZ ;  /* 0x000000a41f117224 */ /* 0x000fe400078e02ff */
[----:B------:R-:W-:Y:S02]  /*37a30*/  IMAD R25, R164, 0x2, R29 ;  /* 0x00000002a4197824 */ /* 0x000fe400078e021d */
[----:B------:R1:W-:Y:S01]  /*37a40*/  STG.E.U8 desc[UR8][R12.64], R4 ;  /* 0x000000040c007986 */ /* 0x0003e2000c101108 */
[----:B0-----:R-:W-:-:S04]  /*37a50*/  IADD3 R14, P0, PT, R23, R162, RZ ;  /* 0x000000a2170e7210 */ /* 0x001fc80007f1e0ff */
[-C--:B------:R-:W-:Y:S02]  /*37a60*/  LEA.HI.X.SX32 R15, R23, R163.reuse, 0x1, P0 ;  /* 0x000000a3170f7211 */ /* 0x080fe400000f0eff */
[-C--:B-1----:R-:W-:Y:S01]  /*37a70*/  IADD3 R4, P0, PT, R29, R162.reuse, RZ ;  /* 0x000000a21d047210 */ /* 0x082fe20007f1e0ff */
[C---:B------:R-:W-:Y:S01]  /*37a80*/  IMAD R21, R164.reuse, 0x2, R25 ;  /* 0x00000002a4157824 */ /* 0x040fe200078e0219 */
[-C--:B------:R-:W-:Y:S02]  /*37a90*/  IADD3 R16, P1, PT, R17, R162.reuse, RZ ;  /* 0x000000a211107210 */ /* 0x080fe40007f3e0ff */
[-C--:B------:R-:W-:Y:S02]  /*37aa0*/  LEA.HI.X.SX32 R5, R29, R163.reuse, 0x1, P0 ;  /* 0x000000a31d057211 */ /* 0x080fe400000f0eff */
[----:B------:R-:W-:Y:S01]  /*37ab0*/  IADD3 R12, P0, PT, R25, R162, RZ ;  /* 0x000000a2190c7210 */ /* 0x000fe20007f1e0ff */
[C---:B------:R-:W-:Y:S01]  /*37ac0*/  IMAD R31, R164.reuse, 0x2, R21 ;  /* 0x00000002a41f7824 */ /* 0x040fe200078e0215 */
[-C--:B------:R-:W-:Y:S01]  /*37ad0*/  LEA.HI.X.SX32 R17, R17, R163.reuse, 0x1, P1 ;  /* 0x000000a311117211 */ /* 0x080fe200008f0eff */
[----:B------:R0:W-:Y:S01]  /*37ae0*/  STG.E.U8 desc[UR8][R14.64], R136 ;  /* 0x000000880e007986 */ /* 0x0001e2000c101108 */
[----:B------:R-:W-:Y:S01]  /*37af0*/  LEA.HI.X.SX32 R13, R25, R163, 0x1, P0 ;  /* 0x000000a3190d7211 */ /* 0x000fe200000f0eff */
[----:B------:R-:W-:-:S02]  /*37b00*/  IMAD R27, R164, 0x2, R31 ;  /* 0x00000002a41b7824 */ /* 0x000fc400078e021f */
[----:B------:R-:W-:Y:S04]  /*37b10*/  STG.E.U8 desc[UR8][R16.64], R138 ;  /* 0x0000008a10007986 */ /* 0x000fe8000c101108 */
[----:B------:R1:W-:Y:S01]  /*37b20*/  STG.E.U8 desc[UR8][R4.64], R2 ;  /* 0x0000000204007986 */ /* 0x0003e2000c101108 */
[----:B0-----:R-:W-:Y:S01]  /*37b30*/  IADD3 R14, P0, PT, R21, R162, RZ ;  /* 0x000000a2150e7210 */ /* 0x001fe20007f1e0ff */
[----:B------:R-:W-:-:S03]  /*37b40*/  IMAD R33, R164, 0x2, R27 ;  /* 0x00000002a4217824 */ /* 0x000fc600078e021b */
[-C--:B------:R-:W-:Y:S02]  /*37b50*/  LEA.HI.X.SX32 R15, R21, R163.reuse, 0x1, P0 ;  /* 0x000000a3150f7211 */ /* 0x080fe400000f0eff */
[----:B------:R-:W-:Y:S02]  /*37b60*/  LEA.HI R21, R158, 0x15e, RZ, 0x1a ;  /* 0x0000015e9e157811 */ /* 0x000fe400078fd0ff */
[C---:B-1----:R-:W-:Y:S01]  /*37b70*/  IADD3 R4, P0, PT, R31.reuse, R162, RZ ;  /* 0x000000a21f047210 */ /* 0x042fe20007f1e0ff */
[----:B------:R0:W-:Y:S01]  /*37b80*/  STG.E.U8 desc[UR8][R12.64], R11 ;  /* 0x0000000b0c007986 */ /* 0x0001e2000c101108 */
[----:B------:R-:W-:Y:S02]  /*37b90*/  IMAD R23, R164, 0x2, R33 ;  /* 0x00000002a4177824 */ /* 0x000fe400078e0221 */
[----:B------:R-:W-:Y:S01]  /*37ba0*/  LEA.HI.X.SX32 R5, R31, R163, 0x1, P0 ;  /* 0x000000a31f057211 */ /* 0x000fe200000f0eff */
[----:B------:R-:W-:Y:S01]  /*37bb0*/  IMAD R16, R21, R164, RZ ;  /* 0x000000a415107224 */ /* 0x000fe200078e02ff */
[----:B------:R1:W-:Y:S01]  /*37bc0*/  STG.E.U8 desc[UR8][R14.64], R6 ;  /* 0x000000060e007986 */ /* 0x0003e2000c101108 */
[----:B0-----:R-:W-:-:S03]  /*37bd0*/  IADD3 R12, P0, PT, R27, R162, RZ ;  /* 0x000000a21b0c7210 */ /* 0x001fc60007f1e0ff */
[----:B------:R0:W-:Y:S01]  /*37be0*/  STG.E.U8 desc[UR8][R4.64], R7 ;  /* 0x0000000704007986 */ /* 0x0001e2000c101108 */
[-C--:B------:R-:W-:Y:S02]  /*37bf0*/  LEA.HI.X.SX32 R13, R27, R163.reuse, 0x1, P0 ;  /* 0x000000a31b0d7211 */ /* 0x080fe400000f0eff */
[-C--:B-1----:R-:W-:Y:S02]  /*37c00*/  IADD3 R6, P1, PT, R23, R162.reuse, RZ ;  /* 0x000000a217067210 */ /* 0x082fe40007f3e0ff */
[-C--:B------:R-:W-:Y:S02]  /*37c10*/  IADD3 R2, P2, PT, R16, R162.reuse, RZ ;  /* 0x000000a210027210 */ /* 0x080fe40007f5e0ff */
[----:B0-----:R-:W-:Y:S01]  /*37c20*/  IADD3 R4, P0, PT, R33, R162, RZ ;  /* 0x000000a221047210 */ /* 0x001fe20007f1e0ff */
[----:B------:R0:W-:Y:S01]  /*37c30*/  STG.E.U8 desc[UR8][R12.64], R3 ;  /* 0x000000030c007986 */ /* 0x0001e2000c101108 */
[-C--:B------:R-:W-:Y:S02]  /*37c40*/  LEA.HI.X.SX32 R7, R23, R163.reuse, 0x1, P1 ;  /* 0x000000a317077211 */ /* 0x080fe400008f0eff */
[----:B------:R-:W-:-:S02]  /*37c50*/  LEA.HI.X.SX32 R5, R33, R163, 0x1, P0 ;  /* 0x000000a321057211 */ /* 0x000fc400000f0eff */
[----:B------:R-:W-:-:S03]  /*37c60*/  LEA.HI R15, R158, 0x16e, RZ, 0x1a ;  /* 0x0000016e9e0f7811 */ /* 0x000fc600078fd0ff */
[----:B------:R-:W-:Y:S01]  /*37c70*/  STG.E.U8 desc[UR8][R4.64], R8 ;  /* 0x0000000804007986 */ /* 0x000fe2000c101108 */
[----:B0-----:R-:W-:-:S03]  /*37c80*/  LEA.HI.X.SX32 R3, R16, R163, 0x1, P2 ;  /* 0x000000a310037211 */ /* 0x001fc600010f0eff */
[----:B------:R-:W-:Y:S04]  /*37c90*/  STG.E.U8 desc[UR8][R6.64], R10 ;  /* 0x0000000a06007986 */ /* 0x000fe8000c101108 */
[----:B------:R0:W-:Y:S02]  /*37ca0*/  STG.E.U8 desc[UR8][R2.64], R9 ;  /* 0x0000000902007986 */ /* 0x0001e4000c101108 */
[----:B0-----:R-:W-:-:S05]  /*37cb0*/  IMAD R2, R15, R164, RZ ;  /* 0x000000a40f027224 */ /* 0x001fca00078e02ff */
[----:B------:R-:W-:-:S05]  /*37cc0*/  IADD3 R134, P5, PT, R2, R162, RZ ;  /* 0x000000a202867210 */ /* 0x000fca0007fbe0ff */
[----:B------:R0:W-:Y:S04]  /*37cd0*/  STL [R1+0x1310], R134 ;  /* 0x0013108601007387 */ /* 0x0001e80000100800 */
[----:B0-----:R-:W2:Y:S04]  /*37ce0*/  LDL.LU R134, [R1+0x118] ;  /* 0x0001180001867983 */ /* 0x001ea80000300800 */
[----:B--2---:R0:W-:Y:S04]  /*37cf0*/  STL [R1+0x1314], R134 ;  /* 0x0013148601007387 */ /* 0x0041e80000100800 */
[----:B0-----:R-:W2:Y:S01]  /*37d00*/  LDL.LU R134, [R1+0x104] ;  /* 0x0001040001867983 */ /* 0x001ea20000300800 */
[----:B------:R-:W-:-:S04]  /*37d10*/  IMAD R39, R164, 0x4, R23 ;  /* 0x00000004a4277824 */ /* 0x000fc800078e0217 */
        /* <DEDUP_REMOVED lines=14> */
[----:B------:R-:W-:Y:S01]  /*37e00*/  IMAD R11, R164, 0x2, R47 ;  /* 0x00000002a40b7824 */ /* 0x000fe200078e022f */
[----:B------:R-:W-:-:S03]  /*37e10*/  LEA.HI R13, R158, 0x17e, RZ, 0x1a ;  /* 0x0000017e9e0d7811 */ /* 0x000fc600078fd0ff */
[----:B------:R-:W-:Y:S01]  /*37e20*/  IMAD R33, R164, 0x2, R11 ;  /* 0x00000002a4217824 */ /* 0x000fe200078e020b */
[----:B------:R-:W-:-:S03]  /*37e30*/  LEA.HI R29, R158, 0x1de, RZ, 0x1a ;  /* 0x000001de9e1d7811 */ /* 0x000fc600078fd0ff */
[C---:B------:R-:W-:Y:S02]  /*37e40*/  IMAD R35, R164.reuse, 0x2, R33 ;  /* 0x00000002a4237824 */ /* 0x040fe400078e0221 */
[-C--:B------:R-:W-:Y:S02]  /*37e50*/  IMAD R3, R13, R164.reuse, RZ ;  /* 0x000000a40d037224 */ /* 0x080fe400078e02ff */
[----:B------:R-:W-:Y:S01]  /*37e60*/  IMAD R13, R164, 0x2, R35 ;  /* 0x00000002a40d7824 */ /* 0x000fe200078e0223 */
[----:B------:R-:W-:Y:S01]  /*37e70*/  LEA.HI R31, R158, 0x1ee, RZ, 0x1a ;  /* 0x000001ee9e1f7811 */ /* 0x000fe200078fd0ff */
[-C--:B------:R-:W-:Y:S02]  /*37e80*/  IMAD R10, R29, R164.reuse, RZ ;  /* 0x000000a41d0a7224 */ /* 0x080fe400078e02ff */
[----:B------:R-:W-:Y:S01]  /*37e90*/  IMAD R29, R164, 0x2, R13 ;  /* 0x00000002a41d7824 */ /* 0x000fe200078e020d */
[----:B------:R-:W-:Y:S01]  /*37ea0*/  LEA.HI R5, R158, 0x1be, RZ, 0x1a ;  /* 0x000001be9e057811 */ /* 0x000fe200078fd0ff */
[----:B------:R-:W-:-:S02]  /*37eb0*/  IMAD R12, R31, R164, RZ ;  /* 0x000000a41f0c7224 */ /* 0x000fc400078e02ff */
[----:B------:R-:W-:Y:S01]  /*37ec0*/  IMAD R31, R164, 0x2, R29 ;  /* 0x00000002a41f7824 */ /* 0x000fe200078e021d */
[----:B------:R-:W-:Y:S01]  /*37ed0*/  LEA.HI R21, R158, 0x18e, RZ, 0x1a ;  /* 0x0000018e9e157811 */ /* 0x000fe200078fd0ff */
[-C--:B------:R-:W-:Y:S02]  /*37ee0*/  IMAD R8, R5, R164.reuse, RZ ;  /* 0x000000a405087224 */ /* 0x080fe400078e02ff */
[----:B------:R-:W-:Y:S01]  /*37ef0*/  IMAD R5, R164, 0x4, R31 ;  /* 0x00000004a4057824 */ /* 0x000fe200078e021f */
[----:B------:R-:W-:Y:S01]  /*37f00*/  LEA.HI R25, R158, 0x1ae, RZ, 0x1a ;  /* 0x000001ae9e197811 */ /* 0x000fe200078fd0ff */
[----:B------:R-:W-:Y:S02]  /*37f10*/  IMAD R4, R21, R164, RZ ;  /* 0x000000a415047224 */ /* 0x000fe400078e02ff */
[----:B------:R-:W-:Y:S01]  /*37f20*/  IMAD R21, R164, 0x2, R5 ;  /* 0x00000002a4157824 */ /* 0x000fe200078e0205 */
[----:B------:R-:W-:Y:S01]  /*37f30*/  IADD3 R58, P3, PT, R8, R162, RZ ;  /* 0x000000a2083a7210 */ /* 0x000fe20007f7e0ff */
[----:B------:R-:W-:-:S02]  /*37f40*/  IMAD R7, R25, R164, RZ ;  /* 0x000000a419077224 */ /* 0x000fc400078e02ff */
[----:B------:R-:W-:Y:S01]  /*37f50*/  IMAD R25, R164, 0x2, R21 ;  /* 0x00000002a4197824 */ /* 0x000fe200078e0215 */
[-C--:B------:R-:W-:Y:S02]  /*37f60*/  LEA.HI.X.SX32 R59, R8, R163.reuse, 0x1, P3 ;  /* 0x000000a3083b7211 */ /* 0x080fe400018f0eff */
[----:B------:R-:W-:Y:S01]  /*37f70*/  IADD3 R102, P0, PT, R4, R162, RZ ;  /* 0x000000a204667210 */ /* 0x000fe20007f1e0ff */
[----:B------:R-:W-:Y:S01]  /*37f80*/  IMAD R8, R164, 0x2, R25 ;  /* 0x00000002a4087824 */ /* 0x000fe200078e0219 */
[C---:B------:R-:W-:Y:S02]  /*37f90*/  LEA.HI R27, R158.reuse, 0x1ce, RZ, 0x1a ;  /* 0x000001ce9e1b7811 */ /* 0x040fe400078fd0ff */
[----:B------:R-:W-:Y:S01]  /*37fa0*/  LEA.HI R23, R158, 0x19e, RZ, 0x1a ;  /* 0x0000019e9e177811 */ /* 0x000fe200078fd0ff */
[----:B------:R-:W-:Y:S01]  /*37fb0*/  IMAD R20, R164, 0x2, R8 ;  /* 0x00000002a4147824 */ /* 0x000fe200078e0208 */
[-C--:B------:R-:W-:Y:S01]  /*37fc0*/  LEA.HI.X.SX32 R103, R4, R163.reuse, 0x1, P0 ;  /* 0x000000a304677211 */ /* 0x080fe200000f0eff */
[----:B------:R-:W-:Y:S01]  /*37fd0*/  IMAD R9, R27, R164, RZ ;  /* 0x000000a41b097224 */ /* 0x000fe200078e02ff */
[----:B------:R-:W-:Y:S01]  /*37fe0*/  IADD3 R22, P0, PT, R12, R162, RZ ;  /* 0x000000a20c167210 */ /* 0x000fe20007f1e0ff */
[----:B------:R-:W-:Y:S01]  /*37ff0*/  IMAD R6, R23, R164, RZ ;  /* 0x000000a417067224 */ /* 0x000fe200078e02ff */
[----:B------:R-:W-:Y:S01]  /*38000*/  LEA.HI R43, R158, 0x1fe, RZ, 0x1a ;  /* 0x000001fe9e2b7811 */ /* 0x000fe200078fd0ff */
[----:B------:R-:W-:Y:S01]  /*38010*/  IMAD R24, R164, 0x2, R20 ;  /* 0x00000002a4187824 */ /* 0x000fe200078e0214 */
[----:B------:R-:W-:-:S02]  /*38020*/  LEA.HI.X.SX32 R23, R12, R163, 0x1, P0 ;  /* 0x000000a30c177211 */ /* 0x000fc400000f0eff */
[-C--:B------:R-:W-:Y:S02]  /*38030*/  LEA.HI.X.SX32 R135, R2, R163.reuse, 0x1, P5 ;  /* 0x000000a302877211 */ /* 0x080fe400028f0eff */
[-C--:B------:R-:W-:Y:S01]  /*38040*/  IADD3 R148, P0, PT, R39, R162.reuse, RZ ;  /* 0x000000a227947210 */ /* 0x080fe20007f1e0ff */
[C---:B------:R-:W-:Y:S01]  /*38050*/  IMAD R2, R164.reuse, 0x2, R24 ;  /* 0x00000002a4027824 */ /* 0x040fe200078e0218 */
[----:B------:R-:W-:Y:S01]  /*38060*/  IADD3 R42, P5, PT, R9, R162, RZ ;  /* 0x000000a2092a7210 */ /* 0x000fe20007fbe0ff */
[----:B------:R-:W-:Y:S01]  /*38070*/  IMAD R14, R43, R164, RZ ;  /* 0x000000a42b0e7224 */ /* 0x000fe200078e02ff */
[-C--:B------:R-:W-:Y:S02]  /*38080*/  LEA.HI.X.SX32 R149, R39, R163.reuse, 0x1, P0 ;  /* 0x000000a327957211 */ /* 0x080fe400000f0eff */
[----:B------:R-:W-:Y:S01]  /*38090*/  LEA.HI.X.SX32 R43, R9, R163, 0x1, P5 ;  /* 0x000000a3092b7211 */ /* 0x000fe200028f0eff */
[----:B------:R-:W-:Y:S01]  /*380a0*/  IMAD R9, R164, 0x4, R2 ;  /* 0x00000004a4097824 */ /* 0x000fe200078e0202 */
[----:B------:R-:W-:-:S02]  /*380b0*/  IADD3 R142, P0, PT, R19, R162, RZ ;  /* 0x000000a2138e7210 */ /* 0x000fc40007f1e0ff */
[-C--:B------:R-:W-:Y:S02]  /*380c0*/  IADD3 R86, P1, PT, R6, R162.reuse, RZ ;  /* 0x000000a206567210 */ /* 0x080fe40007f3e0ff */
[-C--:B------:R-:W-:Y:S02]  /*380d0*/  IADD3 R118, P6, PT, R3, R162.reuse, RZ ;  /* 0x000000a203767210 */ /* 0x080fe40007fde0ff */
[-C--:B------:R-:W-:Y:S01]  /*380e0*/  LEA.HI.X.SX32 R143, R19, R163.reuse, 0x1, P0 ;  /* 0x000000a3138f7211 */ /* 0x080fe200000f0eff */
[----:B------:R-:W-:Y:S01]  /*380f0*/  IMAD R19, R164, 0x2, R9 ;  /* 0x00000002a4137824 */ /* 0x000fe200078e0209 */
[-C--:B------:R-:W-:Y:S02]  /*38100*/  IADD3 R70, P2, PT, R7, R162.reuse, RZ ;  /* 0x000000a207467210 */ /* 0x080fe40007f5e0ff */
[-C--:B------:R-:W-:Y:S02]  /*38110*/  LEA.HI.X.SX32 R87, R6, R163.reuse, 0x1, P1 ;  /* 0x000000a306577211 */ /* 0x080fe400008f0eff */
[----:B------:R-:W-:Y:S01]  /*38120*/  LEA.HI.X.SX32 R119, R3, R163, 0x1, P6 ;  /* 0x000000a303777211 */ /* 0x000fe200030f0eff */
[----:B------:R-:W-:Y:S01]  /*38130*/  IMAD R3, R164, 0x2, R19 ;  /* 0x00000002a4037824 */ /* 0x000fe200078e0213 */
[----:B------:R-:W-:-:S02]  /*38140*/  IADD3 R6, P1, PT, R14, R162, RZ ;  /* 0x000000a20e067210 */ /* 0x000fc40007f3e0ff */
[-C--:B------:R-:W-:Y:S01]  /*38150*/  LEA.HI.X.SX32 R71, R7, R163.reuse, 0x1, P2 ;  /* 0x000000a307477211 */ /* 0x080fe200010f0eff */
[----:B------:R-:W-:Y:S01]  /*38160*/  IMAD R15, R164, 0x2, R3 ;  /* 0x00000002a40f7824 */ /* 0x000fe200078e0203 */
[-C--:B------:R-:W-:Y:S02]  /*38170*/  LEA.HI.X.SX32 R7, R14, R163.reuse, 0x1, P1 ;  /* 0x000000a30e077211 */ /* 0x080fe400008f0eff */
[CC--:B------:R-:W-:Y:S01]  /*38180*/  IADD3 R146, P1, PT, R41.reuse, R162.reuse, RZ ;  /* 0x000000a229927210 */ /* 0x0c0fe20007f3e0ff */
[----:B--2---:R0:W-:Y:S04]  /*38190*/  STL [R1+0x1318], R134 ;  /* 0x0013188601007387 */ /* 0x0041e80000100800 */
[----:B0-----:R-:W2:Y:S01]  /*381a0*/  LDL.LU R134, [R1+0x12c] ;  /* 0x00012c0001867983 */ /* 0x001ea20000300800 */
[----:B------:R-:W-:Y:S01]  /*381b0*/  LEA.HI.X.SX32 R147, R41, R163, 0x1, P1 ;  /* 0x000000a329937211 */ /* 0x000fe200008f0eff */
[----:B------:R-:W-:Y:S01]  /*381c0*/  IMAD R18, R164, 0x2, R15 ;  /* 0x00000002a4127824 */ /* 0x000fe200078e020f */
[----:B------:R-:W-:-:S02]  /*381d0*/  IADD3 R136, P0, PT, R17, R162, RZ ;  /* 0x000000a211887210 */ /* 0x000fc40007f1e0ff */
[-C--:B------:R-:W-:Y:S01]  /*381e0*/  IADD3 R140, P1, PT, R53, R162.reuse, RZ ;  /* 0x000000a2358c7210 */ /* 0x080fe20007f3e0ff */
[C---:B------:R-:W-:Y:S01]  /*381f0*/  IMAD R12, R164.reuse, 0x2, R18 ;  /* 0x00000002a40c7824 */ /* 0x040fe200078e0212 */
[-C--:B------:R-:W-:Y:S02]  /*38200*/  LEA.HI.X.SX32 R137, R17, R163.reuse, 0x1, P0 ;  /* 0x000000a311897211 */ /* 0x080fe400000f0eff */
[-C--:B------:R-:W-:Y:S02]  /*38210*/  LEA.HI.X.SX32 R141, R53, R163.reuse, 0x1, P1 ;  /* 0x000000a3358d7211 */ /* 0x080fe400008f0eff */
[-C--:B------:R-:W-:Y:S02]  /*38220*/  IADD3 R128, P0, PT, R37, R162.reuse, RZ ;  /* 0x000000a225807210 */ /* 0x080fe40007f1e0ff */
[----:B------:R-:W-:Y:S01]  /*38230*/  IADD3 R132, P1, PT, R57, R162, RZ ;  /* 0x000000a239847210 */ /* 0x000fe20007f3e0ff */
[----:B------:R-:W-:Y:S01]  /*38240*/  IMAD R14, R164, 0x2, R12 ;  /* 0x00000002a40e7824 */ /* 0x000fe200078e020c */
[----:B------:R-:W-:-:S02]  /*38250*/  LEA.HI.X.SX32 R129, R37, R163, 0x1, P0 ;  /* 0x000000a325817211 */ /* 0x000fc400000f0eff */
[-C--:B------:R-:W-:Y:S02]  /*38260*/  LEA.HI.X.SX32 R133, R57, R163.reuse, 0x1, P1 ;  /* 0x000000a339857211 */ /* 0x080fe400008f0eff */
[-C--:B------:R-:W-:Y:S01]  /*38270*/  IADD3 R122, P0, PT, R49, R162.reuse, RZ ;  /* 0x000000a2317a7210 */ /* 0x080fe20007f1e0ff */
[----:B------:R-:W-:Y:S01]  /*38280*/  IMAD R17, R164, 0x4, R14 ;  /* 0x00000004a4117824 */ /* 0x000fe200078e020e */
[-C--:B------:R-:W-:Y:S02]  /*38290*/  IADD3 R26, P6, PT, R10, R162.reuse, RZ ;  /* 0x000000a20a1a7210 */ /* 0x080fe40007fde0ff */
[-C--:B------:R-:W-:Y:S02]  /*382a0*/  IADD3 R126, P1, PT, R45, R162.reuse, RZ ;  /* 0x000000a22d7e7210 */ /* 0x080fe40007f3e0ff */
[----:B------:R-:W-:Y:S02]  /*382b0*/  IADD3 R144, P2, PT, R61, R162, RZ ;  /* 0x000000a23d907210 */ /* 0x000fe40007f5e0ff */
[----:B------:R-:W-:-:S02]  /*382c0*/  LEA.HI.X.SX32 R123, R49, R163, 0x1, P0 ;  /* 0x000000a3317b7211 */ /* 0x000fc400000f0eff */
[-C--:B------:R-:W-:Y:S01]  /*382d0*/  LEA.HI.X.SX32 R27, R10, R163.reuse, 0x1, P6 ;  /* 0x000000a30a1b7211 */ /* 0x080fe200030f0eff */
[----:B------:R-:W-:Y:S01]  /*382e0*/  IMAD R10, R164, 0x2, R17 ;  /* 0x00000002a40a7824 */ /* 0x000fe200078e0211 */
[-C--:B------:R-:W-:Y:S02]  /*382f0*/  LEA.HI.X.SX32 R127, R45, R163.reuse, 0x1, P1 ;  /* 0x000000a32d7f7211 */ /* 0x080fe400008f0eff */
[-C--:B------:R-:W-:Y:S02]  /*38300*/  IADD3 R114, P0, PT, R11, R162.reuse, RZ ;  /* 0x000000a20b727210 */ /* 0x080fe40007f1e0ff */
[-C--:B------:R-:W-:Y:S02]  /*38310*/  IADD3 R120, P1, PT, R51, R162.reuse, RZ ;  /* 0x000000a233787210 */ /* 0x080fe40007f3e0ff */
[----:B------:R-:W-:Y:S02]  /*38320*/  LEA.HI.X.SX32 R145, R61, R163, 0x1, P2 ;  /* 0x000000a33d917211 */ /* 0x000fe400010f0eff */
[----:B------:R-:W-:-:S02]  /*38330*/  IADD3 R138, P2, PT, R63, R162, RZ ;  /* 0x000000a23f8a7210 */ /* 0x000fc40007f5e0ff */
[-C--:B------:R-:W-:Y:S01]  /*38340*/  LEA.HI.X.SX32 R115, R11, R163.reuse, 0x1, P0 ;  /* 0x000000a30b737211 */ /* 0x080fe200000f0eff */
[C---:B------:R-:W-:Y:S01]  /*38350*/  IMAD R11, R164.reuse, 0x2, R10 ;  /* 0x00000002a40b7824 */ /* 0x040fe200078e020a */
[-C--:B------:R-:W-:Y:S02]  /*38360*/  LEA.HI.X.SX32 R121, R51, R163.reuse, 0x1, P1 ;  /* 0x000000a333797211 */ /* 0x080fe400008f0eff */
[-C--:B------:R-:W-:Y:S01]  /*38370*/  IADD3 R112, P1, PT, R33, R162.reuse, RZ ;  /* 0x000000a221707210 */ /* 0x080fe20007f3e0ff */
[----:B------:R-:W-:Y:S01]  /*38380*/  IMAD R16, R164, 0x2, R11 ;  /* 0x00000002a4107824 */ /* 0x000fe200078e020b */
[-C--:B------:R-:W-:Y:S02]  /*38390*/  LEA.HI.X.SX32 R139, R63, R163.reuse, 0x1, P2 ;  /* 0x000000a33f8b7211 */ /* 0x080fe400010f0eff */
[----:B------:R-:W-:Y:S02]  /*383a0*/  IADD3 R130, P2, PT, R55, R162, RZ ;  /* 0x000000a237827210 */ /* 0x000fe40007f5e0ff */
[----:B------:R-:W-:-:S02]  /*383b0*/  LEA.HI.X.SX32 R113, R33, R163, 0x1, P1 ;  /* 0x000000a321717211 */ /* 0x000fc400008f0eff */
[-C--:B------:R-:W-:Y:S01]  /*383c0*/  IADD3 R106, P1, PT, R29, R162.reuse, RZ ;  /* 0x000000a21d6a7210 */ /* 0x080fe20007f3e0ff */
[C---:B------:R-:W-:Y:S01]  /*383d0*/  IMAD R4, R164.reuse, 0x2, R16 ;  /* 0x00000002a4047824 */ /* 0x040fe200078e0210 */
[-C--:B------:R-:W-:Y:S02]  /*383e0*/  IADD3 R108, P0, PT, R13, R162.reuse, RZ ;  /* 0x000000a20d6c7210 */ /* 0x080fe40007f1e0ff */
[-C--:B------:R-:W-:Y:S02]  /*383f0*/  LEA.HI.X.SX32 R131, R55, R163.reuse, 0x1, P2 ;  /* 0x000000a337837211 */ /* 0x080fe400010f0eff */
[-C--:B------:R-:W-:Y:S02]  /*38400*/  IADD3 R124, P2, PT, R65, R162.reuse, RZ ;  /* 0x000000a2417c7210 */ /* 0x080fe40007f5e0ff */
[-C--:B------:R-:W-:Y:S02]  /*38410*/  LEA.HI.X.SX32 R107, R29, R163.reuse, 0x1, P1 ;  /* 0x000000a31d6b7211 */ /* 0x080fe400008f0eff */
[----:B------:R-:W-:Y:S01]  /*38420*/  LEA.HI.X.SX32 R109, R13, R163, 0x1, P0 ;  /* 0x000000a30d6d7211 */ /* 0x000fe200000f0eff */
[----:B------:R-:W-:Y:S01]  /*38430*/  IMAD R13, R164, 0x2, R4 ;  /* 0x00000002a40d7824 */ /* 0x000fe200078e0204 */
[----:B------:R-:W-:-:S02]  /*38440*/  IADD3 R98, P1, PT, R21, R162, RZ ;  /* 0x000000a215627210 */ /* 0x000fc40007f3e0ff */
[-C--:B------:R-:W-:Y:S02]  /*38450*/  LEA.HI.X.SX32 R125, R65, R163.reuse, 0x1, P2 ;  /* 0x000000a3417d7211 */ /* 0x080fe400010f0eff */
[-C--:B------:R-:W-:Y:S02]  /*38460*/  IADD3 R116, P2, PT, R47, R162.reuse, RZ ;  /* 0x000000a22f747210 */ /* 0x080fe40007f5e0ff */
[-C--:B------:R-:W-:Y:S02]  /*38470*/  IADD3 R100, P0, PT, R5, R162.reuse, RZ ;  /* 0x000000a205647210 */ /* 0x080fe40007f1e0ff */
[-C--:B------:R-:W-:Y:S01]  /*38480*/  LEA.HI.X.SX32 R99, R21, R163.reuse, 0x1, P1 ;  /* 0x000000a315637211 */ /* 0x080fe200008f0eff */
[C---:B------:R-:W-:Y:S01]  /*38490*/  IMAD R21, R164.reuse, 0x2, R13 ;  /* 0x00000002a4157824 */ /* 0x040fe200078e020d */
[-C--:B------:R-:W-:Y:S02]  /*384a0*/  LEA.HI.X.SX32 R117, R47, R163.reuse, 0x1, P2 ;  /* 0x000000a32f757211 */ /* 0x080fe400010f0eff */
[----:B------:R-:W-:Y:S01]  /*384b0*/  LEA.HI.X.SX32 R101, R5, R163, 0x1, P0 ;  /* 0x000000a305657211 */ /* 0x000fe200000f0eff */
[----:B------:R-:W-:Y:S01]  /*384c0*/  IMAD R5, R164, 0x4, R21 ;  /* 0x00000004a4057824 */ /* 0x000fe200078e0215 */
[----:B------:R-:W-:-:S02]  /*384d0*/  IADD3 R110, P2, PT, R35, R162, RZ ;  /* 0x000000a2236e7210 */ /* 0x000fc40007f5e0ff */
[-C--:B------:R-:W-:Y:S02]  /*384e0*/  IADD3 R94, P0, PT, R8, R162.reuse, RZ ;  /* 0x000000a2085e7210 */ /* 0x080fe40007f1e0ff */
[-C--:B------:R-:W-:Y:S02]  /*384f0*/  LEA.HI.X.SX32 R111, R35, R163.reuse, 0x1, P2 ;  /* 0x000000a3236f7211 */ /* 0x080fe400010f0eff */
[-C--:B------:R-:W-:Y:S02]  /*38500*/  IADD3 R92, P1, PT, R20, R162.reuse, RZ ;  /* 0x000000a2145c7210 */ /* 0x080fe40007f3e0ff */
[-C--:B------:R-:W-:Y:S01]  /*38510*/  LEA.HI.X.SX32 R95, R8, R163.reuse, 0x1, P0 ;  /* 0x000000a3085f7211 */ /* 0x080fe200000f0eff */
[----:B------:R-:W-:Y:S01]  /*38520*/  IMAD R8, R164, 0x2, R5 ;  /* 0x00000002a4087824 */ /* 0x000fe200078e0205 */
[-C--:B------:R-:W-:Y:S02]  /*38530*/  IADD3 R104, P2, PT, R31, R162.reuse, RZ ;  /* 0x000000a21f687210 */ /* 0x080fe40007f5e0ff */
[----:B------:R-:W-:Y:S01]  /*38540*/  LEA.HI.X.SX32 R93, R20, R163, 0x1, P1 ;  /* 0x000000a3145d7211 */ /* 0x000fe200008f0eff */
[----:B------:R-:W-:Y:S01]  /*38550*/  IMAD R20, R164, 0x2, R8 ;  /* 0x00000002a4147824 */ /* 0x000fe200078e0208 */
[----:B------:R-:W-:-:S02]  /*38560*/  IADD3 R88, P0, PT, R2, R162, RZ ;  /* 0x000000a202587210 */ /* 0x000fc40007f1e0ff */
[-C--:B------:R-:W-:Y:S02]  /*38570*/  LEA.HI.X.SX32 R105, R31, R163.reuse, 0x1, P2 ;  /* 0x000000a31f697211 */ /* 0x080fe400010f0eff */
[-C--:B------:R-:W-:Y:S02]  /*38580*/  IADD3 R96, P2, PT, R25, R162.reuse, RZ ;  /* 0x000000a219607210 */ /* 0x080fe40007f5e0ff */
[-C--:B------:R-:W-:Y:S02]  /*38590*/  IADD3 R84, P1, PT, R9, R162.reuse, RZ ;  /* 0x000000a209547210 */ /* 0x080fe40007f3e0ff */
[-C--:B------:R-:W-:Y:S01]  /*385a0*/  LEA.HI.X.SX32 R89, R2, R163.reuse, 0x1, P0 ;  /* 0x000000a302597211 */ /* 0x080fe200000f0eff */
[----:B------:R-:W-:Y:S01]  /*385b0*/  IMAD R2, R164, 0x2, R20 ;  /* 0x00000002a4027824 */ /* 0x000fe200078e0214 */
[----:B------:R-:W-:Y:S02]  /*385c0*/  LEA.HI.X.SX32 R97, R25, R163, 0x1, P2 ;  /* 0x000000a319617211 */ /* 0x000fe400010f0eff */
[----:B------:R-:W-:-:S02]  /*385d0*/  IADD3 R90, P2, PT, R24, R162, RZ ;  /* 0x000000a2185a7210 */ /* 0x000fc40007f5e0ff */
[-C--:B------:R-:W-:Y:S01]  /*385e0*/  LEA.HI.X.SX32 R85, R9, R163.reuse, 0x1, P1 ;  /* 0x000000a309557211 */ /* 0x080fe200008f0eff */
[----:B------:R-:W-:Y:S01]  /*385f0*/  IMAD R9, R164, 0x2, R2 ;  /* 0x00000002a4097824 */ /* 0x000fe200078e0202 */
[-C--:B------:R-:W-:Y:S02]  /*38600*/  IADD3 R78, P1, PT, R15, R162.reuse, RZ ;  /* 0x000000a20f4e7210 */ /* 0x080fe40007f3e0ff */
[-C--:B------:R-:W-:Y:S02]  /*38610*/  LEA.HI.X.SX32 R91, R24, R163.reuse, 0x1, P2 ;  /* 0x000000a3185b7211 */ /* 0x080fe400010f0eff */
[-C--:B------:R-:W-:Y:S02]  /*38620*/  IADD3 R80, P0, PT, R3, R162.reuse, RZ ;  /* 0x000000a203507210 */ /* 0x080fe40007f1e0ff */
[----:B------:R-:W-:Y:S02]  /*38630*/  IADD3 R82, P2, PT, R19, R162, RZ ;  /* 0x000000a213527210 */ /* 0x000fe40007f5e0ff */
[-C--:B------:R-:W-:Y:S01]  /*38640*/  LEA.HI.X.SX32 R79, R15, R163.reuse, 0x1, P1 ;  /* 0x000000a30f4f7211 */ /* 0x080fe200008f0eff */
[----:B------:R-:W-:Y:S01]  /*38650*/  IMAD R15, R164, 0x2, R9 ;  /* 0x00000002a40f7824 */ /* 0x000fe200078e0209 */
[----:B------:R-:W-:-:S02]  /*38660*/  LEA.HI.X.SX32 R81, R3, R163, 0x1, P0 ;  /* 0x000000a303517211 */ /* 0x000fc400000f0eff */
[-C--:B------:R-:W-:Y:S01]  /*38670*/  LEA.HI.X.SX32 R83, R19, R163.reuse, 0x1, P2 ;  /* 0x000000a313537211 */ /* 0x080fe200010f0eff */
[----:B------:R-:W-:Y:S01]  /*38680*/  IMAD R3, R164, 0x2, R15 ;  /* 0x00000002a4037824 */ /* 0x000fe200078e020f */
[-C--:B------:R-:W-:Y:S02]  /*38690*/  IADD3 R74, P0, PT, R12, R162.reuse, RZ ;  /* 0x000000a20c4a7210 */ /* 0x080fe40007f1e0ff */
[-C--:B------:R-:W-:Y:S02]  /*386a0*/  IADD3 R76, P2, PT, R18, R162.reuse, RZ ;  /* 0x000000a2124c7210 */ /* 0x080fe40007f5e0ff */
[----:B------:R-:W-:Y:S02]  /*386b0*/  IADD3 R72, P1, PT, R14, R162, RZ ;  /* 0x000000a20e487210 */ /* 0x000fe40007f3e0ff */
[-C--:B------:R-:W-:Y:S01]  /*386c0*/  LEA.HI.X.SX32 R75, R12, R163.reuse, 0x1, P0 ;  /* 0x000000a30c4b7211 */ /* 0x080fe200000f0eff */
[----:B------:R-:W-:Y:S01]  /*386d0*/  IMAD R12, R164, 0x4, R3 ;  /* 0x00000004a40c7824 */ /* 0x000fe200078e0203 */
[----:B------:R-:W-:-:S02]  /*386e0*/  LEA.HI.X.SX32 R77, R18, R163, 0x1, P2 ;  /* 0x000000a3124d7211 */ /* 0x000fc400010f0eff */
[CC--:B------:R-:W-:Y:S02]  /*386f0*/  IADD3 R68, P2, PT, R17.reuse, R162.reuse, RZ ;  /* 0x000000a211447210 */ /* 0x0c0fe40007f5e0ff */
[-C--:B------:R-:W-:Y:S01]  /*38700*/  LEA.HI.X.SX32 R73, R14, R163.reuse, 0x1, P1 ;  /* 0x000000a30e497211 */ /* 0x080fe200008f0eff */
[----:B------:R-:W-:Y:S01]  /*38710*/  IMAD R14, R164, 0x2, R12 ;  /* 0x00000002a40e7824 */ /* 0x000fe200078e020c */
[-C--:B------:R-:W-:Y:S02]  /*38720*/  IADD3 R66, P0, PT, R10, R162.reuse, RZ ;  /* 0x000000a20a427210 */ /* 0x080fe40007f1e0ff */
[----:B------:R-:W-:Y:S02]  /*38730*/  LEA.HI.X.SX32 R69, R17, R163, 0x1, P2 ;  /* 0x000000a311457211 */ /* 0x000fe400010f0eff */
[-C--:B------:R-:W-:Y:S02]  /*38740*/  IADD3 R64, P1, PT, R11, R162.reuse, RZ ;  /* 0x000000a20b407210 */ /* 0x080fe40007f3e0ff */
[----:B------:R-:W-:-:S02]  /*38750*/  IADD3 R62, P2, PT, R16, R162, RZ ;  /* 0x000000a2103e7210 */ /* 0x000fc40007f5e0ff */
[-C--:B------:R-:W-:Y:S01]  /*38760*/  LEA.HI.X.SX32 R67, R10, R163.reuse, 0x1, P0 ;  /* 0x000000a30a437211 */ /* 0x080fe200000f0eff */
[----:B------:R-:W-:Y:S01]  /*38770*/  IMAD R10, R164, 0x2, R14 ;  /* 0x00000002a40a7824 */ /* 0x000fe200078e020e */
[-C--:B------:R-:W-:Y:S02]  /*38780*/  LEA.HI.X.SX32 R65, R11, R163.reuse, 0x1, P1 ;  /* 0x000000a30b417211 */ /* 0x080fe400008f0eff */
[-C--:B------:R-:W-:Y:S01]  /*38790*/  LEA.HI.X.SX32 R63, R16, R163.reuse, 0x1, P2 ;  /* 0x000000a3103f7211 */ /* 0x080fe200010f0eff */
[----:B------:R-:W-:Y:S01]  /*387a0*/  IMAD R11, R164, 0x2, R10 ;  /* 0x00000002a40b7824 */ /* 0x000fe200078e020a */
[CC--:B------:R-:W-:Y:S02]  /*387b0*/  IADD3 R16, P1, PT, R13.reuse, R162.reuse, RZ ;  /* 0x000000a20d107210 */ /* 0x0c0fe40007f3e0ff */
[----:B------:R-:W-:Y:S02]  /*387c0*/  IADD3 R18, P0, PT, R4, R162, RZ ;  /* 0x000000a204127210 */ /* 0x000fe40007f1e0ff */
[-C--:B------:R-:W-:Y:S01]  /*387d0*/  LEA.HI.X.SX32 R17, R13, R163.reuse, 0x1, P1 ;  /* 0x000000a30d117211 */ /* 0x080fe200008f0eff */
[----:B------:R-:W-:Y:S01]  /*387e0*/  IMAD R13, R164, 0x2, R11 ;  /* 0x00000002a40d7824 */ /* 0x000fe200078e020b */
[----:B------:R-:W-:-:S02]  /*387f0*/  LEA.HI.X.SX32 R19, R4, R163, 0x1, P0 ;  /* 0x000000a304137211 */ /* 0x000fc400000f0eff */
[-C--:B------:R-:W-:Y:S01]  /*38800*/  IADD3 R56, P0, PT, R5, R162.reuse, RZ ;  /* 0x000000a205387210 */ /* 0x080fe20007f1e0ff */
[----:B------:R-:W-:Y:S01]  /*38810*/  IMAD R4, R164, 0x2, R13 ;  /* 0x00000002a4047824 */ /* 0x000fe200078e020d */
[-C--:B------:R-:W-:Y:S02]  /*38820*/  IADD3 R60, P2, PT, R21, R162.reuse, RZ ;  /* 0x000000a2153c7210 */ /* 0x080fe40007f5e0ff */
[-C--:B------:R-:W-:Y:S02]  /*38830*/  IADD3 R54, P1, PT, R8, R162.reuse, RZ ;  /* 0x000000a208367210 */ /* 0x080fe40007f3e0ff */
[-C--:B------:R-:W-:Y:S01]  /*38840*/  LEA.HI.X.SX32 R57, R5, R163.reuse, 0x1, P0 ;  /* 0x000000a305397211 */ /* 0x080fe200000f0eff */
[----:B------:R-:W-:Y:S01]  /*38850*/  IMAD R5, R164, 0x2, R4 ;  /* 0x00000002a4057824 */ /* 0x000fe200078e0204 */
        /* <DEDUP_REMOVED lines=8> */
[-C--:B------:R-:W-:Y:S02]  /*388e0*/  LEA.HI.X.SX32 R53, R20, R163.reuse, 0x1, P2 ;  /* 0x000000a314357211 */ /* 0x080fe400010f0eff */
[-C--:B------:R-:W-:Y:S02]  /*388f0*/  IADD3 R46, P2, PT, R15, R162.reuse, RZ ;  /* 0x000000a20f2e7210 */ /* 0x080fe40007f5e0ff */
[----:B------:R-:W-:Y:S01]  /*38900*/  LEA.HI.X.SX32 R49, R9, R163, 0x1, P1 ;  /* 0x000000a309317211 */ /* 0x000fe200008f0eff */
[----:B------:R-:W-:Y:S01]  /*38910*/  IMAD R9, R164, 0x2, R2 ;  /* 0x00000002a4097824 */ /* 0x000fe200078e0202 */
[----:B------:R-:W-:-:S02]  /*38920*/  IADD3 R40, P1, PT, R12, R162, RZ ;  /* 0x000000a20c287210 */ /* 0x000fc40007f3e0ff */
[-C--:B------:R-:W-:Y:S02]  /*38930*/  LEA.HI.X.SX32 R47, R15, R163.reuse, 0x1, P2 ;  /* 0x000000a30f2f7211 */ /* 0x080fe400010f0eff */
[-C--:B------:R-:W-:Y:S02]  /*38940*/  IADD3 R38, P2, PT, R14, R162.reuse, RZ ;  /* 0x000000a20e267210 */ /* 0x080fe40007f5e0ff */
[CC--:B------:R-:W-:Y:S02]  /*38950*/  IADD3 R44, P0, PT, R3.reuse, R162.reuse, RZ ;  /* 0x000000a2032c7210 */ /* 0x0c0fe40007f1e0ff */
[-C--:B------:R-:W-:Y:S01]  /*38960*/  LEA.HI.X.SX32 R41, R12, R163.reuse, 0x1, P1 ;  /* 0x000000a30c297211 */ /* 0x080fe200008f0eff */
[----:B------:R-:W-:Y:S01]  /*38970*/  IMAD R12, R164, 0x2, R9 ;  /* 0x00000002a40c7824 */ /* 0x000fe200078e0209 */
[-C--:B------:R-:W-:Y:S02]  /*38980*/  LEA.HI.X.SX32 R39, R14, R163.reuse, 0x1, P2 ;  /* 0x000000a30e277211 */ /* 0x080fe400010f0eff */
[----:B------:R-:W-:Y:S01]  /*38990*/  LEA.HI.X.SX32 R45, R3, R163, 0x1, P0 ;  /* 0x000000a3032d7211 */ /* 0x000fe200000f0eff */
[----:B------:R-:W-:Y:S01]  /*389a0*/  IMAD R3, R164, 0x2, R12 ;  /* 0x00000002a4037824 */ /* 0x000fe200078e020c */
[----:B------:R-:W-:-:S02]  /*389b0*/  IADD3 R32, P2, PT, R13, R162, RZ ;  /* 0x000000a20d207210 */ /* 0x000fc40007f5e0ff */
[-C--:B------:R-:W-:Y:S02]  /*389c0*/  IADD3 R36, P0, PT, R10, R162.reuse, RZ ;  /* 0x000000a20a247210 */ /* 0x080fe40007f1e0ff */
[-C--:B------:R-:W-:Y:S01]  /*389d0*/  LEA.HI.X.SX32 R33, R13, R163.reuse, 0x1, P2 ;  /* 0x000000a30d217211 */ /* 0x080fe200010f0eff */
[----:B------:R-:W-:Y:S01]  /*389e0*/  IMAD R13, R164, 0x2, R3 ;  /* 0x00000002a40d7824 */ /* 0x000fe200078e0203 */
[CC--:B------:R-:W-:Y:S02]  /*389f0*/  IADD3 R34, P1, PT, R11.reuse, R162.reuse, RZ ;  /* 0x000000a20b227210 */ /* 0x0c0fe40007f3e0ff */
[-C--:B------:R-:W-:Y:S01]  /*38a00*/  LEA.HI.X.SX32 R37, R10, R163.reuse, 0x1, P0 ;  /* 0x000000a30a257211 */ /* 0x080fe200000f0eff */
[----:B------:R-:W-:Y:S01]  /*38a10*/  IMAD R25, R164, 0x2, R13 ;  /* 0x00000002a4197824 */ /* 0x000fe200078e020d */
[-C--:B------:R-:W-:Y:S02]  /*38a20*/  IADD3 R30, P0, PT, R4, R162.reuse, RZ ;  /* 0x000000a2041e7210 */ /* 0x080fe40007f1e0ff */
[----:B------:R-:W-:Y:S01]  /*38a30*/  LEA.HI.X.SX32 R35, R11, R163, 0x1, P1 ;  /* 0x000000a30b237211 */ /* 0x000fe200008f0eff */
[----:B------:R-:W-:Y:S01]  /*38a40*/  IMAD R151, R164, 0x4, R25 ;  /* 0x00000004a4977824 */ /* 0x000fe200078e0219 */
[----:B------:R-:W-:-:S02]  /*38a50*/  IADD3 R28, P1, PT, R5, R162, RZ ;  /* 0x000000a2051c7210 */ /* 0x000fc40007f3e0ff */
[-C--:B------:R-:W-:Y:S02]  /*38a60*/  LEA.HI.X.SX32 R31, R4, R163.reuse, 0x1, P0 ;  /* 0x000000a3041f7211 */ /* 0x080fe400000f0eff */
[-C--:B------:R-:W-:Y:S01]  /*38a70*/  IADD3 R4, P0, PT, R2, R162.reuse, RZ ;  /* 0x000000a202047210 */ /* 0x080fe20007f1e0ff */
[----:B------:R-:W-:Y:S01]  /*38a80*/  IMAD R153, R164, 0x2, R151 ;  /* 0x00000002a4997824 */ /* 0x000fe200078e0297 */
[-C--:B------:R-:W-:Y:S02]  /*38a90*/  LEA.HI.X.SX32 R29, R5, R163.reuse, 0x1, P1 ;  /* 0x000000a3051d7211 */ /* 0x080fe400008f0eff */
[----:B------:R-:W-:Y:S01]  /*38aa0*/  LEA.HI.X.SX32 R5, R2, R163, 0x1, P0 ;  /* 0x000000a302057211 */ /* 0x000fe200000f0eff */
[----:B------:R-:W-:Y:S01]  /*38ab0*/  IMAD R155, R164, 0x2, R153 ;  /* 0x00000002a49b7824 */ /* 0x000fe200078e0299 */
[----:B------:R-:W-:-:S03]  /*38ac0*/  IADD3 R20, P0, PT, R3, R162, RZ ;  /* 0x000000a203147210 */ /* 0x000fc60007f1e0ff */
[----:B------:R-:W-:Y:S01]  /*38ad0*/  IMAD R2, R164, 0x2, R155 ;  /* 0x00000002a4027824 */ /* 0x000fe200078e029b */
[----:B------:R-:W-:Y:S02]  /*38ae0*/  LEA.HI.X.SX32 R21, R3, R163, 0x1, P0 ;  /* 0x000000a303157211 */ /* 0x000fe400000f0eff */
[----:B------:R-:W-:-:S04]  /*38af0*/  IADD3 R150, P0, PT, R151, R162, RZ ;  /* 0x000000a297967210 */ /* 0x000fc80007f1e0ff */
[----:B------:R-:W-:Y:S02]  /*38b00*/  LEA.HI.X.SX32 R151, R151, R163, 0x1, P0 ;  /* 0x000000a397977211 */ /* 0x000fe400000f0eff */
[----:B------:R-:W-:Y:S01]  /*38b10*/  IADD3 R156, P0, PT, R2, R162, RZ ;  /* 0x000000a2029c7210 */ /* 0x000fe20007f1e0ff */
[----:B------:R-:W-:-:S03]  /*38b20*/  IMAD R3, R164, 0x2, R2 ;  /* 0x00000002a4037824 */ /* 0x000fc600078e0202 */
[----:B------:R-:W-:Y:S01]  /*38b30*/  LEA.HI.X.SX32 R157, R2, R163, 0x1, P0 ;  /* 0x000000a3029d7211 */ /* 0x000fe200000f0eff */
[----:B--2---:R0:W-:Y:S04]  /*38b40*/  STL [R1+0x131c], R134 ;  /* 0x00131c8601007387 */ /* 0x0041e80000100800 */
[----:B0-----:R-:W2:Y:S04]  /*38b50*/  LDL.LU R134, [R1+0x128] ;  /* 0x0001280001867983 */ /* 0x001ea80000300800 */
[----:B------:R0:W-:Y:S04]  /*38b60*/  STL [R1+0x130c], R135 ;  /* 0x00130c8701007387 */ /* 0x0001e80000100800 */
[----:B0-----:R-:W3:Y:S04]  /*38b70*/  LDL.LU R135, [R1+0x11c] ;  /* 0x00011c0001877983 */ /* 0x001ee80000300800 */
[----:B------:R0:W-:Y:S04]  /*38b80*/  STL [R1+0x1308], R118 ;  /* 0x0013087601007387 */ /* 0x0001e80000100800 */
[----:B0-----:R-:W4:Y:S04]  /*38b90*/  LDL.LU R118, [R1+0x120] ;  /* 0x0001200001767983 */ /* 0x001f280000300800 */
[----:B------:R0:W-:Y:S04]  /*38ba0*/  STL [R1+0x1304], R119 ;  /* 0x0013047701007387 */ /* 0x0001e80000100800 */
[----:B0-----:R-:W2:Y:S04]  /*38bb0*/  LDL.LU R119, [R1+0xf4] ;  /* 0x0000f40001777983 */ /* 0x001ea80000300800 */
[----:B------:R-:W2:Y:S01]  /*38bc0*/  LDL.LU R2, [R1+0x124] ;  /* 0x0001240001027983 */ /* 0x000ea20000300800 */
[----:B------:R-:W-:-:S02]  /*38bd0*/  IADD3 R10, P2, PT, R8, R162, RZ ;  /* 0x000000a2080a7210 */ /* 0x000fc40007f5e0ff */
[CC--:B------:R-:W-:Y:S02]  /*38be0*/  IADD3 R14, P1, PT, R9.reuse, R162.reuse, RZ ;  /* 0x000000a2090e7210 */ /* 0x0c0fe40007f3e0ff */
[-C--:B------:R-:W-:Y:S02]  /*38bf0*/  LEA.HI.X.SX32 R11, R8, R163.reuse, 0x1, P2 ;  /* 0x000000a3080b7211 */ /* 0x080fe400010f0eff */
[CC--:B------:R-:W-:Y:S02]  /*38c00*/  IADD3 R8, P2, PT, R12.reuse, R162.reuse, RZ ;  /* 0x000000a20c087210 */ /* 0x0c0fe40007f5e0ff */
[-C--:B------:R-:W-:Y:S02]  /*38c10*/  LEA.HI.X.SX32 R15, R9, R163.reuse, 0x1, P1 ;  /* 0x000000a3090f7211 */ /* 0x080fe400008f0eff */
[----:B------:R-:W-:Y:S02]  /*38c20*/  LEA.HI.X.SX32 R9, R12, R163, 0x1, P2 ;  /* 0x000000a30c097211 */ /* 0x000fe400010f0eff */
[----:B------:R-:W-:-:S02]  /*38c30*/  IADD3 R12, P1, PT, R13, R162, RZ ;  /* 0x000000a20d0c7210 */ /* 0x000fc40007f3e0ff */
[-C--:B------:R-:W-:Y:S01]  /*38c40*/  IADD3 R24, P2, PT, R25, R162.reuse, RZ ;  /* 0x000000a219187210 */ /* 0x080fe20007f5e0ff */
[C---:B------:R-:W-:Y:S01]  /*38c50*/  IMAD R161, R164.reuse, 0x2, R3 ;  /* 0x00000002a4a17824 */ /* 0x040fe200078e0203 */
[-C--:B------:R-:W-:Y:S02]  /*38c60*/  LEA.HI.X.SX32 R13, R13, R163.reuse, 0x1, P1 ;  /* 0x000000a30d0d7211 */ /* 0x080fe400008f0eff */
[-C--:B------:R-:W-:Y:S01]  /*38c70*/  LEA.HI.X.SX32 R25, R25, R163.reuse, 0x1, P2 ;  /* 0x000000a319197211 */ /* 0x080fe200010f0eff */
[----:B------:R-:W-:Y:S01]  /*38c80*/  IMAD R164, R164, 0x2, R161 ;  /* 0x00000002a4a47824 */ /* 0x000fe200078e02a1 */
[-C--:B------:R-:W-:Y:S02]  /*38c90*/  IADD3 R152, P1, PT, R153, R162.reuse, RZ ;  /* 0x000000a299987210 */ /* 0x080fe40007f3e0ff */
[----:B------:R-:W-:Y:S01]  /*38ca0*/  IADD3 R154, P2, PT, R155, R162, RZ ;  /* 0x000000a29b9a7210 */ /* 0x000fe20007f5e0ff */
[----:B------:R0:W-:Y:S01]  /*38cb0*/  STG.E.U8 desc[UR8][R148.64], R0 ;  /* 0x0000000094007986 */ /* 0x0001e2000c101108 */
[----:B------:R-:W-:-:S02]  /*38cc0*/  LEA.HI.X.SX32 R153, R153, R163, 0x1, P1 ;  /* 0x000000a399997211 */ /* 0x000fc400008f0eff */
[-C--:B------:R-:W-:Y:S02]  /*38cd0*/  LEA.HI.X.SX32 R155, R155, R163.reuse, 0x1, P2 ;  /* 0x000000a39b9b7211 */ /* 0x080fe400010f0eff */
[-C--:B------:R-:W-:Y:S02]  /*38ce0*/  IADD3 R158, P1, PT, R3, R162.reuse, RZ ;  /* 0x000000a2039e7210 */ /* 0x080fe40007f3e0ff */
[-C--:B------:R-:W-:Y:S02]  /*38cf0*/  IADD3 R160, P2, PT, R161, R162.reuse, RZ ;  /* 0x000000a2a1a07210 */ /* 0x080fe40007f5e0ff */
[----:B------:R-:W-:Y:S01]  /*38d00*/  IADD3 R162, P3, PT, R164, R162, RZ ;  /* 0x000000a2a4a27210 */ /* 0x000fe20007f7e0ff */
[----:B0-----:R-:W3:Y:S01]  /*38d10*/  LDL.LU R0, [R1+0x108] ;  /* 0x0001080001007983 */ /* 0x001ee20000300800 */
[----:B------:R-:W-:-:S03]  /*38d20*/  LEA.HI.X.SX32 R159, R3, R163, 0x1, P1 ;  /* 0x000000a3039f7211 */ /* 0x000fc600008f0eff */
[----:B------:R-:W3:Y:S01]  /*38d30*/  LDL.LU R165, [R1+0xf0] ;  /* 0x0000f00001a57983 */ /* 0x000ee20000300800 */
[-C--:B------:R-:W-:Y:S02]  /*38d40*/  LEA.HI.X.SX32 R161, R161, R163.reuse, 0x1, P2 ;  /* 0x000000a3a1a17211 */ /* 0x080fe400010f0eff */
[----:B------:R-:W-:Y:S01]  /*38d50*/  LEA.HI.X.SX32 R163, R164, R163, 0x1, P3 ;  /* 0x000000a3a4a37211 */ /* 0x000fe200018f0eff */
[----:B--2---:R0:W-:Y:S04]  /*38d60*/  STG.E.U8 desc[UR8][R146.64], R2 ;  /* 0x0000000292007986 */ /* 0x0041e8000c101108 */
[----:B------:R1:W-:Y:S04]  /*38d70*/  STG.E.U8 desc[UR8][R144.64], R134 ;  /* 0x0000008690007986 */ /* 0x0003e8000c101108 */
[----:B0-----:R-:W2:Y:S04]  /*38d80*/  LDL.LU R146, [R1+0xc8] ;  /* 0x0000c80001927983 */ /* 0x001ea80000300800 */
[----:B------:R-:W2:Y:S04]  /*38d90*/  LDL.LU R147, [R1+0xcc] ;  /* 0x0000cc0001937983 */ /* 0x000ea80000300800 */
[----:B------:R-:W2:Y:S04]  /*38da0*/  LDL.LU R148, [R1+0xd0] ;  /* 0x0000d00001947983 */ /* 0x000ea80000300800 */
[----:B------:R-:W2:Y:S04]  /*38db0*/  LDL.LU R149, [R1+0xb0] ;  /* 0x0000b00001957983 */ /* 0x000ea80000300800 */
[----:B------:R-:W2:Y:S04]  /*38dc0*/  LDL.LU R164, [R1+0xb8] ;  /* 0x0000b80001a47983 */ /* 0x000ea80000300800 */
[----:B------:R-:W2:Y:S04]  /*38dd0*/  LDL.LU R3, [R1+0xbc] ;  /* 0x0000bc0001037983 */ /* 0x000ea80000300800 */
[----:B------:R-:W2:Y:S04]  /*38de0*/  LDL.LU R2, [R1+0xc0] ;  /* 0x0000c00001027983 */ /* 0x000ea80000300800 */
[----:B-1----:R-:W2:Y:S04]  /*38df0*/  LDL.LU R134, [R1+0x131c] ;  /* 0x00131c0001867983 */ /* 0x002ea80000300800 */
[----:B------:R-:W3:Y:S04]  /*38e00*/  LDL.LU R144, [R1+0xe0] ;  /* 0x0000e00001907983 */ /* 0x000ee80000300800 */
[----:B------:R-:W3:Y:S04]  /*38e10*/  LDL.LU R145, [R1+0xb4] ;  /* 0x0000b40001917983 */ /* 0x000ee80000300800 */
[----:B--2---:R0:W-:Y:S04]  /*38e20*/  STG.E.U8 desc[UR8][R142.64], R134 ;  /* 0x000000868e007986 */ /* 0x0041e8000c101108 */
[----:B0-----:R-:W2:Y:S04]  /*38e30*/  LDL.LU R134, [R1+0x1318] ;  /* 0x0013180001867983 */ /* 0x001ea80000300800 */
[----:B------:R-:W3:Y:S04]  /*38e40*/  LDL.LU R142, [R1+0xd8] ;  /* 0x0000d800018e7983 */ /* 0x000ee80000300800 */
[----:B------:R-:W3:Y:S04]  /*38e50*/  LDL.LU R143, [R1+0xdc] ;  /* 0x0000dc00018f7983 */ /* 0x000ee80000300800 */
[----:B--2---:R0:W-:Y:S04]  /*38e60*/  STG.E.U8 desc[UR8][R140.64], R134 ;  /* 0x000000868c007986 */ /* 0x0041e8000c101108 */
[----:B0-----:R-:W2:Y:S04]  /*38e70*/  LDL.LU R134, [R1+0x1314] ;  /* 0x0013140001867983 */ /* 0x001ea80000300800 */
[----:B------:R-:W3:Y:S04]  /*38e80*/  LDL.LU R140, [R1+0xec] ;  /* 0x0000ec00018c7983 */ /* 0x000ee80000300800 */
[----:B------:R-:W4:Y:S04]  /*38e90*/  LDL.LU R141, [R1+0xc4] ;  /* 0x0000c400018d7983 */ /* 0x000f280000300800 */
[----:B--2---:R0:W-:Y:S04]  /*38ea0*/  STG.E.U8 desc[UR8][R138.64], R134 ;  /* 0x000000868a007986 */ /* 0x0041e8000c101108 */
[----:B---3--:R1:W-:Y:S04]  /*38eb0*/  STG.E.U8 desc[UR8][R136.64], R135 ;  /* 0x0000008788007986 */ /* 0x0083e8000c101108 */
[----:B0-----:R-:W4:Y:S04]  /*38ec0*/  LDL.LU R134, [R1+0x1310] ;  /* 0x0013100001867983 */ /* 0x001f280000300800 */
[----:B------:R-:W2:Y:S04]  /*38ed0*/  LDL.LU R138, [R1+0xe4] ;  /* 0x0000e400018a7983 */ /* 0x000ea80000300800 */
[----:B------:R-:W3:Y:S04]  /*38ee0*/  LDL.LU R139, [R1+0xe8] ;  /* 0x0000e800018b7983 */ /* 0x000ee80000300800 */
[----:B-1----:R-:W4:Y:S04]  /*38ef0*/  LDL.LU R135, [R1+0x130c] ;  /* 0x00130c0001877983 */ /* 0x002f280000300800 */
[----:B------:R-:W2:Y:S04]  /*38f00*/  LDL.LU R136, [R1+0x100] ;  /* 0x0001000001887983 */ /* 0x000ea80000300800 */
[----:B------:R-:W2:Y:S04]  /*38f10*/  LDL.LU R137, [R1+0xd4] ;  /* 0x0000d40001897983 */ /* 0x000ea80000300800 */
[----:B----4-:R0:W-:Y:S04]  /*38f20*/  STG.E.U8 desc[UR8][R134.64], R118 ;  /* 0x0000007686007986 */ /* 0x0101e8000c101108 */
[----:B------:R1:W-:Y:S04]  /*38f30*/  STG.E.U8 desc[UR8][R132.64], R119 ;  /* 0x0000007784007986 */ /* 0x0003e8000c101108 */
[----:B0-----:R-:W2:Y:S04]  /*38f40*/  LDL.LU R118, [R1+0x1308] ;  /* 0x0013080001767983 */ /* 0x001ea80000300800 */
[----:B------:R-:W4:Y:S04]  /*38f50*/  LDL.LU R134, [R1+0xf8] ;  /* 0x0000f80001867983 */ /* 0x000f280000300800 */
[----:B------:R-:W2:Y:S04]  /*38f60*/  LDL.LU R135, [R1+0xfc] ;  /* 0x0000fc0001877983 */ /* 0x000ea80000300800 */
[----:B-1----:R-:W2:Y:S04]  /*38f70*/  LDL.LU R119, [R1+0x1304] ;  /* 0x0013040001777983 */ /* 0x002ea80000300800 */
[----:B------:R-:W2:Y:S04]  /*38f80*/  LDL.LU R132, [R1+0x10c] ;  /* 0x00010c0001847983 */ /* 0x000ea80000300800 */
[----:B------:R-:W3:Y:S04]  /*38f90*/  LDL.LU R133, [R1+0x110] ;  /* 0x0001100001857983 */ /* 0x000ee80000300800 */
[----:B------:R0:W-:Y:S04]  /*38fa0*/  STG.E.U8 desc[UR8][R130.64], R0 ;  /* 0x0000000082007986 */ /* 0x0001e8000c101108 */
[----:B0-----:R-:W4:Y:S04]  /*38fb0*/  LDL.LU R0, [R1+0x1300] ;  /* 0x0013000001007983 */ /* 0x001f280000300800 */
[----:B--2---:R-:W-:Y:S04]  /*38fc0*/  STG.E.U8 desc[UR8][R128.64], R132 ;  /* 0x0000008480007986 */ /* 0x004fe8000c101108 */
[----:B---3--:R-:W-:Y:S04]  /*38fd0*/  STG.E.U8 desc[UR8][R126.64], R133 ;  /* 0x000000857e007986 */ /* 0x008fe8000c101108 */
[----:B------:R0:W-:Y:S04]  /*38fe0*/  STG.E.U8 desc[UR8][R124.64], R165 ;  /* 0x000000a57c007986 */ /* 0x0001e8000c101108 */
[----:B0-----:R-:W2:Y:S04]  /*38ff0*/  LDL.LU R165, [R1+0x84] ;  /* 0x0000840001a57983 */ /* 0x001ea80000300800 */
        /* <DEDUP_REMOVED lines=10> */
[----:B----4-:R0:W-:Y:S04]  /*390a0*/  STG.E.U8 desc[UR8][R122.64], R134 ;  /* 0x000000867a007986 */ /* 0x0101e8000c101108 */
[----:B------:R1:W-:Y:S04]  /*390b0*/  STG.E.U8 desc[UR8][R120.64], R135 ;  /* 0x0000008778007986 */ /* 0x0003e8000c101108 */
[----:B------:R4:W-:Y:S04]  /*390c0*/  STG.E.U8 desc[UR8][R118.64], R136 ;  /* 0x0000008876007986 */ /* 0x0009e8000c101108 */
[----:B0-----:R-:W3:Y:S04]  /*390d0*/  LDL.LU R134, [R1+0x80] ;  /* 0x0000800001867983 */ /* 0x001ee80000300800 */
[----:B-1----:R-:W3:Y:S04]  /*390e0*/  LDL.LU R135, [R1+0xa0] ;  /* 0x0000a00001877983 */ /* 0x002ee80000300800 */
[----:B------:R0:W-:Y:S04]  /*390f0*/  STG.E.U8 desc[UR8][R116.64], R137 ;  /* 0x0000008974007986 */ /* 0x0001e8000c101108 */
[----:B----4-:R-:W4:Y:S04]  /*39100*/  LDL.LU R136, [R1+0xa4] ;  /* 0x0000a40001887983 */ /* 0x010f280000300800 */
[----:B------:R1:W-:Y:S04]  /*39110*/  STG.E.U8 desc[UR8][R114.64], R138 ;  /* 0x0000008a72007986 */ /* 0x0003e8000c101108 */
[----:B0-----:R-:W4:Y:S04]  /*39120*/  LDL.LU R137, [R1+0xa8] ;  /* 0x0000a80001897983 */ /* 0x001f280000300800 */
[----:B------:R0:W-:Y:S04]  /*39130*/  STG.E.U8 desc[UR8][R112.64], R139 ;  /* 0x0000008b70007986 */ /* 0x0001e8000c101108 */
[----:B-1----:R-:W4:Y:S04]  /*39140*/  LDL.LU R138, [R1+0xac] ;  /* 0x0000ac00018a7983 */ /* 0x002f280000300800 */
        /* <DEDUP_REMOVED lines=26> */
[----:B-1----:R-:W4:Y:S04]  /*392f0*/  LDL.LU R2, [R1+0x38] ;  /* 0x0000380001027983 */ /* 0x002f280000300800 */
[----:B--2---:R0:W-:Y:S04]  /*39300*/  STG.E.U8 desc[UR8][R84.64], R165 ;  /* 0x000000a554007986 */ /* 0x0041e8000c101108 */
[----:B0-----:R-:W2:Y:S04]  /*39310*/  LDL.LU R165, [R1+0x3c] ;  /* 0x00003c0001a57983 */ /* 0x001ea80000300800 */
[----:B---3--:R-:W-:Y:S04]  /*39320*/  STG.E.U8 desc[UR8][R82.64], R124 ;  /* 0x0000007c52007986 */ /* 0x008fe8000c101108 */
[----:B------:R-:W-:Y:S04]  /*39330*/  STG.E.U8 desc[UR8][R80.64], R125 ;  /* 0x0000007d50007986 */ /* 0x000fe8000c101108 */
        /* <DEDUP_REMOVED lines=8> */
[----:B------:R0:W1:Y:S04]  /*393c0*/  LDS.128 R64, [R0+0x800] ;  /* 0x0008000000407984 */ /* 0x0000680000000c00 */
[----:B0-----:R-:W3:Y:S04]  /*393d0*/  LDL.LU R0, [R1+0x12fc] ;  /* 0x0012fc0001007983 */ /* 0x001ee80000300800 */
[----:B------:R-:W-:Y:S04]  /*393e0*/  STG.E.U8 desc[UR8][R62.64], R134 ;  /* 0x000000863e007986 */ /* 0x000fe8000c101108 */
[----:B------:R-:W-:Y:S04]  /*393f0*/  STG.E.U8 desc[UR8][R18.64], R135 ;  /* 0x0000008712007986 */ /* 0x000fe8000c101108 */
[----:B----4-:R-:W-:Y:S04]  /*39400*/  STG.E.U8 desc[UR8][R16.64], R136 ;  /* 0x0000008810007986 */ /* 0x010fe8000c101108 */
        /* <DEDUP_REMOVED lines=13> */
[----:B------:R0:W-:Y:S04]  /*394e0*/  STG.E.U8 desc[UR8][R34.64], R164 ;  /* 0x000000a422007986 */ /* 0x0001e8000c101108 */
[----:B------:R-:W-:Y:S04]  /*394f0*/  STG.E.U8 desc[UR8][R32.64], R3 ;  /* 0x0000000320007986 */ /* 0x000fe8000c101108 */
[----:B0-----:R-:W4:Y:S04]  /*39500*/  LDL.LU R164, [R1+0x13c] ;  /* 0x00013c0001a47983 */ /* 0x001f280000300800 */
[----:B------:R-:W-:Y:S04]  /*39510*/  STG.E.U8 desc[UR8][R30.64], R2 ;  /* 0x000000021e007986 */ /* 0x000fe8000c101108 */
[----:B--2---:R0:W-:Y:S04]  /*39520*/  STG.E.U8 desc[UR8][R28.64], R165 ;  /* 0x000000a51c007986 */ /* 0x0041e8000c101108 */
[----:B0-----:R-:W4:Y:S01]  /*39530*/  LDL.LU R165, [R1+0x134] ;  /* 0x0001340001a57983 */ /* 0x001f220000300800 */
[----:B-1----:R-:W-:-:S02]  /*39540*/  PRMT R41, R64, 0x7770, RZ ;  /* 0x0000777040297816 */ /* 0x002fc400000000ff */
        /* <DEDUP_REMOVED lines=9> */
[----:B------:R-:W-:Y:S02]  /*395e0*/  PRMT R31, R66, 0x7773, RZ ;  /* 0x00007773421f7816 */ /* 0x000fe400000000ff */
[C---:B------:R-:W-:Y:S02]  /*395f0*/  PRMT R3, R67.reuse, 0x7773, RZ ;  /* 0x0000777343037816 */ /* 0x040fe400000000ff */
[----:B------:R-:W-:-:S02]  /*39600*/  PRMT R17, R67, 0x7772, RZ ;  /* 0x0000777243117816 */ /* 0x000fc400000000ff */
[C---:B------:R-:W-:Y:S02]  /*39610*/  PRMT R19, R67.reuse, 0x7771, RZ ;  /* 0x0000777143137816 */ /* 0x040fe400000000ff */
[----:B------:R-:W-:Y:S01]  /*39620*/  PRMT R67, R67, 0x7770, RZ ;  /* 0x0000777043437816 */ /* 0x000fe200000000ff */
[----:B---3--:R0:W-:Y:S04]  /*39630*/  STG.E.U8 desc[UR8][R26.64], R0 ;  /* 0x000000001a007986 */ /* 0x0081e8000c101108 */
[----:B------:R1:W-:Y:S04]  /*39640*/  STG.E.U8 desc[UR8][R10.64], R41 ;  /* 0x000000290a007986 */ /* 0x0003e8000c101108 */
[----:B------:R-:W-:Y:S04]  /*39650*/  STG.E.U8 desc[UR8][R4.64], R43 ;  /* 0x0000002b04007986 */ /* 0x000fe8000c101108 */
[----:B------:R-:W-:Y:S01]  /*39660*/  STG.E.U8 desc[UR8][R14.64], R45 ;  /* 0x0000002d0e007986 */ /* 0x000fe2000c101108 */
[----:B0-----:R-:W-:-:S03]  /*39670*/  PRMT R27, R66, 0x7771, RZ ;  /* 0x00007771421b7816 */ /* 0x001fc600000000ff */
[----:B------:R0:W-:Y:S01]  /*39680*/  STG.E.U8 desc[UR8][R8.64], R47 ;  /* 0x0000002f08007986 */ /* 0x0001e2000c101108 */
[----:B-1----:R-:W1:Y:S03]  /*39690*/  LDC.64 R10, c[0x0][0x3a0] ;  /* 0x0000e800ff0a7b82 */ /* 0x002e660000000a00 */
[----:B------:R-:W-:Y:S04]  /*396a0*/  STG.E.U8 desc[UR8][R20.64], R65 ;  /* 0x0000004114007986 */ /* 0x000fe8000c101108 */
[----:B------:R-:W-:Y:S04]  /*396b0*/  STG.E.U8 desc[UR8][R12.64], R35 ;  /* 0x000000230c007986 */ /* 0x000fe8000c101108 */
[----:B------:R-:W-:Y:S04]  /*396c0*/  STG.E.U8 desc[UR8][R24.64], R37 ;  /* 0x0000002518007986 */ /* 0x000fe8000c101108 */
[----:B------:R-:W-:Y:S04]  /*396d0*/  STG.E.U8 desc[UR8][R22.64], R39 ;  /* 0x0000002716007986 */ /* 0x000fe8000c101108 */
[----:B------:R-:W-:Y:S04]  /*396e0*/  STG.E.U8 desc[UR8][R150.64], R33 ;  /* 0x0000002196007986 */ /* 0x000fe8000c101108 */
[----:B------:R-:W-:Y:S01]  /*396f0*/  STG.E.U8 desc[UR8][R152.64], R27 ;  /* 0x0000001b98007986 */ /* 0x000fe2000c101108 */
[----:B------:R-:W2:Y:S03]  /*39700*/  S2R R16, SR_TID.X ;  /* 0x0000000000107919 */ /* 0x000ea60000002100 */
[----:B------:R-:W-:Y:S04]  /*39710*/  STG.E.U8 desc[UR8][R154.64], R29 ;  /* 0x0000001d9a007986 */ /* 0x000fe8000c101108 */
[----:B------:R-:W-:Y:S04]  /*39720*/  STG.E.U8 desc[UR8][R156.64], R31 ;  /* 0x0000001f9c007986 */ /* 0x000fe8000c101108 */
[----:B------:R-:W-:Y:S04]  /*39730*/  STG.E.U8 desc[UR8][R158.64], R67 ;  /* 0x000000439e007986 */ /* 0x000fe8000c101108 */
[----:B------:R-:W-:Y:S04]  /*39740*/  STG.E.U8 desc[UR8][R160.64], R19 ;  /* 0x00000013a0007986 */ /* 0x000fe8000c101108 */
[----:B------:R-:W-:Y:S04]  /*39750*/  STG.E.U8 desc[UR8][R162.64], R17 ;  /* 0x00000011a2007986 */ /* 0x000fe8000c101108 */
[----:B------:R-:W-:Y:S01]  /*39760*/  STG.E.U8 desc[UR8][R6.64], R3 ;  /* 0x0000000306007986 */ /* 0x000fe2000c101108 */
[----:B------:R-:W-:Y:S01]  /*39770*/  BAR.SYNC.DEFER_BLOCKING 0x0 ;  /* 0x0000000000007b1d */ /* 0x000fe20000010000 */
[----:B--2---:R-:W-:-:S04]  /*39780*/  SHF.R.U32.HI R2, RZ, 0x2, R16 ;  /* 0x00000002ff027819 */ /* 0x004fc80000011610 */
[----:B------:R-:W-:-:S04]  /*39790*/  LOP3.LUT R2, R2, 0x18, RZ, 0xc0, !PT ;  /* 0x0000001802027812 */ /* 0x000fc800078ec0ff */
[----:B------:R-:W-:Y:S01]  /*397a0*/  LOP3.LUT R2, R2, 0x1f, R16, 0xf8, !PT ;  /* 0x0000001f02027812 */ /* 0x000fe200078ef810 */
[----:B------:R-:W2:Y:S04]  /*397b0*/  S2R R149, SR_TID.X ;  /* 0x0000000000957919 */ /* 0x000ea80000002100 */
[----:B------:R-:W-:Y:S01]  /*397c0*/  IMAD.SHL.U32 R2, R2, 0x10, RZ ;  /* 0x0000001002027824 */ /* 0x000fe200078e00ff */
[----:B------:R-:W3:Y:S04]  /*397d0*/  S2R R0, SR_TID.X ;  /* 0x0000000000007919 */ /* 0x000ee80000002100 */
[----:B0-----:R-:W-:-:S02]  /*397e0*/  LOP3.LUT R8, R2, 0xf0, RZ, 0xc0, !PT ;  /* 0x000000f002087812 */ /* 0x001fc400078ec0ff */
[----:B------:R-:W0:Y:S01]  /*397f0*/  LDC R2, c[0x0][0x3ec] ;  /* 0x0000fb00ff027b82 */ /* 0x000e220000000800 */
[----:B---3--:R-:W-:-:S04]  /*39800*/  LOP3.LUT R0, R0, 0x7f, RZ, 0xc0, !PT ;  /* 0x0000007f00007812 */ /* 0x008fc800078ec0ff */
[----:B------:R-:W-:Y:S01]  /*39810*/  ISETP.GE.U32.AND P0, PT, R0, 0x40, PT ;  /* 0x000000400000780c */ /* 0x000fe20003f06070 */
[----:B----4-:R3:W-:Y:S02]  /*39820*/  STSM.16.M88 [R164], R165 ;  /* 0x000000a5a4007844 */ /* 0x0107e40000000000 */
[----:B------:R-:W-:Y:S06]  /*39830*/  BAR.SYNC.DEFER_BLOCKING 0x0 ;  /* 0x0000000000007b1d */ /* 0x000fec0000010000 */
[----:B---3--:R-:W3:Y:S01]  /*39840*/  S2R R165, SR_CTAID.X ;  /* 0x0000000000a57919 */ /* 0x008ee20000002500 */
[----:B------:R-:W0:Y:S01]  /*39850*/  S2R R164, SR_CTAID.Y ;  /* 0x0000000000a47919 */ /* 0x000e220000002600 */
[----:B------:R-:W4:Y:S01]  /*39860*/  LDSM.16.M88 R9, [R8+UR4] ;  /* 0x000000040809783b */ /* 0x000f220008000000 */
[----:B---3--:R-:W-:-:S02]  /*39870*/  IMAD.SHL.U32 R165, R165, 0x40, RZ ;  /* 0x00000040a5a57824 */ /* 0x008fc400078e00ff */
[----:B0-----:R-:W-:-:S03]  /*39880*/  IMAD R2, R164, R2, RZ ;  /* 0x00000002a4027224 */ /* 0x001fc600078e02ff */
[----:B--2---:R-:W-:Y:S01]  /*39890*/  LOP3.LUT R165, R165, 0x3f, R149, 0xf8, !PT ;  /* 0x0000003fa5a57812 */ /* 0x004fe200078ef895 */
[----:B------:R-:W-:-:S04]  /*398a0*/  IMAD.SHL.U32 R3, R2, 0x4, RZ ;  /* 0x0000000402037824 */ /* 0x000fc800078e00ff */
[C---:B------:R-:W-:Y:S02]  /*398b0*/  IMAD.SHL.U32 R4, R165.reuse, 0x4, RZ ;  /* 0x00000004a5047824 */ /* 0x040fe400078e00ff */
[----:B------:R-:W-:-:S04]  /*398c0*/  IMAD.HI R5, R165, 0x4, RZ ;  /* 0x00000004a5057827 */ /* 0x000fc800078e02ff */
[----:B------:R-:W-:Y:S01]  /*398d0*/  IMAD.HI R0, R2, 0x4, RZ ;  /* 0x0000000402007827 */ /* 0x000fe200078e02ff */
[----:B-1----:R-:W-:-:S04]  /*398e0*/  IADD3 R2, P1, P2, R4, R10, R3 ;  /* 0x0000000a04027210 */ /* 0x002fc80007a3e003 */
[----:B------:R-:W-:-:S05]  /*398f0*/  IADD3.X R3, PT, PT, R5, R11, R0, P1, P2 ;  /* 0x0000000b05037210 */ /* 0x000fca0000fe4400 */
[----:B----4-:R0:W-:Y:S01]  /*39900*/  @!P0 STG.E desc[UR8][R2.64], R9 ;  /* 0x0000000902008986 */ /* 0x0101e2000c101908 */
[----:B------:R-:W-:Y:S06]  /*39910*/  BAR.SYNC.DEFER_BLOCKING 0x0 ;  /* 0x0000000000007b1d */ /* 0x000fec0000010000 */
[----:B------:R-:W-:Y:S05]  /*39920*/  @P4 BRA `(.L_x_20) ;  /* 0x0000000000a04947 */ /* 0x000fea0003800000 */
[----:B0-----:R-:W0:Y:S01]  /*39930*/  S2R R3, SR_CgaCtaId ;  /* 0x0000000000037919 */ /* 0x001e220000008800 */
[----:B------:R-:W-:Y:S01]  /*39940*/  NOP ;  /* 0x0000000000007918 */ /* 0x000fe20000000000 */
[----:B------:R-:W-:Y:S01]  /*39950*/  MOV R0, 0x50 ;  /* 0x0000005000007802 */ /* 0x000fe20000000f00 */
[----:B------:R-:W-:-:S03]  /*39960*/  IMAD.MOV.U32 R7, RZ, RZ, 0x1 ;  /* 0x00000001ff077424 */ /* 0x000fc600078e00ff */
[----:B0-----:R-:W-:Y:S01]  /*39970*/  LEA R9, R3, R0, 0x18 ;  /* 0x0000000003097211 */ /* 0x001fe200078ec0ff */
[----:B------:R-:W-:Y:S02]  /*39980*/  IMAD.U32 R0, RZ, RZ, UR5 ;  /* 0x00000005ff007e24 */ /* 0x000fe4000f8e00ff */
[----:B------:R-:W-:Y:S02]  /*39990*/  IMAD.MOV.U32 R3, RZ, RZ, 0xffff ;  /* 0x0000ffffff037424 */ /* 0x000fe400078e00ff */
[----:B------:R-:W0:Y:S01]  /*399a0*/  LDS R5, [R9] ;  /* 0x0000000009057984 */ /* 0x000e220000000800 */
[----:B------:R-:W-:-:S04]  /*399b0*/  LOP3.LUT R0, R0, 0xffff, RZ, 0xc0, !PT ;  /* 0x0000ffff00007812 */ /* 0x000fc800078ec0ff */
[----:B------:R-:W-:-:S05]  /*399c0*/  SHF.R.U32.HI R0, RZ, 0x5, R0 ;  /* 0x00000005ff007819 */ /* 0x000fca0000011600 */
[----:B------:R-:W-:Y:S01]  /*399d0*/  VIADD R2, R0, 0x10 ;  /* 0x0000001000027836 */ /* 0x000fe20000000000 */
[----:B------:R-:W-:-:S04]  /*399e0*/  SHF.L.U32 R0, R3, R0, RZ ;  /* 0x0000000003007219 */ /* 0x000fc800000006ff */
[----:B------:R-:W-:-:S04]  /*399f0*/  SHF.L.U32 R3, R7, R2, RZ ;  /* 0x0000000207037219 */ /* 0x000fc800000006ff */
[----:B------:R-:W-:-:S04]  /*39a00*/  LOP3.LUT R0, R3, R0, RZ, 0xfc, !PT ;  /* 0x0000000003007212 */ /* 0x000fc800078efcff */
[C---:B------:R-:W-:Y:S02]  /*39a10*/  LOP3.LUT R2, R0.reuse, 0xffff, RZ, 0xc0, !PT ;  /* 0x0000ffff00027812 */ /* 0x040fe400078ec0ff */
[----:B0-----:R-:W-:-:S04]  /*39a20*/  LOP3.LUT R3, R0, 0xffff, R5, 0x80, !PT ;  /* 0x0000ffff00037812 */ /* 0x001fc800078e8005 */
[----:B------:R-:W-:-:S13]  /*39a30*/  ISETP.NE.AND P0, PT, R3, R2, PT ;  /* 0x000000020300720c */ /* 0x000fda0003f05270 */
[----:B------:R-:W-:Y:S05]  /*39a40*/  @P0 BRA `(.L_x_21) ;  /* 0x0000000000500947 */ /* 0x000fea0003800000 */
[----:B------:R-:W-:Y:S02]  /*39a50*/  SHF.R.U32.HI R5, RZ, 0x10, R5 ;  /* 0x00000010ff057819 */ /* 0x000fe40000011605 */
[----:B------:R-:W-:-:S04]  /*39a60*/  SHF.R.U32.HI R2, RZ, 0x10, R0 ;  /* 0x00000010ff027819 */ /* 0x000fc80000011600 */
[----:B------:R-:W-:-:S04]  /*39a70*/  LOP3.LUT R5, R5, R2, RZ, 0xc0, !PT ;  /* 0x0000000205057212 */ /* 0x000fc800078ec0ff */
[----:B------:R-:W-:-:S13]  /*39a80*/  ISETP.NE.AND P0, PT, R5, R2, PT ;  /* 0x000000020500720c */ /* 0x000fda0003f05270 */
[----:B------:R-:W-:Y:S05]  /*39a90*/  @P0 BRA `(.L_x_22) ;  /* 0x0000000000300947 */ /* 0x000fea0003800000 */
[----:B------:R-:W-:Y:S01]  /*39aa0*/  R2UR UR4, R0 ;  /* 0x00000000000472ca */ /* 0x000fe200000e0000 */
[----:B------:R-:W0:Y:S01]  /*39ab0*/  S2R R3, SR_LANEID ;  /* 0x0000000000037919 */ /* 0x000e220000000000 */
[----:B------:R-:W-:-:S06]  /*39ac0*/  VOTE.ANY R2, PT, PT ;  /* 0x0000000000027806 */ /* 0x000fcc00038e0100 */
[----:B------:R-:W0:Y:S05]  /*39ad0*/  FLO.U32 R2, R2 ;  /* 0x0000000200027300 */ /* 0x000e2a00000e0000 */
[----:B------:R-:W-:-:S06]  /*39ae0*/  ULOP3.LUT UR4, URZ, UR4, URZ, 0x33, !UPT ;  /* 0x00000004ff047292 */ /* 0x000fcc000f8e33ff */
[----:B------:R-:W-:-:S04]  /*39af0*/  IMAD.U32 R4, RZ, RZ, UR4 ;  /* 0x00000004ff047e24 */ /* 0x000fc8000f8e00ff */
[----:B------:R-:W1:Y:S02]  /*39b00*/  REDUX UR5, R4 ;  /* 0x00000000040573c4 */ /* 0x000e640000000000 */
[----:B------:R2:W-:Y:S01]  /*39b10*/  UTCATOMSWS.AND URZ, UR4 ;  /* 0x0000000400ff79e3 */ /* 0x0005e20008000000 */
[----:B0-----:R-:W-:Y:S01]  /*39b20*/  ISETP.EQ.U32.AND P0, PT, R2, R3, PT ;  /* 0x000000030200720c */ /* 0x001fe20003f02070 */
[----:B-1----:R-:W-:-:S12]  /*39b30*/  IMAD.U32 R0, RZ, RZ, UR5 ;  /* 0x00000005ff007e24 */ /* 0x002fd8000f8e00ff */
[----:B------:R2:W-:Y:S01]  /*39b40*/  @P0 ATOMS.AND RZ, [R9], R0 ;  /* 0x0000000009ff038c */ /* 0x0005e20002800000 */
[----:B------:R-:W-:Y:S05]  /*39b50*/  BRA `(.L_x_20) ;  /* 0x0000000000147947 */ /* 0x000fea0003800000 */
.L_x_22:
[----:B------:R-:W-:-:S07]  /*39b60*/  MOV R2, 0x39b80 ;  /* 0x00039b8000027802 */ /* 0x000fce0000000f00 */
[----:B------:R-:W-:Y:S05]  /*39b70*/  CALL.REL.NOINC `($__internal_0_$__cuda_sm10x_tcgen05_guardrail_trap_col_being_dealloced_not_returned_by_alloc) ;  /* 0x0000000000447944 */ /* 0x000fea0003c00000 */
[----:B------:R-:W-:Y:S05]  /*39b80*/  BRA `(.L_x_20) ;  /* 0x0000000000087947 */ /* 0x000fea0003800000 */
.L_x_21:
[----:B------:R-:W-:-:S07]  /*39b90*/  MOV R2, 0x39bb0 ;  /* 0x00039bb000027802 */ /* 0x000fce0000000f00 */
[----:B------:R-:W-:Y:S05]  /*39ba0*/  CALL.REL.NOINC `($__internal_2_$__cuda_sm10x_tcgen05_guardrail_trap_unallocated_columns_being_dealloced) ;  /* 0x0000000000507944 */ /* 0x000fea0003c00000 */
.L_x_20:
[----:B------:R-:W-:Y:S01]  /*39bb0*/  NOP ;  /* 0x0000000000007918 */ /* 0x000fe20000000000 */
[----:B--2---:R-:W-:Y:S05]  /*39bc0*/  EXIT ;  /* 0x000000000000794d */ /* 0x004fea0003800000 */
.L_x_8:
[----:B------:R-:W1:Y:S02]  /*39bd0*/  SYNCS.PHASECHK.TRANS64.TRYWAIT P2, [UR4+0x10000], RZ ;  /* 0x010000ffff0075a7 */ /* 0x000e640008041104 */
[----:B-1----:R-:W-:Y:S05]  /*39be0*/  @!P2 BRA `(.L_x_8) ;  /* 0xfffffffc00f8a947 */ /* 0x002fea000383ffff */
[----:B------:R-:W-:Y:S05]  /*39bf0*/  BRA `(.L_x_7) ;  /* 0xfffffd6000207947 */ /* 0x000fea000383ffff */
.L_x_14:
[----:B------:R-:W1:Y:S02]  /*39c00*/  SYNCS.PHASECHK.TRANS64.TRYWAIT P1, [UR4+0x21010], RZ ;  /* 0x021010ffff0075a7 */ /* 0x000e640008021104 */
[----:B-1----:R-:W-:Y:S05]  /*39c10*/  @!P1 BRA `(.L_x_14) ;  /* 0xfffffffc00f89947 */ /* 0x002fea000383ffff */
[----:B------:R-:W-:Y:S05]  /*39c20*/  BRA `(.L_x_23) ;  /* 0xfffffe9c003c7947 */ /* 0x000fea000383ffff */
.L_x_15:
[----:B------:R-:W0:Y:S02]  /*39c30*/  SYNCS.PHASECHK.TRANS64.TRYWAIT P0, [UR7], R18 ;  /* 0x00000012ff0075a7 */ /* 0x000e240008001107 */
[----:B0-----:R-:W-:Y:S05]  /*39c40*/  @!P0 BRA `(.L_x_15) ;  /* 0xfffffffc00f88947 */ /* 0x001fea000383ffff */
[----:B------:R-:W-:Y:S05]  /*39c50*/  BRA `(.L_x_24) ;  /* 0xfffffeb000907947 */ /* 0x000fea000383ffff */
.L_x_19:
[----:B------:R-:W0:Y:S02]  /*39c60*/  SYNCS.PHASECHK.TRANS64.TRYWAIT P0, [UR7], R6 ;  /* 0x00000006ff0075a7 */ /* 0x000e240008001107 */
[----:B0-----:R-:W-:Y:S05]  /*39c70*/  @!P0 BRA `(.L_x_19) ;  /* 0xfffffffc00f88947 */ /* 0x001fea000383ffff */
[----:B------:R-:W-:Y:S05]  /*39c80*/  BRA `(.L_x_18) ;  /* 0xffffff3800407947 */ /* 0x000fea000383ffff */
        .weak           $__internal_0_$__cuda_sm10x_tcgen05_guardrail_trap_col_being_dealloced_not_returned_by_alloc
        .type           $__internal_0_$__cuda_sm10x_tcgen05_guardrail_trap_col_being_dealloced_not_returned_by_alloc,@function
        .size           $__internal_0_$__cuda_sm10x_tcgen05_guardrail_trap_col_being_dealloced_not_returned_by_alloc,($__internal_1_$__cuda_sm10x_tcgen05_guardrail_trap_phase_invalid_during_alloc - $__internal_0_$__cuda_sm10x_tcgen05_guardrail_trap_col_being_dealloced_not_returned_by_alloc)
$__internal_0_$__cuda_sm10x_tcgen05_guardrail_trap_col_being_dealloced_not_returned_by_alloc:
[----:B------:R-:W-:Y:S05]  /*39c90*/  BPT.TRAP 0x1 ;  /* 0x000000040000795c */ /* 0x000fea0000300000 */
[----:B------:R-:W-:-:S04]  /*39ca0*/  IMAD.MOV.U32 R3, RZ, RZ, 0x0 ;  /* 0x00000000ff037424 */ /* 0x000fc800078e00ff */
[----:B------:R-:W-:Y:S05]  /*39cb0*/  RET.REL.NODEC R2 `(attn_fwd) ;  /* 0xfffffc6002d07950 */ /* 0x000fea0003c3ffff */
        .weak           $__internal_1_$__cuda_sm10x_tcgen05_guardrail_trap_phase_invalid_during_alloc
        .type           $__internal_1_$__cuda_sm10x_tcgen05_guardrail_trap_phase_invalid_during_alloc,@function
        .size           $__internal_1_$__cuda_sm10x_tcgen05_guardrail_trap_phase_invalid_during_alloc,($__internal_2_$__cuda_sm10x_tcgen05_guardrail_trap_unallocated_columns_being_dealloced - $__internal_1_$__cuda_sm10x_tcgen05_guardrail_trap_phase_invalid_during_alloc)
$__internal_1_$__cuda_sm10x_tcgen05_guardrail_trap_phase_invalid_during_alloc:
[----:B------:R-:W-:Y:S05]  /*39cc0*/  BPT.TRAP 0x1 ;  /* 0x000000040000795c */ /* 0x000fea0000300000 */
[----:B------:R-:W-:-:S04]  /*39cd0*/  IMAD.MOV.U32 R3, RZ, RZ, 0x0 ;  /* 0x00000000ff037424 */ /* 0x000fc800078e00ff */
[----:B------:R-:W-:Y:S05]  /*39ce0*/  RET.REL.NODEC R2 `(attn_fwd) ;  /* 0xfffffc6002c47950 */ /* 0x000fea0003c3ffff */
        .weak           $__internal_2_$__cuda_sm10x_tcgen05_guardrail_trap_unallocated_columns_being_dealloced
        .type           $__internal_2_$__cuda_sm10x_tcgen05_guardrail_trap_unallocated_columns_being_dealloced,@function
        .size           $__internal_2_$__cuda_sm10x_tcgen05_guardrail_trap_unallocated_columns_being_dealloced,(.L_x_28 - $__internal_2_$__cuda_sm10x_tcgen05_guardrail_trap_unallocated_columns_being_dealloced)
$__internal_2_$__cuda_sm10x_tcgen05_guardrail_trap_unallocated_columns_being_dealloced:
[----:B------:R-:W-:Y:S05]  /*39cf0*/  BPT.TRAP 0x1 ;  /* 0x000000040000795c */ /* 0x000fea0000300000 */
[----:B------:R-:W-:-:S04]  /*39d00*/  IMAD.MOV.U32 R3, RZ, RZ, 0x0 ;  /* 0x00000000ff037424 */ /* 0x000fc800078e00ff */
[----:B------:R-:W-:Y:S05]  /*39d10*/  RET.REL.NODEC R2 `(attn_fwd) ;  /* 0xfffffc6002b87950 */ /* 0x000fea0003c3ffff */
.L_x_25:
[----:B------:R-:W-:-:S00]  /*39d20*/  BRA `(.L_x_25) ;  /* 0xfffffffc00fc7947 */ /* 0x000fc0000383ffff */
[----:B------:R-:W-:-:S00]  /*39d30*/  NOP ;  /* 0x0000000000007918 */ /* 0x000fc00000000000 */
        /* <DEDUP_REMOVED lines=12> */
.L_x_28:


//--------------------- .nv.global.init           --------------------------
	.section	.nv.global.init,"aw",@progbits
.nv.global.init:
	.type		_$_str,@object
	.size		_$_str,(.L_3 - _$_str)
_$_str:
        /*0000*/ 	.byte	0x5f, 0x5f, 0x43, 0x55, 0x44, 0x41, 0x5f, 0x46, 0x54, 0x5a, 0x00
.L_3:


//--------------------- .nv.shared.attn_fwd       --------------------------
	.section	.nv.shared.attn_fwd,"aw",@nobits
	.sectionflags	@""
	.align	16
	.zero		1024


//--------------------- .nv.shared.reserved.0     --------------------------
	.section	.nv.shared.reserved.0,"aw",@nobits
	.align	8
	.weak		__nv_reservedSMEM_offset_0_alias
	.size		__nv_reservedSMEM_offset_0_alias, 0, 64
	.other		__nv_reservedSMEM_offset_0_alias,@"STO_CUDA_RESERVED_SHARED STV_DEFAULT"
__nv_reservedSMEM_offset_0_alias:
	.zero		0
.nv.shared.reserved.0:
	.zero		64
	.weak		__nv_reservedSMEM_allocation_phase
	.type		__nv_reservedSMEM_allocation_phase,@object
	.size		__nv_reservedSMEM_allocation_phase,(.L_0 - __nv_reservedSMEM_allocation_phase)
__nv_reservedSMEM_allocation_phase:
	.zero		1
.L_0:
	.zero		7
	.weak		__nv_reservedSMEM_devtool_atexit_pc
	.type		__nv_reservedSMEM_devtool_atexit_pc,@object
	.size		__nv_reservedSMEM_devtool_atexit_pc,(__nv_reservedSMEM_allocation_mask - __nv_reservedSMEM_devtool_atexit_pc)
__nv_reservedSMEM_devtool_atexit_pc:
	.zero		8
	.weak		__nv_reservedSMEM_allocation_mask
	.type		__nv_reservedSMEM_allocation_mask,@object
	.size		__nv_reservedSMEM_allocation_mask,(.L_2 - __nv_reservedSMEM_allocation_mask)
__nv_reservedSMEM_allocation_mask:
	.zero		4
.L_2:


//--------------------- .nv.constant0.attn_fwd    --------------------------
	.section	.nv.constant0.attn_fwd,"a",@progbits
	.sectionflags	@""
	.align	4
.nv.constant0.attn_fwd:
	.zero		1032


//--------------------- SYMBOLS --------------------------

	.type		.nv.reservedSmem.offset0,@object
	.size		.nv.reservedSmem.offset0,0x4
	.type		.nv.reservedSmem.cap,@object
	.size		.nv.reservedSmem.cap,0x4
